	.target	sm_100a

	.elftype	@"ET_EXEC"


//--------------------- .note.nv.tkinfo           --------------------------
	.section	.note.nv.tkinfo,"",@"SHT_NOTE"
	.sectionflags	@"SHF_NOTE_NV_TKINFO"
	.tkinfo
        /*0018*/ 	.word	0x00000002
        /*0030*/ 	.string	""
        /*0030*/ 	.string	"ptxas"
        /*0030*/ 	.string	"Cuda compilation tools, release 13.0, V13.0.88"
        /*0030*/ 	.string	"Build cuda_13.0.r13.0/compiler.36424714_0"
        /*0030*/ 	.string	"-arch sm_100a -m 64 "



//--------------------- .note.nv.cuinfo           --------------------------
	.section	.note.nv.cuinfo,"",@"SHT_NOTE"
	.sectionflags	@"SHF_NOTE_NV_CUINFO"
        /*0018*/ 	.short	0x0002
        /*001a*/ 	.short	0x0064
        /*001c*/ 	.short	0x0082
	.zero		2


//--------------------- .nv.info                  --------------------------
	.section	.nv.info,"",@"SHT_CUDA_INFO"
	.align	4


	//----- nvinfo : EIATTR_REGCOUNT
	.align		4
        /*0000*/ 	.byte	0x04, 0x2f
        /*0002*/ 	.short	(.L_19 - .L_18)
	.align		4
.L_18:
        /*0004*/ 	.word	index@(_ZN7cutlass13device_kernelINS_4gemm6kernel13GemmUniversalIN4cute5tupleIJiiiiEEENS1_10collective13CollectiveMmaINS1_46MainloopSm100TmaUmmaWarpSpecializedBlockScaledILi30ELi2ELi2ENS5_IJNS4_1CILi4EEENSA_ILi1EEESC_EEEEENS5_IJNSA_ILi128EEENSA_ILi64EEESG_EEENS5_IJNS_12float_e2m1_tENS_13float_ue4m3_tEEEENS5_IJNS5_IJlSC_lEEENS4_6LayoutINS5_IJNS5_IJNS5_IJNSA_ILi32EEESB_EEEiEEENS5_IJNS5_IJNSA_ILi16EEESB_EEEiEEENS5_IJSC_iEEEEEENS5_IJSS_NS5_IJNS5_IJNSA_ILi0EEESC_EEENSA_ILi512EEEEEENS5_IJSV_iEEEEEEEEEEESK_S12_NS4_8TiledMMAINS4_8MMA_AtomIJNS4_17SM100_MMA_MXF4_SSISI_SI_fSJ_Li128ELi64ELi16ELNS4_4UMMA5MajorE0ELS17_0ELNS16_7ScaleInE0ELS18_0EEEEEENSM_INS5_IJSC_SC_SC_EEENS5_IJSV_SV_SV_EEEEENS5_IJNS4_10UnderscoreES1E_S1E_EEEEENS5_IJNS4_13SM90_TMA_LOADES1H_EEENS5_IJNS4_14ComposedLayoutINS4_7SwizzleILi1ELi4ELi3EEENS4_18smem_ptr_flag_bitsILi4EEENSM_INS5_IJNSA_ILi8EEESG_EEENS5_IJSG_SC_EEEEEEENSM_INS5_IJNS5_IJNS5_IJSO_SC_EEESR_EEESC_NS5_IJSC_SC_EEEEEENS5_IJNS5_IJNS5_IJSR_SX_EEESW_EEESV_NS5_IJSB_SX_EEEEEEEEEEEvNS4_8identityENS5_IJNS4_23SM90_TMA_LOAD_MULTICASTES24_EEES22_vS23_EENS_8epilogue10collective18CollectiveEpilogueINS27_23Sm100TmaWarpSpecializedILi3ELi2ELi16ELb1ELb0EEEJNS5_IJSG_SG_SG_EEENS5_IJNSM_ISG_SC_EENSM_INS5_IJSQ_NSA_ILi2EEEEEENS5_IJSC_SN_EEEEEEEENS_10bfloat16_tESL_S2J_SL_NS27_6fusion15FusionCallbacksIS2B_NS2K_17LinearCombinationIS2J_fS2J_fLNS_15FloatRoundStyleE2EEES2C_S2I_JEEENS4_5SM1004TMEM4LOAD26SM100_TMEM_LOAD_32dp32b16xES1H_NS1J_IS1L_NS1M_ILi16EEENSM_INS5_IJS1O_SQ_EEENS5_IJSQ_SC_EEEEEEENS4_39AutoVectorizingCopyWithAssumedAlignmentILi128EEENS4_14SM90_TMA_STOREES2Y_S30_S30_EEEvvEEEEvNT_6ParamsE)
        /*0008*/ 	.word	0x00000074


	//----- nvinfo : EIATTR_FRAME_SIZE
	.align		4
.L_19:
        /*000c*/ 	.byte	0x04, 0x11
        /*000e*/ 	.short	(.L_21 - .L_20)
	.align		4
.L_20:
        /*0010*/ 	.word	index@($__internal_2_$__cuda_sm10x_tcgen05_guardrail_trap_unallocated_columns_being_dealloced)
        /*0014*/ 	.word	0x00000000


	//----- nvinfo : EIATTR_FRAME_SIZE
	.align		4
.L_21:
        /*0018*/ 	.byte	0x04, 0x11
        /*001a*/ 	.short	(.L_23 - .L_22)
	.align		4
.L_22:
        /*001c*/ 	.word	index@($__internal_1_$__cuda_sm10x_tcgen05_guardrail_trap_phase_invalid_during_alloc)
        /*0020*/ 	.word	0x00000000


	//----- nvinfo : EIATTR_FRAME_SIZE
	.align		4
.L_23:
        /*0024*/ 	.byte	0x04, 0x11
        /*0026*/ 	.short	(.L_25 - .L_24)
	.align		4
.L_24:
        /*0028*/ 	.word	index@($__internal_0_$__cuda_sm10x_tcgen05_guardrail_trap_col_being_dealloced_not_returned_by_alloc)
        /*002c*/ 	.word	0x00000000


	//----- nvinfo : EIATTR_FRAME_SIZE
	.align		4
.L_25:
        /*0030*/ 	.byte	0x04, 0x11
        /*0032*/ 	.short	(.L_27 - .L_26)
	.align		4
.L_26:
        /*0034*/ 	.word	index@(_ZN7cutlass13device_kernelINS_4gemm6kernel13GemmUniversalIN4cute5tupleIJiiiiEEENS1_10collective13CollectiveMmaINS1_46MainloopSm100TmaUmmaWarpSpecializedBlockScaledILi30ELi2ELi2ENS5_IJNS4_1CILi4EEENSA_ILi1EEESC_EEEEENS5_IJNSA_ILi128EEENSA_ILi64EEESG_EEENS5_IJNS_12float_e2m1_tENS_13float_ue4m3_tEEEENS5_IJNS5_IJlSC_lEEENS4_6LayoutINS5_IJNS5_IJNS5_IJNSA_ILi32EEESB_EEEiEEENS5_IJNS5_IJNSA_ILi16EEESB_EEEiEEENS5_IJSC_iEEEEEENS5_IJSS_NS5_IJNS5_IJNSA_ILi0EEESC_EEENSA_ILi512EEEEEENS5_IJSV_iEEEEEEEEEEESK_S12_NS4_8TiledMMAINS4_8MMA_AtomIJNS4_17SM100_MMA_MXF4_SSISI_SI_fSJ_Li128ELi64ELi16ELNS4_4UMMA5MajorE0ELS17_0ELNS16_7ScaleInE0ELS18_0EEEEEENSM_INS5_IJSC_SC_SC_EEENS5_IJSV_SV_SV_EEEEENS5_IJNS4_10UnderscoreES1E_S1E_EEEEENS5_IJNS4_13SM90_TMA_LOADES1H_EEENS5_IJNS4_14ComposedLayoutINS4_7SwizzleILi1ELi4ELi3EEENS4_18smem_ptr_flag_bitsILi4EEENSM_INS5_IJNSA_ILi8EEESG_EEENS5_IJSG_SC_EEEEEEENSM_INS5_IJNS5_IJNS5_IJSO_SC_EEESR_EEESC_NS5_IJSC_SC_EEEEEENS5_IJNS5_IJNS5_IJSR_SX_EEESW_EEESV_NS5_IJSB_SX_EEEEEEEEEEEvNS4_8identityENS5_IJNS4_23SM90_TMA_LOAD_MULTICASTES24_EEES22_vS23_EENS_8epilogue10collective18CollectiveEpilogueINS27_23Sm100TmaWarpSpecializedILi3ELi2ELi16ELb1ELb0EEEJNS5_IJSG_SG_SG_EEENS5_IJNSM_ISG_SC_EENSM_INS5_IJSQ_NSA_ILi2EEEEEENS5_IJSC_SN_EEEEEEEENS_10bfloat16_tESL_S2J_SL_NS27_6fusion15FusionCallbacksIS2B_NS2K_17LinearCombinationIS2J_fS2J_fLNS_15FloatRoundStyleE2EEES2C_S2I_JEEENS4_5SM1004TMEM4LOAD26SM100_TMEM_LOAD_32dp32b16xES1H_NS1J_IS1L_NS1M_ILi16EEENSM_INS5_IJS1O_SQ_EEENS5_IJSQ_SC_EEEEEEENS4_39AutoVectorizingCopyWithAssumedAlignmentILi128EEENS4_14SM90_TMA_STOREES2Y_S30_S30_EEEvvEEEEvNT_6ParamsE)
        /*0038*/ 	.word	0x00000000


	//----- nvinfo : EIATTR_MIN_STACK_SIZE
	.align		4
.L_27:
        /*003c*/ 	.byte	0x04, 0x12
        /*003e*/ 	.short	(.L_29 - .L_28)
	.align		4
.L_28:
        /*0040*/ 	.word	index@(_ZN7cutlass13device_kernelINS_4gemm6kernel13GemmUniversalIN4cute5tupleIJiiiiEEENS1_10collective13CollectiveMmaINS1_46MainloopSm100TmaUmmaWarpSpecializedBlockScaledILi30ELi2ELi2ENS5_IJNS4_1CILi4EEENSA_ILi1EEESC_EEEEENS5_IJNSA_ILi128EEENSA_ILi64EEESG_EEENS5_IJNS_12float_e2m1_tENS_13float_ue4m3_tEEEENS5_IJNS5_IJlSC_lEEENS4_6LayoutINS5_IJNS5_IJNS5_IJNSA_ILi32EEESB_EEEiEEENS5_IJNS5_IJNSA_ILi16EEESB_EEEiEEENS5_IJSC_iEEEEEENS5_IJSS_NS5_IJNS5_IJNSA_ILi0EEESC_EEENSA_ILi512EEEEEENS5_IJSV_iEEEEEEEEEEESK_S12_NS4_8TiledMMAINS4_8MMA_AtomIJNS4_17SM100_MMA_MXF4_SSISI_SI_fSJ_Li128ELi64ELi16ELNS4_4UMMA5MajorE0ELS17_0ELNS16_7ScaleInE0ELS18_0EEEEEENSM_INS5_IJSC_SC_SC_EEENS5_IJSV_SV_SV_EEEEENS5_IJNS4_10UnderscoreES1E_S1E_EEEEENS5_IJNS4_13SM90_TMA_LOADES1H_EEENS5_IJNS4_14ComposedLayoutINS4_7SwizzleILi1ELi4ELi3EEENS4_18smem_ptr_flag_bitsILi4EEENSM_INS5_IJNSA_ILi8EEESG_EEENS5_IJSG_SC_EEEEEEENSM_INS5_IJNS5_IJNS5_IJSO_SC_EEESR_EEESC_NS5_IJSC_SC_EEEEEENS5_IJNS5_IJNS5_IJSR_SX_EEESW_EEESV_NS5_IJSB_SX_EEEEEEEEEEEvNS4_8identityENS5_IJNS4_23SM90_TMA_LOAD_MULTICASTES24_EEES22_vS23_EENS_8epilogue10collective18CollectiveEpilogueINS27_23Sm100TmaWarpSpecializedILi3ELi2ELi16ELb1ELb0EEEJNS5_IJSG_SG_SG_EEENS5_IJNSM_ISG_SC_EENSM_INS5_IJSQ_NSA_ILi2EEEEEENS5_IJSC_SN_EEEEEEEENS_10bfloat16_tESL_S2J_SL_NS27_6fusion15FusionCallbacksIS2B_NS2K_17LinearCombinationIS2J_fS2J_fLNS_15FloatRoundStyleE2EEES2C_S2I_JEEENS4_5SM1004TMEM4LOAD26SM100_TMEM_LOAD_32dp32b16xES1H_NS1J_IS1L_NS1M_ILi16EEENSM_INS5_IJS1O_SQ_EEENS5_IJSQ_SC_EEEEEEENS4_39AutoVectorizingCopyWithAssumedAlignmentILi128EEENS4_14SM90_TMA_STOREES2Y_S30_S30_EEEvvEEEEvNT_6ParamsE)
        /*0044*/ 	.word	0x00000000
.L_29:


//--------------------- .nv.compat                --------------------------
	.section	.nv.compat,"",@"SHT_CUDA_COMPAT_INFO"
	.align	4
        /*0000*/ 	.byte	0x02, 0x09, 0x01, 0x00, 0x02, 0x02, 0x02, 0x00, 0x02, 0x05, 0x05, 0x00, 0x03, 0x07, 0x01, 0x01
        /*0010*/ 	.byte	0x02, 0x03, 0x01, 0x00, 0x02, 0x06, 0x01, 0x00, 0x04, 0x0b, 0x08, 0x00, 0x09, 0x00, 0x00, 0x00
        /*0020*/ 	.byte	0x00, 0x00, 0x00, 0x00


//--------------------- .nv.info._ZN7cutlass13device_kernelINS_4gemm6kernel13GemmUniversalIN4cute5tupleIJiiiiEEENS1_10collective13CollectiveMmaINS1_46MainloopSm100TmaUmmaWarpSpecializedBlockScaledILi30ELi2ELi2ENS5_IJNS4_1CILi4EEENSA_ILi1EEESC_EEEEENS5_IJNSA_ILi128EEENSA_ILi64EEESG_EEENS5_IJNS_12float_e2m1_tENS_13float_ue4m3_tEEEENS5_IJNS5_IJlSC_lEEENS4_6LayoutINS5_IJNS5_IJNS5_IJNSA_ILi32EEESB_EEEiEEENS5_IJNS5_IJNSA_ILi16EEESB_EEEiEEENS5_IJSC_iEEEEEENS5_IJSS_NS5_IJNS5_IJNSA_ILi0EEESC_EEENSA_ILi512EEEEEENS5_IJSV_iEEEEEEEEEEESK_S12_NS4_8TiledMMAINS4_8MMA_AtomIJNS4_17SM100_MMA_MXF4_SSISI_SI_fSJ_Li128ELi64ELi16ELNS4_4UMMA5MajorE0ELS17_0ELNS16_7ScaleInE0ELS18_0EEEEEENSM_INS5_IJSC_SC_SC_EEENS5_IJSV_SV_SV_EEEEENS5_IJNS4_10UnderscoreES1E_S1E_EEEEENS5_IJNS4_13SM90_TMA_LOADES1H_EEENS5_IJNS4_14ComposedLayoutINS4_7SwizzleILi1ELi4ELi3EEENS4_18smem_ptr_flag_bitsILi4EEENSM_INS5_IJNSA_ILi8EEESG_EEENS5_IJSG_SC_EEEEEEENSM_INS5_IJNS5_IJNS5_IJSO_SC_EEESR_EEESC_NS5_IJSC_SC_EEEEEENS5_IJNS5_IJNS5_IJSR_SX_EEESW_EEESV_NS5_IJSB_SX_EEEEEEEEEEEvNS4_8identityENS5_IJNS4_23SM90_TMA_LOAD_MULTICASTES24_EEES22_vS23_EENS_8epilogue10collective18CollectiveEpilogueINS27_23Sm100TmaWarpSpecializedILi3ELi2ELi16ELb1ELb0EEEJNS5_IJSG_SG_SG_EEENS5_IJNSM_ISG_SC_EENSM_INS5_IJSQ_NSA_ILi2EEEEEENS5_IJSC_SN_EEEEEEEENS_10bfloat16_tESL_S2J_SL_NS27_6fusion15FusionCallbacksIS2B_NS2K_17LinearCombinationIS2J_fS2J_fLNS_15FloatRoundStyleE2EEES2C_S2I_JEEENS4_5SM1004TMEM4LOAD26SM100_TMEM_LOAD_32dp32b16xES1H_NS1J_IS1L_NS1M_ILi16EEENSM_INS5_IJS1O_SQ_EEENS5_IJSQ_SC_EEEEEEENS4_39AutoVectorizingCopyWithAssumedAlignmentILi128EEENS4_14SM90_TMA_STOREES2Y_S30_S30_EEEvvEEEEvNT_6ParamsE --------------------------
	.section	.nv.info._ZN7cutlass13device_kernelINS_4gemm6kernel13GemmUniversalIN4cute5tupleIJiiiiEEENS1_10collective13CollectiveMmaINS1_46MainloopSm100TmaUmmaWarpSpecializedBlockScaledILi30ELi2ELi2ENS5_IJNS4_1CILi4EEENSA_ILi1EEESC_EEEEENS5_IJNSA_ILi128EEENSA_ILi64EEESG_EEENS5_IJNS_12float_e2m1_tENS_13float_ue4m3_tEEEENS5_IJNS5_IJlSC_lEEENS4_6LayoutINS5_IJNS5_IJNS5_IJNSA_ILi32EEESB_EEEiEEENS5_IJNS5_IJNSA_ILi16EEESB_EEEiEEENS5_IJSC_iEEEEEENS5_IJSS_NS5_IJNS5_IJNSA_ILi0EEESC_EEENSA_ILi512EEEEEENS5_IJSV_iEEEEEEEEEEESK_S12_NS4_8TiledMMAINS4_8MMA_AtomIJNS4_17SM100_MMA_MXF4_SSISI_SI_fSJ_Li128ELi64ELi16ELNS4_4UMMA5MajorE0ELS17_0ELNS16_7ScaleInE0ELS18_0EEEEEENSM_INS5_IJSC_SC_SC_EEENS5_IJSV_SV_SV_EEEEENS5_IJNS4_10UnderscoreES1E_S1E_EEEEENS5_IJNS4_13SM90_TMA_LOADES1H_EEENS5_IJNS4_14ComposedLayoutINS4_7SwizzleILi1ELi4ELi3EEENS4_18smem_ptr_flag_bitsILi4EEENSM_INS5_IJNSA_ILi8EEESG_EEENS5_IJSG_SC_EEEEEEENSM_INS5_IJNS5_IJNS5_IJSO_SC_EEESR_EEESC_NS5_IJSC_SC_EEEEEENS5_IJNS5_IJNS5_IJSR_SX_EEESW_EEESV_NS5_IJSB_SX_EEEEEEEEEEEvNS4_8identityENS5_IJNS4_23SM90_TMA_LOAD_MULTICASTES24_EEES22_vS23_EENS_8epilogue10collective18CollectiveEpilogueINS27_23Sm100TmaWarpSpecializedILi3ELi2ELi16ELb1ELb0EEEJNS5_IJSG_SG_SG_EEENS5_IJNSM_ISG_SC_EENSM_INS5_IJSQ_NSA_ILi2EEEEEENS5_IJSC_SN_EEEEEEEENS_10bfloat16_tESL_S2J_SL_NS27_6fusion15FusionCallbacksIS2B_NS2K_17LinearCombinationIS2J_fS2J_fLNS_15FloatRoundStyleE2EEES2C_S2I_JEEENS4_5SM1004TMEM4LOAD26SM100_TMEM_LOAD_32dp32b16xES1H_NS1J_IS1L_NS1M_ILi16EEENSM_INS5_IJS1O_SQ_EEENS5_IJSQ_SC_EEEEEEENS4_39AutoVectorizingCopyWithAssumedAlignmentILi128EEENS4_14SM90_TMA_STOREES2Y_S30_S30_EEEvvEEEEvNT_6ParamsE,"",@"SHT_CUDA_INFO"
	.sectionflags	@""
	.align	4


	//----- nvinfo : EIATTR_CUDA_API_VERSION
	.align		4
        /*0000*/ 	.byte	0x04, 0x37
        /*0002*/ 	.short	(.L_31 - .L_30)
.L_30:
        /*0004*/ 	.word	0x00000082


	//----- nvinfo : EIATTR_KPARAM_INFO
	.align		4
.L_31:
        /*0008*/ 	.byte	0x04, 0x17
        /*000a*/ 	.short	(.L_33 - .L_32)
.L_32:
        /*000c*/ 	.word	0x00000000
        /*0010*/ 	.short	0x0000
        /*0012*/ 	.short	0x0000
        /*0014*/ 	.byte	0x00, 0xf0, 0x01, 0x30


	//----- nvinfo : EIATTR_AT_ENTRY_FRAGMENTS
	.align		4
.L_33:
        /*0018*/ 	.byte	0x04, 0x4f
        /*001a*/ 	.short	(.L_35 - .L_34)


	//   ....[0]....
.L_34:
        /*001c*/ 	.word	0x00000006


	//----- nvinfo : EIATTR_RESERVED_SMEM_USED
	.align		4
.L_35:
        /*0020*/ 	.byte	0x01, 0x41
	.zero		2


	//----- nvinfo : EIATTR_SPARSE_MMA_MASK
	.align		4
        /*0024*/ 	.byte	0x03, 0x50
        /*0026*/ 	.short	0x0000


	//----- nvinfo : EIATTR_TCGEN05_1CTA_USED
	.align		4
        /*0028*/ 	.byte	0x01, 0x51
	.zero		2


	//----- nvinfo : EIATTR_MAXREG_COUNT
	.align		4
        /*002c*/ 	.byte	0x03, 0x1b
        /*002e*/ 	.short	0x00ff


	//----- nvinfo : EIATTR_NUM_BARRIERS
	.align		4
        /*0030*/ 	.byte	0x02, 0x4c
        /*0032*/ 	.byte	0x07
	.zero		1


	//----- nvinfo : EIATTR_EXTERNS
	.align		4
        /*0034*/ 	.byte	0x04, 0x0f
        /*0036*/ 	.short	(.L_37 - .L_36)


	//   ....[0]....
	.align		4
.L_36:
        /*0038*/ 	.word	index@(__assertfail)


	//----- nvinfo : EIATTR_MERCURY_ISA_VERSION
	.align		4
.L_37:
        /*003c*/ 	.byte	0x03, 0x5f
        /*003e*/ 	.short	0x0101


	//----- nvinfo : EIATTR_INT_WARP_WIDE_INSTR_OFFSETS
	.align		4
        /*0040*/ 	.byte	0x04, 0x31
        /*0042*/ 	.short	(.L_39 - .L_38)


	//   ....[0]....
.L_38:
        /*0044*/ 	.word	0x00005660


	//   ....[1]....
        /*0048*/ 	.word	0x00005690


	//   ....[2]....
        /*004c*/ 	.word	0x000056b0


	//   ....[3]....
        /*0050*/ 	.word	0x00006230


	//   ....[4]....
        /*0054*/ 	.word	0x00006380


	//   ....[5]....
        /*0058*/ 	.word	0x00006430


	//   ....[6]....
        /*005c*/ 	.word	0x00006490


	//   ....[7]....
        /*0060*/ 	.word	0x000065d0


	//   ....[8]....
        /*0064*/ 	.word	0x000066b0


	//   ....[9]....
        /*0068*/ 	.word	0x00006710


	//   ....[10]....
        /*006c*/ 	.word	0x00006880


	//   ....[11]....
        /*0070*/ 	.word	0x00006940


	//   ....[12]....
        /*0074*/ 	.word	0x00006a00


	//   ....[13]....
        /*0078*/ 	.word	0x00006b50


	//   ....[14]....
        /*007c*/ 	.word	0x00006c10


	//----- nvinfo : EIATTR_COOP_GROUP_MASK_REGIDS
	.align		4
.L_39:
        /*0080*/ 	.byte	0x04, 0x29
        /*0082*/ 	.short	(.L_41 - .L_40)


	//   ....[0]....
.L_40:
        /*0084*/ 	.word	0xffffffff


	//   ....[1]....
        /*0088*/ 	.word	0xffffffff


	//   ....[2]....
        /*008c*/ 	.word	0xffffffff


	//   ....[3]....
        /*0090*/ 	.word	0xffffffff


	//   ....[4]....
        /*0094*/ 	.word	0xffffffff


	//   ....[5]....
        /*0098*/ 	.word	0xffffffff


	//   ....[6]....
        /*009c*/ 	.word	0xffffffff


	//   ....[7]....
        /*00a0*/ 	.word	0xffffffff


	//   ....[8]....
        /*00a4*/ 	.word	0xffffffff


	//   ....[9]....
        /*00a8*/ 	.word	0xffffffff


	//   ....[10]....
        /*00ac*/ 	.word	0xffffffff


	//   ....[11]....
        /*00b0*/ 	.word	0xffffffff


	//   ....[12]....
        /*00b4*/ 	.word	0xffffffff


	//   ....[13]....
        /*00b8*/ 	.word	0xffffffff


	//----- nvinfo : EIATTR_COOP_GROUP_INSTR_OFFSETS
	.align		4
.L_41:
        /*00bc*/ 	.byte	0x04, 0x28
        /*00be*/ 	.short	(.L_43 - .L_42)


	//   ....[0]....
.L_42:
        /*00c0*/ 	.word	0x00000080


	//   ....[1]....
        /*00c4*/ 	.word	0x00000550


	//   ....[2]....
        /*00c8*/ 	.word	0x00000a50


	//   ....[3]....
        /*00cc*/ 	.word	0x00000bd0


	//   ....[4]....
        /*00d0*/ 	.word	0x00000cd0


	//   ....[5]....
        /*00d4*/ 	.word	0x00000e40


	//   ....[6]....
        /*00d8*/ 	.word	0x00000fa0


	//   ....[7]....
        /*00dc*/ 	.word	0x00001160


	//   ....[8]....
        /*00e0*/ 	.word	0x000026c0


	//   ....[9]....
        /*00e4*/ 	.word	0x00004420


	//   ....[10]....
        /*00e8*/ 	.word	0x00004630


	//   ....[11]....
        /*00ec*/ 	.word	0x00004660


	//   ....[12]....
        /*00f0*/ 	.word	0x00005540


	//   ....[13]....
        /*00f4*/ 	.word	0x00005770


	//----- nvinfo : EIATTR_VRC_CTA_INIT_COUNT
	.align		4
.L_43:
        /*00f8*/ 	.byte	0x02, 0x4a
        /*00fa*/ 	.byte	0x80
	.zero		1


	//----- nvinfo : EIATTR_SYSCALL_OFFSETS
	.align		4
        /*00fc*/ 	.byte	0x04, 0x46
        /*00fe*/ 	.short	(.L_45 - .L_44)


	//   ....[0]....
.L_44:
        /*0100*/ 	.word	0x000078f0


	//   ....[1]....
        /*0104*/ 	.word	0x000079e0


	//   ....[2]....
        /*0108*/ 	.word	0x000083c0


	//   ....[3]....
        /*010c*/ 	.word	0x00008530


	//   ....[4]....
        /*0110*/ 	.word	0x00009310


	//   ....[5]....
        /*0114*/ 	.word	0x00009480


	//   ....[6]....
        /*0118*/ 	.word	0x0000a2f0


	//   ....[7]....
        /*011c*/ 	.word	0x0000a460


	//   ....[8]....
        /*0120*/ 	.word	0x0000b270


	//   ....[9]....
        /*0124*/ 	.word	0x0000b3e0


	//----- nvinfo : EIATTR_MBARRIER_INSTR_OFFSETS
	.align		4
.L_45:
        /*0128*/ 	.byte	0x04, 0x39
        /*012a*/ 	.short	(.L_47 - .L_46)


	//   ....[0]....
.L_46:
        /*012c*/ 	.word	0x00000670
        /*0130*/ 	.word	0x000000ff
        /*0134*/ 	.word	0x00000000
        /*0138*/ 	.short	0x0100
        /*013a*/ 	.byte	0x04
	.zero		1


	//   ....[1]....
        /*013c*/ 	.word	0x00000680
        /*0140*/ 	.word	0x000000ff
        /*0144*/ 	.word	0x000000f0
        /*0148*/ 	.short	0x0100
        /*014a*/ 	.byte	0x04
	.zero		1


	//   ....[2]....
        /*014c*/ 	.word	0x00000690
        /*0150*/ 	.word	0x000000ff
        /*0154*/ 	.word	0x00000008
        /*0158*/ 	.short	0x0100
        /*015a*/ 	.byte	0x04
	.zero		1


	//   ....[3]....
        /*015c*/ 	.word	0x000006a0
        /*0160*/ 	.word	0x000000ff
        /*0164*/ 	.word	0x000000f8
        /*0168*/ 	.short	0x0100
        /*016a*/ 	.byte	0x04
	.zero		1


	//   ....[4]....
        /*016c*/ 	.word	0x000006b0
        /*0170*/ 	.word	0x000000ff
        /*0174*/ 	.word	0x00000010
        /*0178*/ 	.short	0x0100
        /*017a*/ 	.byte	0x04
	.zero		1


	//   ....[5]....
        /*017c*/ 	.word	0x000006c0
        /*0180*/ 	.word	0x000000ff
        /*0184*/ 	.word	0x00000100
        /*0188*/ 	.short	0x0100
        /*018a*/ 	.byte	0x04
	.zero		1


	//   ....[6]....
        /*018c*/ 	.word	0x000006d0
        /*0190*/ 	.word	0x000000ff
        /*0194*/ 	.word	0x00000018
        /*0198*/ 	.short	0x0100
        /*019a*/ 	.byte	0x04
	.zero		1


	//   ....[7]....
        /*019c*/ 	.word	0x000006e0
        /*01a0*/ 	.word	0x000000ff
        /*01a4*/ 	.word	0x00000108
        /*01a8*/ 	.short	0x0100
        /*01aa*/ 	.byte	0x04
	.zero		1


	//   ....[8]....
        /*01ac*/ 	.word	0x000006f0
        /*01b0*/ 	.word	0x000000ff
        /*01b4*/ 	.word	0x00000020
        /*01b8*/ 	.short	0x0100
        /*01ba*/ 	.byte	0x04
	.zero		1


	//   ....[9]....
        /*01bc*/ 	.word	0x00000700
        /*01c0*/ 	.word	0x000000ff
        /*01c4*/ 	.word	0x00000110
        /*01c8*/ 	.short	0x0100
        /*01ca*/ 	.byte	0x04
	.zero		1


	//   ....[10]....
        /*01cc*/ 	.word	0x00000710
        /*01d0*/ 	.word	0x000000ff
        /*01d4*/ 	.word	0x00000028
        /*01d8*/ 	.short	0x0100
        /*01da*/ 	.byte	0x04
	.zero		1


	//   ....[11]....
        /*01dc*/ 	.word	0x00000720
        /*01e0*/ 	.word	0x000000ff
        /*01e4*/ 	.word	0x00000118
        /*01e8*/ 	.short	0x0100
        /*01ea*/ 	.byte	0x04
	.zero		1


	//   ....[12]....
        /*01ec*/ 	.word	0x00000730
        /*01f0*/ 	.word	0x000000ff
        /*01f4*/ 	.word	0x00000030
        /*01f8*/ 	.short	0x0100
        /*01fa*/ 	.byte	0x04
	.zero		1


	//   ....[13]....
        /*01fc*/ 	.word	0x00000740
        /*0200*/ 	.word	0x000000ff
        /*0204*/ 	.word	0x00000120
        /*0208*/ 	.short	0x0100
        /*020a*/ 	.byte	0x04
	.zero		1


	//   ....[14]....
        /*020c*/ 	.word	0x00000750
        /*0210*/ 	.word	0x000000ff
        /*0214*/ 	.word	0x00000038
        /*0218*/ 	.short	0x0100
        /*021a*/ 	.byte	0x04
	.zero		1


	//   ....[15]....
        /*021c*/ 	.word	0x00000760
        /*0220*/ 	.word	0x000000ff
        /*0224*/ 	.word	0x00000128
        /*0228*/ 	.short	0x0100
        /*022a*/ 	.byte	0x04
	.zero		1


	//   ....[16]....
        /*022c*/ 	.word	0x00000770
        /*0230*/ 	.word	0x000000ff
        /*0234*/ 	.word	0x00000040
        /*0238*/ 	.short	0x0100
        /*023a*/ 	.byte	0x04
	.zero		1


	//   ....[17]....
        /*023c*/ 	.word	0x00000780
        /*0240*/ 	.word	0x000000ff
        /*0244*/ 	.word	0x00000130
        /*0248*/ 	.short	0x0100
        /*024a*/ 	.byte	0x04
	.zero		1


	//   ....[18]....
        /*024c*/ 	.word	0x00000790
        /*0250*/ 	.word	0x000000ff
        /*0254*/ 	.word	0x00000048
        /*0258*/ 	.short	0x0100
        /*025a*/ 	.byte	0x04
	.zero		1


	//   ....[19]....
        /*025c*/ 	.word	0x000007a0
        /*0260*/ 	.word	0x000000ff
        /*0264*/ 	.word	0x00000138
        /*0268*/ 	.short	0x0100
        /*026a*/ 	.byte	0x04
	.zero		1


	//   ....[20]....
        /*026c*/ 	.word	0x000007b0
        /*0270*/ 	.word	0x000000ff
        /*0274*/ 	.word	0x00000050
        /*0278*/ 	.short	0x0100
        /*027a*/ 	.byte	0x04
	.zero		1


	//   ....[21]....
        /*027c*/ 	.word	0x000007c0
        /*0280*/ 	.word	0x000000ff
        /*0284*/ 	.word	0x00000140
        /*0288*/ 	.short	0x0100
        /*028a*/ 	.byte	0x04
	.zero		1


	//   ....[22]....
        /*028c*/ 	.word	0x000007d0
        /*0290*/ 	.word	0x000000ff
        /*0294*/ 	.word	0x00000058
        /*0298*/ 	.short	0x0100
        /*029a*/ 	.byte	0x04
	.zero		1


	//   ....[23]....
        /*029c*/ 	.word	0x000007e0
        /*02a0*/ 	.word	0x000000ff
        /*02a4*/ 	.word	0x00000148
        /*02a8*/ 	.short	0x0100
        /*02aa*/ 	.byte	0x04
	.zero		1


	//   ....[24]....
        /*02ac*/ 	.word	0x000007f0
        /*02b0*/ 	.word	0x000000ff
        /*02b4*/ 	.word	0x00000060
        /*02b8*/ 	.short	0x0100
        /*02ba*/ 	.byte	0x04
	.zero		1


	//   ....[25]....
        /*02bc*/ 	.word	0x00000800
        /*02c0*/ 	.word	0x000000ff
        /*02c4*/ 	.word	0x00000150
        /*02c8*/ 	.short	0x0100
        /*02ca*/ 	.byte	0x04
	.zero		1


	//   ....[26]....
        /*02cc*/ 	.word	0x00000810
        /*02d0*/ 	.word	0x000000ff
        /*02d4*/ 	.word	0x00000068
        /*02d8*/ 	.short	0x0100
        /*02da*/ 	.byte	0x04
	.zero		1


	//   ....[27]....
        /*02dc*/ 	.word	0x00000820
        /*02e0*/ 	.word	0x000000ff
        /*02e4*/ 	.word	0x00000158
        /*02e8*/ 	.short	0x0100
        /*02ea*/ 	.byte	0x04
	.zero		1


	//   ....[28]....
        /*02ec*/ 	.word	0x00000830
        /*02f0*/ 	.word	0x000000ff
        /*02f4*/ 	.word	0x00000070
        /*02f8*/ 	.short	0x0100
        /*02fa*/ 	.byte	0x04
	.zero		1


	//   ....[29]....
        /*02fc*/ 	.word	0x00000840
        /*0300*/ 	.word	0x000000ff
        /*0304*/ 	.word	0x00000160
        /*0308*/ 	.short	0x0100
        /*030a*/ 	.byte	0x04
	.zero		1


	//   ....[30]....
        /*030c*/ 	.word	0x00000850
        /*0310*/ 	.word	0x000000ff
        /*0314*/ 	.word	0x00000078
        /*0318*/ 	.short	0x0100
        /*031a*/ 	.byte	0x04
	.zero		1


	//   ....[31]....
        /*031c*/ 	.word	0x00000860
        /*0320*/ 	.word	0x000000ff
        /*0324*/ 	.word	0x00000168
        /*0328*/ 	.short	0x0100
        /*032a*/ 	.byte	0x04
	.zero		1


	//   ....[32]....
        /*032c*/ 	.word	0x00000870
        /*0330*/ 	.word	0x000000ff
        /*0334*/ 	.word	0x00000080
        /*0338*/ 	.short	0x0100
        /*033a*/ 	.byte	0x04
	.zero		1


	//   ....[33]....
        /*033c*/ 	.word	0x00000880
        /*0340*/ 	.word	0x000000ff
        /*0344*/ 	.word	0x00000170
        /*0348*/ 	.short	0x0100
        /*034a*/ 	.byte	0x04
	.zero		1


	//   ....[34]....
        /*034c*/ 	.word	0x00000890
        /*0350*/ 	.word	0x000000ff
        /*0354*/ 	.word	0x00000088
        /*0358*/ 	.short	0x0100
        /*035a*/ 	.byte	0x04
	.zero		1


	//   ....[35]....
        /*035c*/ 	.word	0x000008a0
        /*0360*/ 	.word	0x000000ff
        /*0364*/ 	.word	0x00000178
        /*0368*/ 	.short	0x0100
        /*036a*/ 	.byte	0x04
	.zero		1


	//   ....[36]....
        /*036c*/ 	.word	0x000008b0
        /*0370*/ 	.word	0x000000ff
        /*0374*/ 	.word	0x00000090
        /*0378*/ 	.short	0x0100
        /*037a*/ 	.byte	0x04
	.zero		1


	//   ....[37]....
        /*037c*/ 	.word	0x000008c0
        /*0380*/ 	.word	0x000000ff
        /*0384*/ 	.word	0x00000180
        /*0388*/ 	.short	0x0100
        /*038a*/ 	.byte	0x04
	.zero		1


	//   ....[38]....
        /*038c*/ 	.word	0x000008d0
        /*0390*/ 	.word	0x000000ff
        /*0394*/ 	.word	0x00000098
        /*0398*/ 	.short	0x0100
        /*039a*/ 	.byte	0x04
	.zero		1


	//   ....[39]....
        /*039c*/ 	.word	0x000008e0
        /*03a0*/ 	.word	0x000000ff
        /*03a4*/ 	.word	0x00000188
        /*03a8*/ 	.short	0x0100
        /*03aa*/ 	.byte	0x04
	.zero		1


	//   ....[40]....
        /*03ac*/ 	.word	0x000008f0
        /*03b0*/ 	.word	0x000000ff
        /*03b4*/ 	.word	0x000000a0
        /*03b8*/ 	.short	0x0100
        /*03ba*/ 	.byte	0x04
	.zero		1


	//   ....[41]....
        /*03bc*/ 	.word	0x00000900
        /*03c0*/ 	.word	0x000000ff
        /*03c4*/ 	.word	0x00000190
        /*03c8*/ 	.short	0x0100
        /*03ca*/ 	.byte	0x04
	.zero		1


	//   ....[42]....
        /*03cc*/ 	.word	0x00000910
        /*03d0*/ 	.word	0x000000ff
        /*03d4*/ 	.word	0x000000a8
        /*03d8*/ 	.short	0x0100
        /*03da*/ 	.byte	0x04
	.zero		1


	//   ....[43]....
        /*03dc*/ 	.word	0x00000920
        /*03e0*/ 	.word	0x000000ff
        /*03e4*/ 	.word	0x00000198
        /*03e8*/ 	.short	0x0100
        /*03ea*/ 	.byte	0x04
	.zero		1


	//   ....[44]....
        /*03ec*/ 	.word	0x00000930
        /*03f0*/ 	.word	0x000000ff
        /*03f4*/ 	.word	0x000000b0
        /*03f8*/ 	.short	0x0100
        /*03fa*/ 	.byte	0x04
	.zero		1


	//   ....[45]....
        /*03fc*/ 	.word	0x00000940
        /*0400*/ 	.word	0x000000ff
        /*0404*/ 	.word	0x000001a0
        /*0408*/ 	.short	0x0100
        /*040a*/ 	.byte	0x04
	.zero		1


	//   ....[46]....
        /*040c*/ 	.word	0x00000950
        /*0410*/ 	.word	0x000000ff
        /*0414*/ 	.word	0x000000b8
        /*0418*/ 	.short	0x0100
        /*041a*/ 	.byte	0x04
	.zero		1


	//   ....[47]....
        /*041c*/ 	.word	0x00000960
        /*0420*/ 	.word	0x000000ff
        /*0424*/ 	.word	0x000001a8
        /*0428*/ 	.short	0x0100
        /*042a*/ 	.byte	0x04
	.zero		1


	//   ....[48]....
        /*042c*/ 	.word	0x00000970
        /*0430*/ 	.word	0x000000ff
        /*0434*/ 	.word	0x000000c0
        /*0438*/ 	.short	0x0100
        /*043a*/ 	.byte	0x04
	.zero		1


	//   ....[49]....
        /*043c*/ 	.word	0x00000980
        /*0440*/ 	.word	0x000000ff
        /*0444*/ 	.word	0x000001b0
        /*0448*/ 	.short	0x0100
        /*044a*/ 	.byte	0x04
	.zero		1


	//   ....[50]....
        /*044c*/ 	.word	0x00000990
        /*0450*/ 	.word	0x000000ff
        /*0454*/ 	.word	0x000000c8
        /*0458*/ 	.short	0x0100
        /*045a*/ 	.byte	0x04
	.zero		1


	//   ....[51]....
        /*045c*/ 	.word	0x000009a0
        /*0460*/ 	.word	0x000000ff
        /*0464*/ 	.word	0x000001b8
        /*0468*/ 	.short	0x0100
        /*046a*/ 	.byte	0x04
	.zero		1


	//   ....[52]....
        /*046c*/ 	.word	0x000009b0
        /*0470*/ 	.word	0x000000ff
        /*0474*/ 	.word	0x000000d0
        /*0478*/ 	.short	0x0100
        /*047a*/ 	.byte	0x04
	.zero		1


	//   ....[53]....
        /*047c*/ 	.word	0x000009c0
        /*0480*/ 	.word	0x000000ff
        /*0484*/ 	.word	0x000001c0
        /*0488*/ 	.short	0x0100
        /*048a*/ 	.byte	0x04
	.zero		1


	//   ....[54]....
        /*048c*/ 	.word	0x000009d0
        /*0490*/ 	.word	0x000000ff
        /*0494*/ 	.word	0x000000d8
        /*0498*/ 	.short	0x0100
        /*049a*/ 	.byte	0x04
	.zero		1


	//   ....[55]....
        /*049c*/ 	.word	0x000009e0
        /*04a0*/ 	.word	0x000000ff
        /*04a4*/ 	.word	0x000001c8
        /*04a8*/ 	.short	0x0100
        /*04aa*/ 	.byte	0x04
	.zero		1


	//   ....[56]....
        /*04ac*/ 	.word	0x000009f0
        /*04b0*/ 	.word	0x000000ff
        /*04b4*/ 	.word	0x000000e0
        /*04b8*/ 	.short	0x0100
        /*04ba*/ 	.byte	0x04
	.zero		1


	//   ....[57]....
        /*04bc*/ 	.word	0x00000a00
        /*04c0*/ 	.word	0x000000ff
        /*04c4*/ 	.word	0x000001d0
        /*04c8*/ 	.short	0x0100
        /*04ca*/ 	.byte	0x04
	.zero		1


	//   ....[58]....
        /*04cc*/ 	.word	0x00000a10
        /*04d0*/ 	.word	0x000000ff
        /*04d4*/ 	.word	0x000000e8
        /*04d8*/ 	.short	0x0100
        /*04da*/ 	.byte	0x04
	.zero		1


	//   ....[59]....
        /*04dc*/ 	.word	0x00000a20
        /*04e0*/ 	.word	0x000000ff
        /*04e4*/ 	.word	0x000001d8
        /*04e8*/ 	.short	0x0100
        /*04ea*/ 	.byte	0x04
	.zero		1


	//   ....[60]....
        /*04ec*/ 	.word	0x00000b60
        /*04f0*/ 	.word	0x000000ff
        /*04f4*/ 	.word	0x000001e0
        /*04f8*/ 	.short	0x0100
        /*04fa*/ 	.byte	0x04
	.zero		1


	//   ....[61]....
        /*04fc*/ 	.word	0x00000b70
        /*0500*/ 	.word	0x000000ff
        /*0504*/ 	.word	0x000001f8
        /*0508*/ 	.short	0x0100
        /*050a*/ 	.byte	0x04
	.zero		1


	//   ....[62]....
        /*050c*/ 	.word	0x00000b80
        /*0510*/ 	.word	0x000000ff
        /*0514*/ 	.word	0x000001e8
        /*0518*/ 	.short	0x0100
        /*051a*/ 	.byte	0x04
	.zero		1


	//   ....[63]....
        /*051c*/ 	.word	0x00000b90
        /*0520*/ 	.word	0x000000ff
        /*0524*/ 	.word	0x00000200
        /*0528*/ 	.short	0x0100
        /*052a*/ 	.byte	0x04
	.zero		1


	//   ....[64]....
        /*052c*/ 	.word	0x00000ba0
        /*0530*/ 	.word	0x000000ff
        /*0534*/ 	.word	0x000001f0
        /*0538*/ 	.short	0x0100
        /*053a*/ 	.byte	0x04
	.zero		1


	//   ....[65]....
        /*053c*/ 	.word	0x00000bb0
        /*0540*/ 	.word	0x000000ff
        /*0544*/ 	.word	0x00000208
        /*0548*/ 	.short	0x0100
        /*054a*/ 	.byte	0x04
	.zero		1


	//   ....[66]....
        /*054c*/ 	.word	0x00000ca0
        /*0550*/ 	.word	0x000000ff
        /*0554*/ 	.word	0x00000210
        /*0558*/ 	.short	0x0100
        /*055a*/ 	.byte	0x06
	.zero		1


	//   ....[67]....
        /*055c*/ 	.word	0x00000cb0
        /*0560*/ 	.word	0x000000ff
        /*0564*/ 	.word	0x00000218
        /*0568*/ 	.short	0x0100
        /*056a*/ 	.byte	0x06
	.zero		1


	//   ....[68]....
        /*056c*/ 	.word	0x00000df0
        /*0570*/ 	.word	0x000000ff
        /*0574*/ 	.word	0x00000220
        /*0578*/ 	.short	0x0100
        /*057a*/ 	.byte	0x06
	.zero		1


	//   ....[69]....
        /*057c*/ 	.word	0x00000e00
        /*0580*/ 	.word	0x000000ff
        /*0584*/ 	.word	0x00000230
        /*0588*/ 	.short	0x0100
        /*058a*/ 	.byte	0x06
	.zero		1


	//   ....[70]....
        /*058c*/ 	.word	0x00000e10
        /*0590*/ 	.word	0x000000ff
        /*0594*/ 	.word	0x00000228
        /*0598*/ 	.short	0x0100
        /*059a*/ 	.byte	0x06
	.zero		1


	//   ....[71]....
        /*059c*/ 	.word	0x00000e20
        /*05a0*/ 	.word	0x000000ff
        /*05a4*/ 	.word	0x00000238
        /*05a8*/ 	.short	0x0100
        /*05aa*/ 	.byte	0x06
	.zero		1


	//   ....[72]....
        /*05ac*/ 	.word	0x00000f50
        /*05b0*/ 	.word	0x000000ff
        /*05b4*/ 	.word	0x00000240
        /*05b8*/ 	.short	0x0100
        /*05ba*/ 	.byte	0x04
	.zero		1


	//   ....[73]....
        /*05bc*/ 	.word	0x00000f60
        /*05c0*/ 	.word	0x000000ff
        /*05c4*/ 	.word	0x00000250
        /*05c8*/ 	.short	0x0100
        /*05ca*/ 	.byte	0x04
	.zero		1


	//   ....[74]....
        /*05cc*/ 	.word	0x00000f70
        /*05d0*/ 	.word	0x000000ff
        /*05d4*/ 	.word	0x00000248
        /*05d8*/ 	.short	0x0100
        /*05da*/ 	.byte	0x04
	.zero		1


	//   ....[75]....
        /*05dc*/ 	.word	0x00000f80
        /*05e0*/ 	.word	0x000000ff
        /*05e4*/ 	.word	0x00000258
        /*05e8*/ 	.short	0x0100
        /*05ea*/ 	.byte	0x04
	.zero		1


	//   ....[76]....
        /*05ec*/ 	.word	0x00001070
        /*05f0*/ 	.word	0x000000ff
        /*05f4*/ 	.word	0x00000260
        /*05f8*/ 	.short	0x0100
        /*05fa*/ 	.byte	0x04
	.zero		1


	//   ....[77]....
        /*05fc*/ 	.word	0x00001080
        /*0600*/ 	.word	0x000000ff
        /*0604*/ 	.word	0x00000270
        /*0608*/ 	.short	0x0100
        /*060a*/ 	.byte	0x04
	.zero		1


	//   ....[78]....
        /*060c*/ 	.word	0x00001090
        /*0610*/ 	.word	0x000000ff
        /*0614*/ 	.word	0x00000268
        /*0618*/ 	.short	0x0100
        /*061a*/ 	.byte	0x04
	.zero		1


	//   ....[79]....
        /*061c*/ 	.word	0x000010a0
        /*0620*/ 	.word	0x000000ff
        /*0624*/ 	.word	0x00000278
        /*0628*/ 	.short	0x0100
        /*062a*/ 	.byte	0x04
	.zero		1


	//   ....[80]....
        /*062c*/ 	.word	0x00001c90
        /*0630*/ 	.word	0x00000000
        /*0634*/ 	.word	0x00000270
        /*0638*/ 	.short	0x010a
        /*063a*/ 	.byte	0xff
	.zero		1


	//   ....[81]....
        /*063c*/ 	.word	0x00001cc0
        /*0640*/ 	.word	0x00000000
        /*0644*/ 	.word	0x00000260
        /*0648*/ 	.short	0x0101
        /*064a*/ 	.byte	0xff
	.zero		1


	//   ....[82]....
        /*064c*/ 	.word	0x00001da0
        /*0650*/ 	.word	0x000000ff
        /*0654*/ 	.word	0x000000f0
        /*0658*/ 	.short	0x010a
        /*065a*/ 	.byte	0x04
	.zero		1


	//   ....[83]....
        /*065c*/ 	.word	0x00001e30
        /*0660*/ 	.word	0x000000ff
        /*0664*/ 	.word	0x000000f0
        /*0668*/ 	.short	0x010a
        /*066a*/ 	.byte	0x29
	.zero		1


	//   ....[84]....
        /*066c*/ 	.word	0x00001f70
        /*0670*/ 	.word	0x000000ff
        /*0674*/ 	.word	0x000000f0
        /*0678*/ 	.short	0x010a
        /*067a*/ 	.byte	0x06
	.zero		1


	//   ....[85]....
        /*067c*/ 	.word	0x00002230
        /*0680*/ 	.word	0x000000ff
        /*0684*/ 	.word	0x00000218
        /*0688*/ 	.short	0x0101
        /*068a*/ 	.byte	0x05
	.zero		1


	//   ....[86]....
        /*068c*/ 	.word	0x00002250
        /*0690*/ 	.word	0x000000ff
        /*0694*/ 	.word	0x000000f0
        /*0698*/ 	.short	0x010a
        /*069a*/ 	.byte	0x04
	.zero		1


	//   ....[87]....
        /*069c*/ 	.word	0x000022d0
        /*06a0*/ 	.word	0x000000ff
        /*06a4*/ 	.word	0x000000f0
        /*06a8*/ 	.short	0x010a
        /*06aa*/ 	.byte	0x29
	.zero		1


	//   ....[88]....
        /*06ac*/ 	.word	0x00002410
        /*06b0*/ 	.word	0x000000ff
        /*06b4*/ 	.word	0x000000f0
        /*06b8*/ 	.short	0x010a
        /*06ba*/ 	.byte	0x06
	.zero		1


	//   ....[89]....
        /*06bc*/ 	.word	0x000026f0
        /*06c0*/ 	.word	0x00000003
        /*06c4*/ 	.word	0x00000220
        /*06c8*/ 	.short	0x010a
        /*06ca*/ 	.byte	0xff
	.zero		1


	//   ....[90]....
        /*06cc*/ 	.word	0x00002840
        /*06d0*/ 	.word	0x00000000
        /*06d4*/ 	.word	0x00000000
        /*06d8*/ 	.short	0x0101
        /*06da*/ 	.byte	0xff
	.zero		1


	//   ....[91]....
        /*06dc*/ 	.word	0x00002e00
        /*06e0*/ 	.word	0x000000ff
        /*06e4*/ 	.word	0x00000000
        /*06e8*/ 	.short	0x010a
        /*06ea*/ 	.byte	0x04
	.zero		1


	//   ....[92]....
        /*06ec*/ 	.word	0x00002e90
        /*06f0*/ 	.word	0x000000ff
        /*06f4*/ 	.word	0x00000000
        /*06f8*/ 	.short	0x010a
        /*06fa*/ 	.byte	0x05
	.zero		1


	//   ....[93]....
        /*06fc*/ 	.word	0x00002f20
        /*0700*/ 	.word	0x000000ff
        /*0704*/ 	.word	0x00000000
        /*0708*/ 	.short	0x010a
        /*070a*/ 	.byte	0x05
	.zero		1


	//   ....[94]....
        /*070c*/ 	.word	0x00002fb0
        /*0710*/ 	.word	0x000000ff
        /*0714*/ 	.word	0x00000000
        /*0718*/ 	.short	0x010a
        /*071a*/ 	.byte	0x05
	.zero		1


	//   ....[95]....
        /*071c*/ 	.word	0x00003040
        /*0720*/ 	.word	0x000000ff
        /*0724*/ 	.word	0x00000000
        /*0728*/ 	.short	0x010a
        /*072a*/ 	.byte	0x05
	.zero		1


	//   ....[96]....
        /*072c*/ 	.word	0x000030d0
        /*0730*/ 	.word	0x000000ff
        /*0734*/ 	.word	0x00000000
        /*0738*/ 	.short	0x010a
        /*073a*/ 	.byte	0x05
	.zero		1


	//   ....[97]....
        /*073c*/ 	.word	0x00003160
        /*0740*/ 	.word	0x000000ff
        /*0744*/ 	.word	0x00000000
        /*0748*/ 	.short	0x010a
        /*074a*/ 	.byte	0x05
	.zero		1


	//   ....[98]....
        /*074c*/ 	.word	0x000031f0
        /*0750*/ 	.word	0x000000ff
        /*0754*/ 	.word	0x00000000
        /*0758*/ 	.short	0x010a
        /*075a*/ 	.byte	0x05
	.zero		1


	//   ....[99]....
        /*075c*/ 	.word	0x00003280
        /*0760*/ 	.word	0x000000ff
        /*0764*/ 	.word	0x00000000
        /*0768*/ 	.short	0x010a
        /*076a*/ 	.byte	0x05
	.zero		1


	//   ....[100]....
        /*076c*/ 	.word	0x00003310
        /*0770*/ 	.word	0x000000ff
        /*0774*/ 	.word	0x00000000
        /*0778*/ 	.short	0x010a
        /*077a*/ 	.byte	0x05
	.zero		1


	//   ....[101]....
        /*077c*/ 	.word	0x000033a0
        /*0780*/ 	.word	0x000000ff
        /*0784*/ 	.word	0x00000000
        /*0788*/ 	.short	0x010a
        /*078a*/ 	.byte	0x05
	.zero		1


	//   ....[102]....
        /*078c*/ 	.word	0x00003430
        /*0790*/ 	.word	0x000000ff
        /*0794*/ 	.word	0x00000000
        /*0798*/ 	.short	0x010a
        /*079a*/ 	.byte	0x05
	.zero		1


	//   ....[103]....
        /*079c*/ 	.word	0x000034c0
        /*07a0*/ 	.word	0x000000ff
        /*07a4*/ 	.word	0x00000000
        /*07a8*/ 	.short	0x010a
        /*07aa*/ 	.byte	0x05
	.zero		1


	//   ....[104]....
        /*07ac*/ 	.word	0x00003550
        /*07b0*/ 	.word	0x000000ff
        /*07b4*/ 	.word	0x00000000
        /*07b8*/ 	.short	0x010a
        /*07ba*/ 	.byte	0x05
	.zero		1


	//   ....[105]....
        /*07bc*/ 	.word	0x000035e0
        /*07c0*/ 	.word	0x000000ff
        /*07c4*/ 	.word	0x00000000
        /*07c8*/ 	.short	0x010a
        /*07ca*/ 	.byte	0x05
	.zero		1


	//   ....[106]....
        /*07cc*/ 	.word	0x00003670
        /*07d0*/ 	.word	0x000000ff
        /*07d4*/ 	.word	0x00000000
        /*07d8*/ 	.short	0x010a
        /*07da*/ 	.byte	0x05
	.zero		1


	//   ....[107]....
        /*07dc*/ 	.word	0x00003700
        /*07e0*/ 	.word	0x000000ff
        /*07e4*/ 	.word	0x00000000
        /*07e8*/ 	.short	0x010a
        /*07ea*/ 	.byte	0x05
	.zero		1


	//   ....[108]....
        /*07ec*/ 	.word	0x00003790
        /*07f0*/ 	.word	0x000000ff
        /*07f4*/ 	.word	0x00000000
        /*07f8*/ 	.short	0x010a
        /*07fa*/ 	.byte	0x05
	.zero		1


	//   ....[109]....
        /*07fc*/ 	.word	0x00003820
        /*0800*/ 	.word	0x000000ff
        /*0804*/ 	.word	0x00000000
        /*0808*/ 	.short	0x010a
        /*080a*/ 	.byte	0x05
	.zero		1


	//   ....[110]....
        /*080c*/ 	.word	0x000038b0
        /*0810*/ 	.word	0x000000ff
        /*0814*/ 	.word	0x00000000
        /*0818*/ 	.short	0x010a
        /*081a*/ 	.byte	0x05
	.zero		1


	//   ....[111]....
        /*081c*/ 	.word	0x00003940
        /*0820*/ 	.word	0x000000ff
        /*0824*/ 	.word	0x00000000
        /*0828*/ 	.short	0x010a
        /*082a*/ 	.byte	0x05
	.zero		1


	//   ....[112]....
        /*082c*/ 	.word	0x000039d0
        /*0830*/ 	.word	0x000000ff
        /*0834*/ 	.word	0x00000000
        /*0838*/ 	.short	0x010a
        /*083a*/ 	.byte	0x05
	.zero		1


	//   ....[113]....
        /*083c*/ 	.word	0x00003a60
        /*0840*/ 	.word	0x000000ff
        /*0844*/ 	.word	0x00000000
        /*0848*/ 	.short	0x010a
        /*084a*/ 	.byte	0x05
	.zero		1


	//   ....[114]....
        /*084c*/ 	.word	0x00003af0
        /*0850*/ 	.word	0x000000ff
        /*0854*/ 	.word	0x00000000
        /*0858*/ 	.short	0x010a
        /*085a*/ 	.byte	0x05
	.zero		1


	//   ....[115]....
        /*085c*/ 	.word	0x00003b80
        /*0860*/ 	.word	0x000000ff
        /*0864*/ 	.word	0x00000000
        /*0868*/ 	.short	0x010a
        /*086a*/ 	.byte	0x05
	.zero		1


	//   ....[116]....
        /*086c*/ 	.word	0x00003c10
        /*0870*/ 	.word	0x000000ff
        /*0874*/ 	.word	0x00000000
        /*0878*/ 	.short	0x010a
        /*087a*/ 	.byte	0x05
	.zero		1


	//   ....[117]....
        /*087c*/ 	.word	0x00003ca0
        /*0880*/ 	.word	0x000000ff
        /*0884*/ 	.word	0x00000000
        /*0888*/ 	.short	0x010a
        /*088a*/ 	.byte	0x05
	.zero		1


	//   ....[118]....
        /*088c*/ 	.word	0x00003d30
        /*0890*/ 	.word	0x000000ff
        /*0894*/ 	.word	0x00000000
        /*0898*/ 	.short	0x010a
        /*089a*/ 	.byte	0x05
	.zero		1


	//   ....[119]....
        /*089c*/ 	.word	0x00003dc0
        /*08a0*/ 	.word	0x000000ff
        /*08a4*/ 	.word	0x00000000
        /*08a8*/ 	.short	0x010a
        /*08aa*/ 	.byte	0x05
	.zero		1


	//   ....[120]....
        /*08ac*/ 	.word	0x00003e60
        /*08b0*/ 	.word	0x00000000
        /*08b4*/ 	.word	0x00000000
        /*08b8*/ 	.short	0x010a
        /*08ba*/ 	.byte	0xff
	.zero		1


	//   ....[121]....
        /*08bc*/ 	.word	0x00003f80
        /*08c0*/ 	.word	0x00000002
        /*08c4*/ 	.word	0x00000260
        /*08c8*/ 	.short	0x010a
        /*08ca*/ 	.byte	0xff
	.zero		1


	//   ....[122]....
        /*08cc*/ 	.word	0x00003ff0
        /*08d0*/ 	.word	0x00000002
        /*08d4*/ 	.word	0x00000000
        /*08d8*/ 	.short	0x0101
        /*08da*/ 	.byte	0xff
	.zero		1


	//   ....[123]....
        /*08dc*/ 	.word	0x00004010
        /*08e0*/ 	.word	0x000000ff
        /*08e4*/ 	.word	0x00000230
        /*08e8*/ 	.short	0x010a
        /*08ea*/ 	.byte	0x04
	.zero		1


	//   ....[124]....
        /*08ec*/ 	.word	0x00004130
        /*08f0*/ 	.word	0x00000002
        /*08f4*/ 	.word	0x00000220
        /*08f8*/ 	.short	0x010a
        /*08fa*/ 	.byte	0xff
	.zero		1


	//   ....[125]....
        /*08fc*/ 	.word	0x00004230
        /*0900*/ 	.word	0x00000002
        /*0904*/ 	.word	0x00000000
        /*0908*/ 	.short	0x0101
        /*090a*/ 	.byte	0xff
	.zero		1


	//   ....[126]....
        /*090c*/ 	.word	0x000042c0
        /*0910*/ 	.word	0x000000ff
        /*0914*/ 	.word	0x00000230
        /*0918*/ 	.short	0x0106
        /*091a*/ 	.byte	0x04
	.zero		1


	//   ....[127]....
        /*091c*/ 	.word	0x000042e0
        /*0920*/ 	.word	0x000000ff
        /*0924*/ 	.word	0x00000230
        /*0928*/ 	.short	0x010a
        /*092a*/ 	.byte	0x04
	.zero		1


	//   ....[128]....
        /*092c*/ 	.word	0x00004370
        /*0930*/ 	.word	0x000000ff
        /*0934*/ 	.word	0x00000230
        /*0938*/ 	.short	0x0106
        /*093a*/ 	.byte	0x07
	.zero		1


	//   ....[129]....
        /*093c*/ 	.word	0x000043b0
        /*0940*/ 	.word	0x00000000
        /*0944*/ 	.word	0x00000230
        /*0948*/ 	.short	0x010a
        /*094a*/ 	.byte	0xff
	.zero		1


	//   ....[130]....
        /*094c*/ 	.word	0x00004960
        /*0950*/ 	.word	0x00000002
        /*0954*/ 	.word	0x00000220
        /*0958*/ 	.short	0x010a
        /*095a*/ 	.byte	0xff
	.zero		1


	//   ....[131]....
        /*095c*/ 	.word	0x00004a80
        /*0960*/ 	.word	0x00000000
        /*0964*/ 	.word	0x00000000
        /*0968*/ 	.short	0x0101
        /*096a*/ 	.byte	0xff
	.zero		1


	//   ....[132]....
        /*096c*/ 	.word	0x00004fe0
        /*0970*/ 	.word	0x000000ff
        /*0974*/ 	.word	0x00000000
        /*0978*/ 	.short	0x010a
        /*097a*/ 	.byte	0x04
	.zero		1


	//   ....[133]....
        /*097c*/ 	.word	0x00004ff0
        /*0980*/ 	.word	0x000000ff
        /*0984*/ 	.word	0x00000250
        /*0988*/ 	.short	0x010a
        /*098a*/ 	.byte	0x1f
	.zero		1


	//   ....[134]....
        /*098c*/ 	.word	0x00005120
        /*0990*/ 	.word	0x000000ff
        /*0994*/ 	.word	0x00000000
        /*0998*/ 	.short	0x010a
        /*099a*/ 	.byte	0x07
	.zero		1


	//   ....[135]....
        /*099c*/ 	.word	0x00005260
        /*09a0*/ 	.word	0x000000ff
        /*09a4*/ 	.word	0x00000000
        /*09a8*/ 	.short	0x010a
        /*09aa*/ 	.byte	0x05
	.zero		1


	//   ....[136]....
        /*09ac*/ 	.word	0x00005490
        /*09b0*/ 	.word	0x000000ff
        /*09b4*/ 	.word	0x00000000
        /*09b8*/ 	.short	0x010a
        /*09ba*/ 	.byte	0x04
	.zero		1


	//   ....[137]....
        /*09bc*/ 	.word	0x00005520
        /*09c0*/ 	.word	0x000000ff
        /*09c4*/ 	.word	0x00000000
        /*09c8*/ 	.short	0x010a
        /*09ca*/ 	.byte	0x04
	.zero		1


	//   ....[138]....
        /*09cc*/ 	.word	0x00005a00
        /*09d0*/ 	.word	0x00000008
        /*09d4*/ 	.word	0x00000220
        /*09d8*/ 	.short	0x010a
        /*09da*/ 	.byte	0xff
	.zero		1


	//   ....[139]....
        /*09dc*/ 	.word	0x00005b70
        /*09e0*/ 	.word	0x00000000
        /*09e4*/ 	.word	0x00000000
        /*09e8*/ 	.short	0x0101
        /*09ea*/ 	.byte	0xff
	.zero		1


	//   ....[140]....
        /*09ec*/ 	.word	0x00006040
        /*09f0*/ 	.word	0x000000ff
        /*09f4*/ 	.word	0x00000218
        /*09f8*/ 	.short	0x010a
        /*09fa*/ 	.byte	0x15
	.zero		1


	//   ....[141]....
        /*09fc*/ 	.word	0x00006210
        /*0a00*/ 	.word	0x000000ff
        /*0a04*/ 	.word	0x000001f8
        /*0a08*/ 	.short	0x010a
        /*0a0a*/ 	.byte	0x04
	.zero		1


	//   ....[142]....
        /*0a0c*/ 	.word	0x00006450
        /*0a10*/ 	.word	0x000000ff
        /*0a14*/ 	.word	0x000001e0
        /*0a18*/ 	.short	0x010b
        /*0a1a*/ 	.byte	0x04
	.zero		1


	//   ....[143]....
        /*0a1c*/ 	.word	0x00006460
        /*0a20*/ 	.word	0x000000ff
        /*0a24*/ 	.word	0x00000000
        /*0a28*/ 	.short	0x0101
        /*0a2a*/ 	.byte	0x07
	.zero		1


	//   ....[144]....
        /*0a2c*/ 	.word	0x00006470
        /*0a30*/ 	.word	0x000000ff
        /*0a34*/ 	.word	0x000001f8
        /*0a38*/ 	.short	0x010a
        /*0a3a*/ 	.byte	0x05
	.zero		1


	//   ....[145]....
        /*0a3c*/ 	.word	0x000066d0
        /*0a40*/ 	.word	0x000000ff
        /*0a44*/ 	.word	0x000001e0
        /*0a48*/ 	.short	0x010b
        /*0a4a*/ 	.byte	0x05
	.zero		1


	//   ....[146]....
        /*0a4c*/ 	.word	0x000066e0
        /*0a50*/ 	.word	0x000000ff
        /*0a54*/ 	.word	0x00000000
        /*0a58*/ 	.short	0x0101
        /*0a5a*/ 	.byte	0x07
	.zero		1


	//   ....[147]....
        /*0a5c*/ 	.word	0x000066f0
        /*0a60*/ 	.word	0x000000ff
        /*0a64*/ 	.word	0x000001f8
        /*0a68*/ 	.short	0x010a
        /*0a6a*/ 	.byte	0x04
	.zero		1


	//   ....[148]....
        /*0a6c*/ 	.word	0x00006960
        /*0a70*/ 	.word	0x000000ff
        /*0a74*/ 	.word	0x000001e0
        /*0a78*/ 	.short	0x010b
        /*0a7a*/ 	.byte	0x04
	.zero		1


	//   ....[149]....
        /*0a7c*/ 	.word	0x00006970
        /*0a80*/ 	.word	0x000000ff
        /*0a84*/ 	.word	0x00000000
        /*0a88*/ 	.short	0x0101
        /*0a8a*/ 	.byte	0x07
	.zero		1


	//   ....[150]....
        /*0a8c*/ 	.word	0x00006980
        /*0a90*/ 	.word	0x000000ff
        /*0a94*/ 	.word	0x000001f8
        /*0a98*/ 	.short	0x010a
        /*0a9a*/ 	.byte	0x05
	.zero		1


	//   ....[151]....
        /*0a9c*/ 	.word	0x00006c30
        /*0aa0*/ 	.word	0x000000ff
        /*0aa4*/ 	.word	0x000001e0
        /*0aa8*/ 	.short	0x010b
        /*0aaa*/ 	.byte	0x05
	.zero		1


	//   ....[152]....
        /*0aac*/ 	.word	0x00006c40
        /*0ab0*/ 	.word	0x000000ff
        /*0ab4*/ 	.word	0x00000000
        /*0ab8*/ 	.short	0x0101
        /*0aba*/ 	.byte	0x04
	.zero		1


	//   ....[153]....
        /*0abc*/ 	.word	0x00006ca0
        /*0ac0*/ 	.word	0x000000ff
        /*0ac4*/ 	.word	0x00000000
        /*0ac8*/ 	.short	0x010a
        /*0aca*/ 	.byte	0x04
	.zero		1


	//   ....[154]....
        /*0acc*/ 	.word	0x00006d30
        /*0ad0*/ 	.word	0x000000ff
        /*0ad4*/ 	.word	0x00000000
        /*0ad8*/ 	.short	0x010a
        /*0ada*/ 	.byte	0x05
	.zero		1


	//   ....[155]....
        /*0adc*/ 	.word	0x00006dd0
        /*0ae0*/ 	.word	0x00000000
        /*0ae4*/ 	.word	0x00000000
        /*0ae8*/ 	.short	0x010a
        /*0aea*/ 	.byte	0xff
	.zero		1


	//   ....[156]....
        /*0aec*/ 	.word	0x00007140
        /*0af0*/ 	.word	0x00000000
        /*0af4*/ 	.word	0x00000220
        /*0af8*/ 	.short	0x010a
        /*0afa*/ 	.byte	0xff
	.zero		1


	//   ....[157]....
        /*0afc*/ 	.word	0x00007210
        /*0b00*/ 	.word	0x00000000
        /*0b04*/ 	.word	0x00000000
        /*0b08*/ 	.short	0x0101
        /*0b0a*/ 	.byte	0xff
	.zero		1


	//   ....[158]....
        /*0b0c*/ 	.word	0x00007ed0
        /*0b10*/ 	.word	0x00000000
        /*0b14*/ 	.word	0x000001e0
        /*0b18*/ 	.short	0x010a
        /*0b1a*/ 	.byte	0xff
	.zero		1


	//   ....[159]....
        /*0b1c*/ 	.word	0x00007f40
        /*0b20*/ 	.word	0x00000068
        /*0b24*/ 	.word	0x00000240
        /*0b28*/ 	.short	0x010a
        /*0b2a*/ 	.byte	0xff
	.zero		1


	//   ....[160]....
        /*0b2c*/ 	.word	0x00008030
        /*0b30*/ 	.word	0x00000000
        /*0b34*/ 	.word	0x000001e0
        /*0b38*/ 	.short	0x010a
        /*0b3a*/ 	.byte	0xff
	.zero		1


	//   ....[161]....
        /*0b3c*/ 	.word	0x00008150
        /*0b40*/ 	.word	0x00000068
        /*0b44*/ 	.word	0x00000240
        /*0b48*/ 	.short	0x010a
        /*0b4a*/ 	.byte	0xff
	.zero		1


	//   ....[162]....
        /*0b4c*/ 	.word	0x00008fd0
        /*0b50*/ 	.word	0x00000000
        /*0b54*/ 	.word	0x00000000
        /*0b58*/ 	.short	0x0101
        /*0b5a*/ 	.byte	0xff
	.zero		1


	//   ....[163]....
        /*0b5c*/ 	.word	0x00008fe0
        /*0b60*/ 	.word	0x00000014
        /*0b64*/ 	.word	0x000001e0
        /*0b68*/ 	.short	0x010a
        /*0b6a*/ 	.byte	0xff
	.zero		1


	//   ....[164]....
        /*0b6c*/ 	.word	0x000090a0
        /*0b70*/ 	.word	0x00000014
        /*0b74*/ 	.word	0x000001e0
        /*0b78*/ 	.short	0x010a
        /*0b7a*/ 	.byte	0xff
	.zero		1


	//   ....[165]....
        /*0b7c*/ 	.word	0x00009f80
        /*0b80*/ 	.word	0x0000002e
        /*0b84*/ 	.word	0x00000000
        /*0b88*/ 	.short	0x0101
        /*0b8a*/ 	.byte	0xff
	.zero		1


	//   ....[166]....
        /*0b8c*/ 	.word	0x00009fc0
        /*0b90*/ 	.word	0x00000015
        /*0b94*/ 	.word	0x000001e0
        /*0b98*/ 	.short	0x010a
        /*0b9a*/ 	.byte	0xff
	.zero		1


	//   ....[167]....
        /*0b9c*/ 	.word	0x0000a090
        /*0ba0*/ 	.word	0x00000015
        /*0ba4*/ 	.word	0x000001e0
        /*0ba8*/ 	.short	0x010a
        /*0baa*/ 	.byte	0xff
	.zero		1


	//   ....[168]....
        /*0bac*/ 	.word	0x0000af80
        /*0bb0*/ 	.word	0x0000002e
        /*0bb4*/ 	.word	0x00000000
        /*0bb8*/ 	.short	0x0101
        /*0bba*/ 	.byte	0xff
	.zero		1


	//   ....[169]....
        /*0bbc*/ 	.word	0x0000afa0
        /*0bc0*/ 	.word	0x00000002
        /*0bc4*/ 	.word	0x000001e0
        /*0bc8*/ 	.short	0x010a
        /*0bca*/ 	.byte	0xff
	.zero		1


	//   ....[170]....
        /*0bcc*/ 	.word	0x0000b050
        /*0bd0*/ 	.word	0x00000002
        /*0bd4*/ 	.word	0x000001e0
        /*0bd8*/ 	.short	0x010a
        /*0bda*/ 	.byte	0xff
	.zero		1


	//   ....[171]....
        /*0bdc*/ 	.word	0x0000b8f0
        /*0be0*/ 	.word	0x000000ff
        /*0be4*/ 	.word	0x00000000
        /*0be8*/ 	.short	0x0101
        /*0bea*/ 	.byte	0x04
	.zero		1


	//   ....[172]....
        /*0bec*/ 	.word	0x0000bf50
        /*0bf0*/ 	.word	0x00000000
        /*0bf4*/ 	.word	0x00000000
        /*0bf8*/ 	.short	0x0101
        /*0bfa*/ 	.byte	0xff
	.zero		1


	//   ....[173]....
        /*0bfc*/ 	.word	0x0000c200
        /*0c00*/ 	.word	0x000000ff
        /*0c04*/ 	.word	0x00000000
        /*0c08*/ 	.short	0x0101
        /*0c0a*/ 	.byte	0x04
	.zero		1


	//   ....[174]....
        /*0c0c*/ 	.word	0x0000c220
        /*0c10*/ 	.word	0x00000000
        /*0c14*/ 	.word	0x00000270
        /*0c18*/ 	.short	0x010a
        /*0c1a*/ 	.byte	0xff
	.zero		1


	//   ....[175]....
        /*0c1c*/ 	.word	0x0000c280
        /*0c20*/ 	.word	0x00000000
        /*0c24*/ 	.word	0x000000f0
        /*0c28*/ 	.short	0x010a
        /*0c2a*/ 	.byte	0xff
	.zero		1


	//   ....[176]....
        /*0c2c*/ 	.word	0x0000c2e0
        /*0c30*/ 	.word	0x00000000
        /*0c34*/ 	.word	0x000000f0
        /*0c38*/ 	.short	0x010a
        /*0c3a*/ 	.byte	0xff
	.zero		1


	//   ....[177]....
        /*0c3c*/ 	.word	0x0000c330
        /*0c40*/ 	.word	0x00000003
        /*0c44*/ 	.word	0x00000220
        /*0c48*/ 	.short	0x010a
        /*0c4a*/ 	.byte	0xff
	.zero		1


	//   ....[178]....
        /*0c4c*/ 	.word	0x0000c390
        /*0c50*/ 	.word	0x00000000
        /*0c54*/ 	.word	0x00000000
        /*0c58*/ 	.short	0x010a
        /*0c5a*/ 	.byte	0xff
	.zero		1


	//   ....[179]....
        /*0c5c*/ 	.word	0x0000c3f0
        /*0c60*/ 	.word	0x00000000
        /*0c64*/ 	.word	0x00000000
        /*0c68*/ 	.short	0x010a
        /*0c6a*/ 	.byte	0xff
	.zero		1


	//   ....[180]....
        /*0c6c*/ 	.word	0x0000c450
        /*0c70*/ 	.word	0x00000000
        /*0c74*/ 	.word	0x00000000
        /*0c78*/ 	.short	0x010a
        /*0c7a*/ 	.byte	0xff
	.zero		1


	//   ....[181]....
        /*0c7c*/ 	.word	0x0000c4b0
        /*0c80*/ 	.word	0x00000000
        /*0c84*/ 	.word	0x00000000
        /*0c88*/ 	.short	0x010a
        /*0c8a*/ 	.byte	0xff
	.zero		1


	//   ....[182]....
        /*0c8c*/ 	.word	0x0000c510
        /*0c90*/ 	.word	0x00000000
        /*0c94*/ 	.word	0x00000000
        /*0c98*/ 	.short	0x010a
        /*0c9a*/ 	.byte	0xff
	.zero		1


	//   ....[183]....
        /*0c9c*/ 	.word	0x0000c570
        /*0ca0*/ 	.word	0x00000000
        /*0ca4*/ 	.word	0x00000000
        /*0ca8*/ 	.short	0x010a
        /*0caa*/ 	.byte	0xff
	.zero		1


	//   ....[184]....
        /*0cac*/ 	.word	0x0000c5d0
        /*0cb0*/ 	.word	0x00000000
        /*0cb4*/ 	.word	0x00000000
        /*0cb8*/ 	.short	0x010a
        /*0cba*/ 	.byte	0xff
	.zero		1


	//   ....[185]....
        /*0cbc*/ 	.word	0x0000c630
        /*0cc0*/ 	.word	0x00000000
        /*0cc4*/ 	.word	0x00000000
        /*0cc8*/ 	.short	0x010a
        /*0cca*/ 	.byte	0xff
	.zero		1


	//   ....[186]....
        /*0ccc*/ 	.word	0x0000c690
        /*0cd0*/ 	.word	0x00000000
        /*0cd4*/ 	.word	0x00000000
        /*0cd8*/ 	.short	0x010a
        /*0cda*/ 	.byte	0xff
	.zero		1


	//   ....[187]....
        /*0cdc*/ 	.word	0x0000c6f0
        /*0ce0*/ 	.word	0x00000000
        /*0ce4*/ 	.word	0x00000000
        /*0ce8*/ 	.short	0x010a
        /*0cea*/ 	.byte	0xff
	.zero		1


	//   ....[188]....
        /*0cec*/ 	.word	0x0000c750
        /*0cf0*/ 	.word	0x00000000
        /*0cf4*/ 	.word	0x00000000
        /*0cf8*/ 	.short	0x010a
        /*0cfa*/ 	.byte	0xff
	.zero		1


	//   ....[189]....
        /*0cfc*/ 	.word	0x0000c7b0
        /*0d00*/ 	.word	0x00000000
        /*0d04*/ 	.word	0x00000000
        /*0d08*/ 	.short	0x010a
        /*0d0a*/ 	.byte	0xff
	.zero		1


	//   ....[190]....
        /*0d0c*/ 	.word	0x0000c810
        /*0d10*/ 	.word	0x00000000
        /*0d14*/ 	.word	0x00000000
        /*0d18*/ 	.short	0x010a
        /*0d1a*/ 	.byte	0xff
	.zero		1


	//   ....[191]....
        /*0d1c*/ 	.word	0x0000c870
        /*0d20*/ 	.word	0x00000000
        /*0d24*/ 	.word	0x00000000
        /*0d28*/ 	.short	0x010a
        /*0d2a*/ 	.byte	0xff
	.zero		1


	//   ....[192]....
        /*0d2c*/ 	.word	0x0000c8d0
        /*0d30*/ 	.word	0x00000000
        /*0d34*/ 	.word	0x00000000
        /*0d38*/ 	.short	0x010a
        /*0d3a*/ 	.byte	0xff
	.zero		1


	//   ....[193]....
        /*0d3c*/ 	.word	0x0000c930
        /*0d40*/ 	.word	0x00000000
        /*0d44*/ 	.word	0x00000000
        /*0d48*/ 	.short	0x010a
        /*0d4a*/ 	.byte	0xff
	.zero		1


	//   ....[194]....
        /*0d4c*/ 	.word	0x0000c990
        /*0d50*/ 	.word	0x00000000
        /*0d54*/ 	.word	0x00000000
        /*0d58*/ 	.short	0x010a
        /*0d5a*/ 	.byte	0xff
	.zero		1


	//   ....[195]....
        /*0d5c*/ 	.word	0x0000c9f0
        /*0d60*/ 	.word	0x00000000
        /*0d64*/ 	.word	0x00000000
        /*0d68*/ 	.short	0x010a
        /*0d6a*/ 	.byte	0xff
	.zero		1


	//   ....[196]....
        /*0d6c*/ 	.word	0x0000ca50
        /*0d70*/ 	.word	0x00000000
        /*0d74*/ 	.word	0x00000000
        /*0d78*/ 	.short	0x010a
        /*0d7a*/ 	.byte	0xff
	.zero		1


	//   ....[197]....
        /*0d7c*/ 	.word	0x0000cab0
        /*0d80*/ 	.word	0x00000000
        /*0d84*/ 	.word	0x00000000
        /*0d88*/ 	.short	0x010a
        /*0d8a*/ 	.byte	0xff
	.zero		1


	//   ....[198]....
        /*0d8c*/ 	.word	0x0000cb10
        /*0d90*/ 	.word	0x00000000
        /*0d94*/ 	.word	0x00000000
        /*0d98*/ 	.short	0x010a
        /*0d9a*/ 	.byte	0xff
	.zero		1


	//   ....[199]....
        /*0d9c*/ 	.word	0x0000cb70
        /*0da0*/ 	.word	0x00000000
        /*0da4*/ 	.word	0x00000000
        /*0da8*/ 	.short	0x010a
        /*0daa*/ 	.byte	0xff
	.zero		1


	//   ....[200]....
        /*0dac*/ 	.word	0x0000cbd0
        /*0db0*/ 	.word	0x00000000
        /*0db4*/ 	.word	0x00000000
        /*0db8*/ 	.short	0x010a
        /*0dba*/ 	.byte	0xff
	.zero		1


	//   ....[201]....
        /*0dbc*/ 	.word	0x0000cc30
        /*0dc0*/ 	.word	0x00000000
        /*0dc4*/ 	.word	0x00000000
        /*0dc8*/ 	.short	0x010a
        /*0dca*/ 	.byte	0xff
	.zero		1


	//   ....[202]....
        /*0dcc*/ 	.word	0x0000cc90
        /*0dd0*/ 	.word	0x00000000
        /*0dd4*/ 	.word	0x00000000
        /*0dd8*/ 	.short	0x010a
        /*0dda*/ 	.byte	0xff
	.zero		1


	//   ....[203]....
        /*0ddc*/ 	.word	0x0000ccf0
        /*0de0*/ 	.word	0x00000000
        /*0de4*/ 	.word	0x00000000
        /*0de8*/ 	.short	0x010a
        /*0dea*/ 	.byte	0xff
	.zero		1


	//   ....[204]....
        /*0dec*/ 	.word	0x0000cd50
        /*0df0*/ 	.word	0x00000000
        /*0df4*/ 	.word	0x00000000
        /*0df8*/ 	.short	0x010a
        /*0dfa*/ 	.byte	0xff
	.zero		1


	//   ....[205]....
        /*0dfc*/ 	.word	0x0000cdb0
        /*0e00*/ 	.word	0x00000000
        /*0e04*/ 	.word	0x00000000
        /*0e08*/ 	.short	0x010a
        /*0e0a*/ 	.byte	0xff
	.zero		1


	//   ....[206]....
        /*0e0c*/ 	.word	0x0000ce10
        /*0e10*/ 	.word	0x00000000
        /*0e14*/ 	.word	0x00000000
        /*0e18*/ 	.short	0x010a
        /*0e1a*/ 	.byte	0xff
	.zero		1


	//   ....[207]....
        /*0e1c*/ 	.word	0x0000ce60
        /*0e20*/ 	.word	0x00000002
        /*0e24*/ 	.word	0x00000260
        /*0e28*/ 	.short	0x010a
        /*0e2a*/ 	.byte	0xff
	.zero		1


	//   ....[208]....
        /*0e2c*/ 	.word	0x0000cec0
        /*0e30*/ 	.word	0x00000002
        /*0e34*/ 	.word	0x00000230
        /*0e38*/ 	.short	0x010a
        /*0e3a*/ 	.byte	0xff
	.zero		1


	//   ....[209]....
        /*0e3c*/ 	.word	0x0000cf10
        /*0e40*/ 	.word	0x00000002
        /*0e44*/ 	.word	0x00000220
        /*0e48*/ 	.short	0x010a
        /*0e4a*/ 	.byte	0xff
	.zero		1


	//   ....[210]....
        /*0e4c*/ 	.word	0x0000cf70
        /*0e50*/ 	.word	0x00000000
        /*0e54*/ 	.word	0x00000230
        /*0e58*/ 	.short	0x010a
        /*0e5a*/ 	.byte	0xff
	.zero		1


	//   ....[211]....
        /*0e5c*/ 	.word	0x0000cfc0
        /*0e60*/ 	.word	0x00000002
        /*0e64*/ 	.word	0x00000220
        /*0e68*/ 	.short	0x010a
        /*0e6a*/ 	.byte	0xff
	.zero		1


	//   ....[212]....
        /*0e6c*/ 	.word	0x0000d020
        /*0e70*/ 	.word	0x00000000
        /*0e74*/ 	.word	0x00000250
        /*0e78*/ 	.short	0x010a
        /*0e7a*/ 	.byte	0xff
	.zero		1


	//   ....[213]....
        /*0e7c*/ 	.word	0x0000d080
        /*0e80*/ 	.word	0x00000000
        /*0e84*/ 	.word	0x00000000
        /*0e88*/ 	.short	0x010a
        /*0e8a*/ 	.byte	0xff
	.zero		1


	//   ....[214]....
        /*0e8c*/ 	.word	0x0000d0e0
        /*0e90*/ 	.word	0x00000000
        /*0e94*/ 	.word	0x00000000
        /*0e98*/ 	.short	0x010a
        /*0e9a*/ 	.byte	0xff
	.zero		1


	//   ....[215]....
        /*0e9c*/ 	.word	0x0000d140
        /*0ea0*/ 	.word	0x00000000
        /*0ea4*/ 	.word	0x00000000
        /*0ea8*/ 	.short	0x010a
        /*0eaa*/ 	.byte	0xff
	.zero		1


	//   ....[216]....
        /*0eac*/ 	.word	0x0000d190
        /*0eb0*/ 	.word	0x00000008
        /*0eb4*/ 	.word	0x00000220
        /*0eb8*/ 	.short	0x010a
        /*0eba*/ 	.byte	0xff
	.zero		1


	//   ....[217]....
        /*0ebc*/ 	.word	0x0000d1f0
        /*0ec0*/ 	.word	0x00000000
        /*0ec4*/ 	.word	0x00000218
        /*0ec8*/ 	.short	0x010a
        /*0eca*/ 	.byte	0xff
	.zero		1


	//   ....[218]....
        /*0ecc*/ 	.word	0x0000d250
        /*0ed0*/ 	.word	0x00000000
        /*0ed4*/ 	.word	0x000001f8
        /*0ed8*/ 	.short	0x010a
        /*0eda*/ 	.byte	0xff
	.zero		1


	//   ....[219]....
        /*0edc*/ 	.word	0x0000d2b0
        /*0ee0*/ 	.word	0x00000000
        /*0ee4*/ 	.word	0x000001f8
        /*0ee8*/ 	.short	0x010a
        /*0eea*/ 	.byte	0xff
	.zero		1


	//   ....[220]....
        /*0eec*/ 	.word	0x0000d310
        /*0ef0*/ 	.word	0x00000000
        /*0ef4*/ 	.word	0x000001f8
        /*0ef8*/ 	.short	0x010a
        /*0efa*/ 	.byte	0xff
	.zero		1


	//   ....[221]....
        /*0efc*/ 	.word	0x0000d370
        /*0f00*/ 	.word	0x00000002
        /*0f04*/ 	.word	0x000001f8
        /*0f08*/ 	.short	0x010a
        /*0f0a*/ 	.byte	0xff
	.zero		1


	//   ....[222]....
        /*0f0c*/ 	.word	0x0000d3d0
        /*0f10*/ 	.word	0x00000000
        /*0f14*/ 	.word	0x00000000
        /*0f18*/ 	.short	0x010a
        /*0f1a*/ 	.byte	0xff
	.zero		1


	//   ....[223]....
        /*0f1c*/ 	.word	0x0000d430
        /*0f20*/ 	.word	0x00000000
        /*0f24*/ 	.word	0x00000000
        /*0f28*/ 	.short	0x010a
        /*0f2a*/ 	.byte	0xff
	.zero		1


	//   ....[224]....
        /*0f2c*/ 	.word	0x0000d480
        /*0f30*/ 	.word	0x00000000
        /*0f34*/ 	.word	0x00000220
        /*0f38*/ 	.short	0x010a
        /*0f3a*/ 	.byte	0xff
	.zero		1


	//   ....[225]....
        /*0f3c*/ 	.word	0x0000d4d0
        /*0f40*/ 	.word	0x00000000
        /*0f44*/ 	.word	0x000001e0
        /*0f48*/ 	.short	0x010a
        /*0f4a*/ 	.byte	0xff
	.zero		1


	//   ....[226]....
        /*0f4c*/ 	.word	0x0000d520
        /*0f50*/ 	.word	0x00000068
        /*0f54*/ 	.word	0x00000240
        /*0f58*/ 	.short	0x010a
        /*0f5a*/ 	.byte	0xff
	.zero		1


	//   ....[227]....
        /*0f5c*/ 	.word	0x0000d570
        /*0f60*/ 	.word	0x00000014
        /*0f64*/ 	.word	0x000001e0
        /*0f68*/ 	.short	0x010a
        /*0f6a*/ 	.byte	0xff
	.zero		1


	//   ....[228]....
        /*0f6c*/ 	.word	0x0000d5c0
        /*0f70*/ 	.word	0x00000015
        /*0f74*/ 	.word	0x000001e0
        /*0f78*/ 	.short	0x010a
        /*0f7a*/ 	.byte	0xff
	.zero		1


	//   ....[229]....
        /*0f7c*/ 	.word	0x0000d610
        /*0f80*/ 	.word	0x00000002
        /*0f84*/ 	.word	0x000001e0
        /*0f88*/ 	.short	0x010a
        /*0f8a*/ 	.byte	0xff
	.zero		1


	//----- nvinfo : EIATTR_NUM_MBARRIERS
	.align		4
.L_47:
        /*0f8c*/ 	.byte	0x03, 0x38
        /*0f8e*/ 	.short	0x0050


	//----- nvinfo : EIATTR_EXIT_INSTR_OFFSETS
	.align		4
        /*0f90*/ 	.byte	0x04, 0x1c
        /*0f92*/ 	.short	(.L_49 - .L_48)


	//   ....[0]....
.L_48:
        /*0f94*/ 	.word	0x00003e90


	//   ....[1]....
        /*0f98*/ 	.word	0x00004380


	//   ....[2]....
        /*0f9c*/ 	.word	0x000043e0


	//   ....[3]....
        /*0fa0*/ 	.word	0x00005780


	//   ....[4]....
        /*0fa4*/ 	.word	0x00006e00


	//   ....[5]....
        /*0fa8*/ 	.word	0x00006e40


	//   ....[6]....
        /*0fac*/ 	.word	0x0000c0f0


	//   ....[7]....
        /*0fb0*/ 	.word	0x0000c170


	//   ....[8]....
        /*0fb4*/ 	.word	0x0000c1a0


	//   ....[9]....
        /*0fb8*/ 	.word	0x0000c210


	//----- nvinfo : EIATTR_MAX_THREADS
	.align		4
.L_49:
        /*0fbc*/ 	.byte	0x04, 0x05
        /*0fbe*/ 	.short	(.L_51 - .L_50)
.L_50:
        /*0fc0*/ 	.word	0x00000100
        /*0fc4*/ 	.word	0x00000001
        /*0fc8*/ 	.word	0x00000001


	//----- nvinfo : EIATTR_CRS_STACK_SIZE
	.align		4
.L_51:
        /*0fcc*/ 	.byte	0x04, 0x1e
        /*0fce*/ 	.short	(.L_53 - .L_52)
.L_52:
        /*0fd0*/ 	.word	0x00000000


	//----- nvinfo : EIATTR_CBANK_PARAM_SIZE
	.align		4
.L_53:
        /*0fd4*/ 	.byte	0x03, 0x19
        /*0fd6*/ 	.short	0x0c00


	//----- nvinfo : EIATTR_PARAM_CBANK
	.align		4
        /*0fd8*/ 	.byte	0x04, 0x0a
        /*0fda*/ 	.short	(.L_55 - .L_54)
	.align		4
.L_54:
        /*0fdc*/ 	.word	index@(.nv.constant0._ZN7cutlass13device_kernelINS_4gemm6kernel13GemmUniversalIN4cute5tupleIJiiiiEEENS1_10collective13CollectiveMmaINS1_46MainloopSm100TmaUmmaWarpSpecializedBlockScaledILi30ELi2ELi2ENS5_IJNS4_1CILi4EEENSA_ILi1EEESC_EEEEENS5_IJNSA_ILi128EEENSA_ILi64EEESG_EEENS5_IJNS_12float_e2m1_tENS_13float_ue4m3_tEEEENS5_IJNS5_IJlSC_lEEENS4_6LayoutINS5_IJNS5_IJNS5_IJNSA_ILi32EEESB_EEEiEEENS5_IJNS5_IJNSA_ILi16EEESB_EEEiEEENS5_IJSC_iEEEEEENS5_IJSS_NS5_IJNS5_IJNSA_ILi0EEESC_EEENSA_ILi512EEEEEENS5_IJSV_iEEEEEEEEEEESK_S12_NS4_8TiledMMAINS4_8MMA_AtomIJNS4_17SM100_MMA_MXF4_SSISI_SI_fSJ_Li128ELi64ELi16ELNS4_4UMMA5MajorE0ELS17_0ELNS16_7ScaleInE0ELS18_0EEEEEENSM_INS5_IJSC_SC_SC_EEENS5_IJSV_SV_SV_EEEEENS5_IJNS4_10UnderscoreES1E_S1E_EEEEENS5_IJNS4_13SM90_TMA_LOADES1H_EEENS5_IJNS4_14ComposedLayoutINS4_7SwizzleILi1ELi4ELi3EEENS4_18smem_ptr_flag_bitsILi4EEENSM_INS5_IJNSA_ILi8EEESG_EEENS5_IJSG_SC_EEEEEEENSM_INS5_IJNS5_IJNS5_IJSO_SC_EEESR_EEESC_NS5_IJSC_SC_EEEEEENS5_IJNS5_IJNS5_IJSR_SX_EEESW_EEESV_NS5_IJSB_SX_EEEEEEEEEEEvNS4_8identityENS5_IJNS4_23SM90_TMA_LOAD_MULTICASTES24_EEES22_vS23_EENS_8epilogue10collective18CollectiveEpilogueINS27_23Sm100TmaWarpSpecializedILi3ELi2ELi16ELb1ELb0EEEJNS5_IJSG_SG_SG_EEENS5_IJNSM_ISG_SC_EENSM_INS5_IJSQ_NSA_ILi2EEEEEENS5_IJSC_SN_EEEEEEEENS_10bfloat16_tESL_S2J_SL_NS27_6fusion15FusionCallbacksIS2B_NS2K_17LinearCombinationIS2J_fS2J_fLNS_15FloatRoundStyleE2EEES2C_S2I_JEEENS4_5SM1004TMEM4LOAD26SM100_TMEM_LOAD_32dp32b16xES1H_NS1J_IS1L_NS1M_ILi16EEENSM_INS5_IJS1O_SQ_EEENS5_IJSQ_SC_EEEEEEENS4_39AutoVectorizingCopyWithAssumedAlignmentILi128EEENS4_14SM90_TMA_STOREES2Y_S30_S30_EEEvvEEEEvNT_6ParamsE)
        /*0fe0*/ 	.short	0x0380
        /*0fe2*/ 	.short	0x0c00


	//----- nvinfo : EIATTR_SW_WAR
	.align		4
.L_55:
        /*0fe4*/ 	.byte	0x04, 0x36
        /*0fe6*/ 	.short	(.L_57 - .L_56)
.L_56:
        /*0fe8*/ 	.word	0x00000008
.L_57:


//--------------------- .nv.callgraph             --------------------------
	.section	.nv.callgraph,"",@"SHT_CUDA_CALLGRAPH"
	.align	4
	.sectionentsize	8
	.align		4
        /*0000*/ 	.word	0x00000000
	.align		4
        /*0004*/ 	.word	0xffffffff
	.align		4
        /*0008*/ 	.word	index@(_ZN7cutlass13device_kernelINS_4gemm6kernel13GemmUniversalIN4cute5tupleIJiiiiEEENS1_10collective13CollectiveMmaINS1_46MainloopSm100TmaUmmaWarpSpecializedBlockScaledILi30ELi2ELi2ENS5_IJNS4_1CILi4EEENSA_ILi1EEESC_EEEEENS5_IJNSA_ILi128EEENSA_ILi64EEESG_EEENS5_IJNS_12float_e2m1_tENS_13float_ue4m3_tEEEENS5_IJNS5_IJlSC_lEEENS4_6LayoutINS5_IJNS5_IJNS5_IJNSA_ILi32EEESB_EEEiEEENS5_IJNS5_IJNSA_ILi16EEESB_EEEiEEENS5_IJSC_iEEEEEENS5_IJSS_NS5_IJNS5_IJNSA_ILi0EEESC_EEENSA_ILi512EEEEEENS5_IJSV_iEEEEEEEEEEESK_S12_NS4_8TiledMMAINS4_8MMA_AtomIJNS4_17SM100_MMA_MXF4_SSISI_SI_fSJ_Li128ELi64ELi16ELNS4_4UMMA5MajorE0ELS17_0ELNS16_7ScaleInE0ELS18_0EEEEEENSM_INS5_IJSC_SC_SC_EEENS5_IJSV_SV_SV_EEEEENS5_IJNS4_10UnderscoreES1E_S1E_EEEEENS5_IJNS4_13SM90_TMA_LOADES1H_EEENS5_IJNS4_14ComposedLayoutINS4_7SwizzleILi1ELi4ELi3EEENS4_18smem_ptr_flag_bitsILi4EEENSM_INS5_IJNSA_ILi8EEESG_EEENS5_IJSG_SC_EEEEEEENSM_INS5_IJNS5_IJNS5_IJSO_SC_EEESR_EEESC_NS5_IJSC_SC_EEEEEENS5_IJNS5_IJNS5_IJSR_SX_EEESW_EEESV_NS5_IJSB_SX_EEEEEEEEEEEvNS4_8identityENS5_IJNS4_23SM90_TMA_LOAD_MULTICASTES24_EEES22_vS23_EENS_8epilogue10collective18CollectiveEpilogueINS27_23Sm100TmaWarpSpecializedILi3ELi2ELi16ELb1ELb0EEEJNS5_IJSG_SG_SG_EEENS5_IJNSM_ISG_SC_EENSM_INS5_IJSQ_NSA_ILi2EEEEEENS5_IJSC_SN_EEEEEEEENS_10bfloat16_tESL_S2J_SL_NS27_6fusion15FusionCallbacksIS2B_NS2K_17LinearCombinationIS2J_fS2J_fLNS_15FloatRoundStyleE2EEES2C_S2I_JEEENS4_5SM1004TMEM4LOAD26SM100_TMEM_LOAD_32dp32b16xES1H_NS1J_IS1L_NS1M_ILi16EEENSM_INS5_IJS1O_SQ_EEENS5_IJSQ_SC_EEEEEEENS4_39AutoVectorizingCopyWithAssumedAlignmentILi128EEENS4_14SM90_TMA_STOREES2Y_S30_S30_EEEvvEEEEvNT_6ParamsE)
	.align		4
        /*000c*/ 	.word	index@(__assertfail)
	.align		4
        /*0010*/ 	.word	0x00000000
	.align		4
        /*0014*/ 	.word	0xfffffffe
	.align		4
        /*0018*/ 	.word	0x00000000
	.align		4
        /*001c*/ 	.word	0xfffffffd
	.align		4
        /*0020*/ 	.word	0x00000000
	.align		4
        /*0024*/ 	.word	0xfffffffc


//--------------------- .nv.constant4             --------------------------
	.section	.nv.constant4,"a",@progbits
	.align	8
	.align		8
.nv.constant4:
        /*0000*/ 	.dword	__assertfail
	.align		8
        /*0008*/ 	.dword	__unnamed_1
	.align		8
        /*0010*/ 	.dword	__unnamed_2
	.align		8
        /*0018*/ 	.dword	_ZN40_INTERNAL_ba1a569d_4_k_cu_d1c1a06f_350004cuda3std3__45__cpo5beginE
	.align		8
        /*0020*/ 	.dword	_ZN40_INTERNAL_ba1a569d_4_k_cu_d1c1a06f_350004cuda3std3__45__cpo3endE
	.align		8
        /*0028*/ 	.dword	_ZN40_INTERNAL_ba1a569d_4_k_cu_d1c1a06f_350004cuda3std3__45__cpo6cbeginE
	.align		8
        /*0030*/ 	.dword	_ZN40_INTERNAL_ba1a569d_4_k_cu_d1c1a06f_350004cuda3std3__45__cpo4cendE
	.align		8
        /*0038*/ 	.dword	_ZN40_INTERNAL_ba1a569d_4_k_cu_d1c1a06f_350004cuda3std3__442_GLOBAL__N__ba1a569d_4_k_cu_d1c1a06f_350006ignoreE
	.align		8
        /*0040*/ 	.dword	_ZN40_INTERNAL_ba1a569d_4_k_cu_d1c1a06f_350004cuda3std3__419piecewise_constructE
	.align		8
        /*0048*/ 	.dword	_ZN40_INTERNAL_ba1a569d_4_k_cu_d1c1a06f_350004cuda3std3__48in_placeE
	.align		8
        /*0050*/ 	.dword	_ZN40_INTERNAL_ba1a569d_4_k_cu_d1c1a06f_350004cuda3std6ranges3__45__cpo4swapE
	.align		8
        /*0058*/ 	.dword	_ZN40_INTERNAL_ba1a569d_4_k_cu_d1c1a06f_350004cuda3std6ranges3__45__cpo9iter_moveE
	.align		8
        /*0060*/ 	.dword	_ZN40_INTERNAL_ba1a569d_4_k_cu_d1c1a06f_350004cute7productE
	.align		8
        /*0068*/ 	.dword	_ZN40_INTERNAL_ba1a569d_4_k_cu_d1c1a06f_350004cute1_E
	.align		8
        /*0070*/ 	.dword	$str$25
	.align		8
        /*0078*/ 	.dword	$str$26
	.align		8
        /*0080*/ 	.dword	$str$29
	.align		8
        /*0088*/ 	.dword	$str$30


//--------------------- .text._ZN7cutlass13device_kernelINS_4gemm6kernel13GemmUniversalIN4cute5tupleIJiiiiEEENS1_10collective13CollectiveMmaINS1_46MainloopSm100TmaUmmaWarpSpecializedBlockScaledILi30ELi2ELi2ENS5_IJNS4_1CILi4EEENSA_ILi1EEESC_EEEEENS5_IJNSA_ILi128EEENSA_ILi64EEESG_EEENS5_IJNS_12float_e2m1_tENS_13float_ue4m3_tEEEENS5_IJNS5_IJlSC_lEEENS4_6LayoutINS5_IJNS5_IJNS5_IJNSA_ILi32EEESB_EEEiEEENS5_IJNS5_IJNSA_ILi16EEESB_EEEiEEENS5_IJSC_iEEEEEENS5_IJSS_NS5_IJNS5_IJNSA_ILi0EEESC_EEENSA_ILi512EEEEEENS5_IJSV_iEEEEEEEEEEESK_S12_NS4_8TiledMMAINS4_8MMA_AtomIJNS4_17SM100_MMA_MXF4_SSISI_SI_fSJ_Li128ELi64ELi16ELNS4_4UMMA5MajorE0ELS17_0ELNS16_7ScaleInE0ELS18_0EEEEEENSM_INS5_IJSC_SC_SC_EEENS5_IJSV_SV_SV_EEEEENS5_IJNS4_10UnderscoreES1E_S1E_EEEEENS5_IJNS4_13SM90_TMA_LOADES1H_EEENS5_IJNS4_14ComposedLayoutINS4_7SwizzleILi1ELi4ELi3EEENS4_18smem_ptr_flag_bitsILi4EEENSM_INS5_IJNSA_ILi8EEESG_EEENS5_IJSG_SC_EEEEEEENSM_INS5_IJNS5_IJNS5_IJSO_SC_EEESR_EEESC_NS5_IJSC_SC_EEEEEENS5_IJNS5_IJNS5_IJSR_SX_EEESW_EEESV_NS5_IJSB_SX_EEEEEEEEEEEvNS4_8identityENS5_IJNS4_23SM90_TMA_LOAD_MULTICASTES24_EEES22_vS23_EENS_8epilogue10collective18CollectiveEpilogueINS27_23Sm100TmaWarpSpecializedILi3ELi2ELi16ELb1ELb0EEEJNS5_IJSG_SG_SG_EEENS5_IJNSM_ISG_SC_EENSM_INS5_IJSQ_NSA_ILi2EEEEEENS5_IJSC_SN_EEEEEEEENS_10bfloat16_tESL_S2J_SL_NS27_6fusion15FusionCallbacksIS2B_NS2K_17LinearCombinationIS2J_fS2J_fLNS_15FloatRoundStyleE2EEES2C_S2I_JEEENS4_5SM1004TMEM4LOAD26SM100_TMEM_LOAD_32dp32b16xES1H_NS1J_IS1L_NS1M_ILi16EEENSM_INS5_IJS1O_SQ_EEENS5_IJSQ_SC_EEEEEEENS4_39AutoVectorizingCopyWithAssumedAlignmentILi128EEENS4_14SM90_TMA_STOREES2Y_S30_S30_EEEvvEEEEvNT_6ParamsE --------------------------
	.section	.text._ZN7cutlass13device_kernelINS_4gemm6kernel13GemmUniversalIN4cute5tupleIJiiiiEEENS1_10collective13CollectiveMmaINS1_46MainloopSm100TmaUmmaWarpSpecializedBlockScaledILi30ELi2ELi2ENS5_IJNS4_1CILi4EEENSA_ILi1EEESC_EEEEENS5_IJNSA_ILi128EEENSA_ILi64EEESG_EEENS5_IJNS_12float_e2m1_tENS_13float_ue4m3_tEEEENS5_IJNS5_IJlSC_lEEENS4_6LayoutINS5_IJNS5_IJNS5_IJNSA_ILi32EEESB_EEEiEEENS5_IJNS5_IJNSA_ILi16EEESB_EEEiEEENS5_IJSC_iEEEEEENS5_IJSS_NS5_IJNS5_IJNSA_ILi0EEESC_EEENSA_ILi512EEEEEENS5_IJSV_iEEEEEEEEEEESK_S12_NS4_8TiledMMAINS4_8MMA_AtomIJNS4_17SM100_MMA_MXF4_SSISI_SI_fSJ_Li128ELi64ELi16ELNS4_4UMMA5MajorE0ELS17_0ELNS16_7ScaleInE0ELS18_0EEEEEENSM_INS5_IJSC_SC_SC_EEENS5_IJSV_SV_SV_EEEEENS5_IJNS4_10UnderscoreES1E_S1E_EEEEENS5_IJNS4_13SM90_TMA_LOADES1H_EEENS5_IJNS4_14ComposedLayoutINS4_7SwizzleILi1ELi4ELi3EEENS4_18smem_ptr_flag_bitsILi4EEENSM_INS5_IJNSA_ILi8EEESG_EEENS5_IJSG_SC_EEEEEEENSM_INS5_IJNS5_IJNS5_IJSO_SC_EEESR_EEESC_NS5_IJSC_SC_EEEEEENS5_IJNS5_IJNS5_IJSR_SX_EEESW_EEESV_NS5_IJSB_SX_EEEEEEEEEEEvNS4_8identityENS5_IJNS4_23SM90_TMA_LOAD_MULTICASTES24_EEES22_vS23_EENS_8epilogue10collective18CollectiveEpilogueINS27_23Sm100TmaWarpSpecializedILi3ELi2ELi16ELb1ELb0EEEJNS5_IJSG_SG_SG_EEENS5_IJNSM_ISG_SC_EENSM_INS5_IJSQ_NSA_ILi2EEEEEENS5_IJSC_SN_EEEEEEEENS_10bfloat16_tESL_S2J_SL_NS27_6fusion15FusionCallbacksIS2B_NS2K_17LinearCombinationIS2J_fS2J_fLNS_15FloatRoundStyleE2EEES2C_S2I_JEEENS4_5SM1004TMEM4LOAD26SM100_TMEM_LOAD_32dp32b16xES1H_NS1J_IS1L_NS1M_ILi16EEENSM_INS5_IJS1O_SQ_EEENS5_IJSQ_SC_EEEEEEENS4_39AutoVectorizingCopyWithAssumedAlignmentILi128EEENS4_14SM90_TMA_STOREES2Y_S30_S30_EEEvvEEEEvNT_6ParamsE,"ax",@progbits
	.align	128
.text._ZN7cutlass13device_kernelINS_4gemm6kernel13GemmUniversalIN4cute5tupleIJiiiiEEENS1_10collective13CollectiveMmaINS1_46MainloopSm100TmaUmmaWarpSpecializedBlockScaledILi30ELi2ELi2ENS5_IJNS4_1CILi4EEENSA_ILi1EEESC_EEEEENS5_IJNSA_ILi128EEENSA_ILi64EEESG_EEENS5_IJNS_12float_e2m1_tENS_13float_ue4m3_tEEEENS5_IJNS5_IJlSC_lEEENS4_6LayoutINS5_IJNS5_IJNS5_IJNSA_ILi32EEESB_EEEiEEENS5_IJNS5_IJNSA_ILi16EEESB_EEEiEEENS5_IJSC_iEEEEEENS5_IJSS_NS5_IJNS5_IJNSA_ILi0EEESC_EEENSA_ILi512EEEEEENS5_IJSV_iEEEEEEEEEEESK_S12_NS4_8TiledMMAINS4_8MMA_AtomIJNS4_17SM100_MMA_MXF4_SSISI_SI_fSJ_Li128ELi64ELi16ELNS4_4UMMA5MajorE0ELS17_0ELNS16_7ScaleInE0ELS18_0EEEEEENSM_INS5_IJSC_SC_SC_EEENS5_IJSV_SV_SV_EEEEENS5_IJNS4_10UnderscoreES1E_S1E_EEEEENS5_IJNS4_13SM90_TMA_LOADES1H_EEENS5_IJNS4_14ComposedLayoutINS4_7SwizzleILi1ELi4ELi3EEENS4_18smem_ptr_flag_bitsILi4EEENSM_INS5_IJNSA_ILi8EEESG_EEENS5_IJSG_SC_EEEEEEENSM_INS5_IJNS5_IJNS5_IJSO_SC_EEESR_EEESC_NS5_IJSC_SC_EEEEEENS5_IJNS5_IJNS5_IJSR_SX_EEESW_EEESV_NS5_IJSB_SX_EEEEEEEEEEEvNS4_8identityENS5_IJNS4_23SM90_TMA_LOAD_MULTICASTES24_EEES22_vS23_EENS_8epilogue10collective18CollectiveEpilogueINS27_23Sm100TmaWarpSpecializedILi3ELi2ELi16ELb1ELb0EEEJNS5_IJSG_SG_SG_EEENS5_IJNSM_ISG_SC_EENSM_INS5_IJSQ_NSA_ILi2EEEEEENS5_IJSC_SN_EEEEEEEENS_10bfloat16_tESL_S2J_SL_NS27_6fusion15FusionCallbacksIS2B_NS2K_17LinearCombinationIS2J_fS2J_fLNS_15FloatRoundStyleE2EEES2C_S2I_JEEENS4_5SM1004TMEM4LOAD26SM100_TMEM_LOAD_32dp32b16xES1H_NS1J_IS1L_NS1M_ILi16EEENSM_INS5_IJS1O_SQ_EEENS5_IJSQ_SC_EEEEEEENS4_39AutoVectorizingCopyWithAssumedAlignmentILi128EEENS4_14SM90_TMA_STOREES2Y_S30_S30_EEEvvEEEEvNT_6ParamsE:
        .type           _ZN7cutlass13device_kernelINS_4gemm6kernel13GemmUniversalIN4cute5tupleIJiiiiEEENS1_10collective13CollectiveMmaINS1_46MainloopSm100TmaUmmaWarpSpecializedBlockScaledILi30ELi2ELi2ENS5_IJNS4_1CILi4EEENSA_ILi1EEESC_EEEEENS5_IJNSA_ILi128EEENSA_ILi64EEESG_EEENS5_IJNS_12float_e2m1_tENS_13float_ue4m3_tEEEENS5_IJNS5_IJlSC_lEEENS4_6LayoutINS5_IJNS5_IJNS5_IJNSA_ILi32EEESB_EEEiEEENS5_IJNS5_IJNSA_ILi16EEESB_EEEiEEENS5_IJSC_iEEEEEENS5_IJSS_NS5_IJNS5_IJNSA_ILi0EEESC_EEENSA_ILi512EEEEEENS5_IJSV_iEEEEEEEEEEESK_S12_NS4_8TiledMMAINS4_8MMA_AtomIJNS4_17SM100_MMA_MXF4_SSISI_SI_fSJ_Li128ELi64ELi16ELNS4_4UMMA5MajorE0ELS17_0ELNS16_7ScaleInE0ELS18_0EEEEEENSM_INS5_IJSC_SC_SC_EEENS5_IJSV_SV_SV_EEEEENS5_IJNS4_10UnderscoreES1E_S1E_EEEEENS5_IJNS4_13SM90_TMA_LOADES1H_EEENS5_IJNS4_14ComposedLayoutINS4_7SwizzleILi1ELi4ELi3EEENS4_18smem_ptr_flag_bitsILi4EEENSM_INS5_IJNSA_ILi8EEESG_EEENS5_IJSG_SC_EEEEEEENSM_INS5_IJNS5_IJNS5_IJSO_SC_EEESR_EEESC_NS5_IJSC_SC_EEEEEENS5_IJNS5_IJNS5_IJSR_SX_EEESW_EEESV_NS5_IJSB_SX_EEEEEEEEEEEvNS4_8identityENS5_IJNS4_23SM90_TMA_LOAD_MULTICASTES24_EEES22_vS23_EENS_8epilogue10collective18CollectiveEpilogueINS27_23Sm100TmaWarpSpecializedILi3ELi2ELi16ELb1ELb0EEEJNS5_IJSG_SG_SG_EEENS5_IJNSM_ISG_SC_EENSM_INS5_IJSQ_NSA_ILi2EEEEEENS5_IJSC_SN_EEEEEEEENS_10bfloat16_tESL_S2J_SL_NS27_6fusion15FusionCallbacksIS2B_NS2K_17LinearCombinationIS2J_fS2J_fLNS_15FloatRoundStyleE2EEES2C_S2I_JEEENS4_5SM1004TMEM4LOAD26SM100_TMEM_LOAD_32dp32b16xES1H_NS1J_IS1L_NS1M_ILi16EEENSM_INS5_IJS1O_SQ_EEENS5_IJSQ_SC_EEEEEEENS4_39AutoVectorizingCopyWithAssumedAlignmentILi128EEENS4_14SM90_TMA_STOREES2Y_S30_S30_EEEvvEEEEvNT_6ParamsE,@function
        .size           _ZN7cutlass13device_kernelINS_4gemm6kernel13GemmUniversalIN4cute5tupleIJiiiiEEENS1_10collective13CollectiveMmaINS1_46MainloopSm100TmaUmmaWarpSpecializedBlockScaledILi30ELi2ELi2ENS5_IJNS4_1CILi4EEENSA_ILi1EEESC_EEEEENS5_IJNSA_ILi128EEENSA_ILi64EEESG_EEENS5_IJNS_12float_e2m1_tENS_13float_ue4m3_tEEEENS5_IJNS5_IJlSC_lEEENS4_6LayoutINS5_IJNS5_IJNS5_IJNSA_ILi32EEESB_EEEiEEENS5_IJNS5_IJNSA_ILi16EEESB_EEEiEEENS5_IJSC_iEEEEEENS5_IJSS_NS5_IJNS5_IJNSA_ILi0EEESC_EEENSA_ILi512EEEEEENS5_IJSV_iEEEEEEEEEEESK_S12_NS4_8TiledMMAINS4_8MMA_AtomIJNS4_17SM100_MMA_MXF4_SSISI_SI_fSJ_Li128ELi64ELi16ELNS4_4UMMA5MajorE0ELS17_0ELNS16_7ScaleInE0ELS18_0EEEEEENSM_INS5_IJSC_SC_SC_EEENS5_IJSV_SV_SV_EEEEENS5_IJNS4_10UnderscoreES1E_S1E_EEEEENS5_IJNS4_13SM90_TMA_LOADES1H_EEENS5_IJNS4_14ComposedLayoutINS4_7SwizzleILi1ELi4ELi3EEENS4_18smem_ptr_flag_bitsILi4EEENSM_INS5_IJNSA_ILi8EEESG_EEENS5_IJSG_SC_EEEEEEENSM_INS5_IJNS5_IJNS5_IJSO_SC_EEESR_EEESC_NS5_IJSC_SC_EEEEEENS5_IJNS5_IJNS5_IJSR_SX_EEESW_EEESV_NS5_IJSB_SX_EEEEEEEEEEEvNS4_8identityENS5_IJNS4_23SM90_TMA_LOAD_MULTICASTES24_EEES22_vS23_EENS_8epilogue10collective18CollectiveEpilogueINS27_23Sm100TmaWarpSpecializedILi3ELi2ELi16ELb1ELb0EEEJNS5_IJSG_SG_SG_EEENS5_IJNSM_ISG_SC_EENSM_INS5_IJSQ_NSA_ILi2EEEEEENS5_IJSC_SN_EEEEEEEENS_10bfloat16_tESL_S2J_SL_NS27_6fusion15FusionCallbacksIS2B_NS2K_17LinearCombinationIS2J_fS2J_fLNS_15FloatRoundStyleE2EEES2C_S2I_JEEENS4_5SM1004TMEM4LOAD26SM100_TMEM_LOAD_32dp32b16xES1H_NS1J_IS1L_NS1M_ILi16EEENSM_INS5_IJS1O_SQ_EEENS5_IJSQ_SC_EEEEEEENS4_39AutoVectorizingCopyWithAssumedAlignmentILi128EEENS4_14SM90_TMA_STOREES2Y_S30_S30_EEEvvEEEEvNT_6ParamsE,(.L_x_274 - _ZN7cutlass13device_kernelINS_4gemm6kernel13GemmUniversalIN4cute5tupleIJiiiiEEENS1_10collective13CollectiveMmaINS1_46MainloopSm100TmaUmmaWarpSpecializedBlockScaledILi30ELi2ELi2ENS5_IJNS4_1CILi4EEENSA_ILi1EEESC_EEEEENS5_IJNSA_ILi128EEENSA_ILi64EEESG_EEENS5_IJNS_12float_e2m1_tENS_13float_ue4m3_tEEEENS5_IJNS5_IJlSC_lEEENS4_6LayoutINS5_IJNS5_IJNS5_IJNSA_ILi32EEESB_EEEiEEENS5_IJNS5_IJNSA_ILi16EEESB_EEEiEEENS5_IJSC_iEEEEEENS5_IJSS_NS5_IJNS5_IJNSA_ILi0EEESC_EEENSA_ILi512EEEEEENS5_IJSV_iEEEEEEEEEEESK_S12_NS4_8TiledMMAINS4_8MMA_AtomIJNS4_17SM100_MMA_MXF4_SSISI_SI_fSJ_Li128ELi64ELi16ELNS4_4UMMA5MajorE0ELS17_0ELNS16_7ScaleInE0ELS18_0EEEEEENSM_INS5_IJSC_SC_SC_EEENS5_IJSV_SV_SV_EEEEENS5_IJNS4_10UnderscoreES1E_S1E_EEEEENS5_IJNS4_13SM90_TMA_LOADES1H_EEENS5_IJNS4_14ComposedLayoutINS4_7SwizzleILi1ELi4ELi3EEENS4_18smem_ptr_flag_bitsILi4EEENSM_INS5_IJNSA_ILi8EEESG_EEENS5_IJSG_SC_EEEEEEENSM_INS5_IJNS5_IJNS5_IJSO_SC_EEESR_EEESC_NS5_IJSC_SC_EEEEEENS5_IJNS5_IJNS5_IJSR_SX_EEESW_EEESV_NS5_IJSB_SX_EEEEEEEEEEEvNS4_8identityENS5_IJNS4_23SM90_TMA_LOAD_MULTICASTES24_EEES22_vS23_EENS_8epilogue10collective18CollectiveEpilogueINS27_23Sm100TmaWarpSpecializedILi3ELi2ELi16ELb1ELb0EEEJNS5_IJSG_SG_SG_EEENS5_IJNSM_ISG_SC_EENSM_INS5_IJSQ_NSA_ILi2EEEEEENS5_IJSC_SN_EEEEEEEENS_10bfloat16_tESL_S2J_SL_NS27_6fusion15FusionCallbacksIS2B_NS2K_17LinearCombinationIS2J_fS2J_fLNS_15FloatRoundStyleE2EEES2C_S2I_JEEENS4_5SM1004TMEM4LOAD26SM100_TMEM_LOAD_32dp32b16xES1H_NS1J_IS1L_NS1M_ILi16EEENSM_INS5_IJS1O_SQ_EEENS5_IJSQ_SC_EEEEEEENS4_39AutoVectorizingCopyWithAssumedAlignmentILi128EEENS4_14SM90_TMA_STOREES2Y_S30_S30_EEEvvEEEEvNT_6ParamsE)
        .other          _ZN7cutlass13device_kernelINS_4gemm6kernel13GemmUniversalIN4cute5tupleIJiiiiEEENS1_10collective13CollectiveMmaINS1_46MainloopSm100TmaUmmaWarpSpecializedBlockScaledILi30ELi2ELi2ENS5_IJNS4_1CILi4EEENSA_ILi1EEESC_EEEEENS5_IJNSA_ILi128EEENSA_ILi64EEESG_EEENS5_IJNS_12float_e2m1_tENS_13float_ue4m3_tEEEENS5_IJNS5_IJlSC_lEEENS4_6LayoutINS5_IJNS5_IJNS5_IJNSA_ILi32EEESB_EEEiEEENS5_IJNS5_IJNSA_ILi16EEESB_EEEiEEENS5_IJSC_iEEEEEENS5_IJSS_NS5_IJNS5_IJNSA_ILi0EEESC_EEENSA_ILi512EEEEEENS5_IJSV_iEEEEEEEEEEESK_S12_NS4_8TiledMMAINS4_8MMA_AtomIJNS4_17SM100_MMA_MXF4_SSISI_SI_fSJ_Li128ELi64ELi16ELNS4_4UMMA5MajorE0ELS17_0ELNS16_7ScaleInE0ELS18_0EEEEEENSM_INS5_IJSC_SC_SC_EEENS5_IJSV_SV_SV_EEEEENS5_IJNS4_10UnderscoreES1E_S1E_EEEEENS5_IJNS4_13SM90_TMA_LOADES1H_EEENS5_IJNS4_14ComposedLayoutINS4_7SwizzleILi1ELi4ELi3EEENS4_18smem_ptr_flag_bitsILi4EEENSM_INS5_IJNSA_ILi8EEESG_EEENS5_IJSG_SC_EEEEEEENSM_INS5_IJNS5_IJNS5_IJSO_SC_EEESR_EEESC_NS5_IJSC_SC_EEEEEENS5_IJNS5_IJNS5_IJSR_SX_EEESW_EEESV_NS5_IJSB_SX_EEEEEEEEEEEvNS4_8identityENS5_IJNS4_23SM90_TMA_LOAD_MULTICASTES24_EEES22_vS23_EENS_8epilogue10collective18CollectiveEpilogueINS27_23Sm100TmaWarpSpecializedILi3ELi2ELi16ELb1ELb0EEEJNS5_IJSG_SG_SG_EEENS5_IJNSM_ISG_SC_EENSM_INS5_IJSQ_NSA_ILi2EEEEEENS5_IJSC_SN_EEEEEEEENS_10bfloat16_tESL_S2J_SL_NS27_6fusion15FusionCallbacksIS2B_NS2K_17LinearCombinationIS2J_fS2J_fLNS_15FloatRoundStyleE2EEES2C_S2I_JEEENS4_5SM1004TMEM4LOAD26SM100_TMEM_LOAD_32dp32b16xES1H_NS1J_IS1L_NS1M_ILi16EEENSM_INS5_IJS1O_SQ_EEENS5_IJSQ_SC_EEEEEEENS4_39AutoVectorizingCopyWithAssumedAlignmentILi128EEENS4_14SM90_TMA_STOREES2Y_S30_S30_EEEvvEEEEvNT_6ParamsE,@"STO_CUDA_ENTRY STV_DEFAULT"
_ZN7cutlass13device_kernelINS_4gemm6kernel13GemmUniversalIN4cute5tupleIJiiiiEEENS1_10collective13CollectiveMmaINS1_46MainloopSm100TmaUmmaWarpSpecializedBlockScaledILi30ELi2ELi2ENS5_IJNS4_1CILi4EEENSA_ILi1EEESC_EEEEENS5_IJNSA_ILi128EEENSA_ILi64EEESG_EEENS5_IJNS_12float_e2m1_tENS_13float_ue4m3_tEEEENS5_IJNS5_IJlSC_lEEENS4_6LayoutINS5_IJNS5_IJNS5_IJNSA_ILi32EEESB_EEEiEEENS5_IJNS5_IJNSA_ILi16EEESB_EEEiEEENS5_IJSC_iEEEEEENS5_IJSS_NS5_IJNS5_IJNSA_ILi0EEESC_EEENSA_ILi512EEEEEENS5_IJSV_iEEEEEEEEEEESK_S12_NS4_8TiledMMAINS4_8MMA_AtomIJNS4_17SM100_MMA_MXF4_SSISI_SI_fSJ_Li128ELi64ELi16ELNS4_4UMMA5MajorE0ELS17_0ELNS16_7ScaleInE0ELS18_0EEEEEENSM_INS5_IJSC_SC_SC_EEENS5_IJSV_SV_SV_EEEEENS5_IJNS4_10UnderscoreES1E_S1E_EEEEENS5_IJNS4_13SM90_TMA_LOADES1H_EEENS5_IJNS4_14ComposedLayoutINS4_7SwizzleILi1ELi4ELi3EEENS4_18smem_ptr_flag_bitsILi4EEENSM_INS5_IJNSA_ILi8EEESG_EEENS5_IJSG_SC_EEEEEEENSM_INS5_IJNS5_IJNS5_IJSO_SC_EEESR_EEESC_NS5_IJSC_SC_EEEEEENS5_IJNS5_IJNS5_IJSR_SX_EEESW_EEESV_NS5_IJSB_SX_EEEEEEEEEEEvNS4_8identityENS5_IJNS4_23SM90_TMA_LOAD_MULTICASTES24_EEES22_vS23_EENS_8epilogue10collective18CollectiveEpilogueINS27_23Sm100TmaWarpSpecializedILi3ELi2ELi16ELb1ELb0EEEJNS5_IJSG_SG_SG_EEENS5_IJNSM_ISG_SC_EENSM_INS5_IJSQ_NSA_ILi2EEEEEENS5_IJSC_SN_EEEEEEEENS_10bfloat16_tESL_S2J_SL_NS27_6fusion15FusionCallbacksIS2B_NS2K_17LinearCombinationIS2J_fS2J_fLNS_15FloatRoundStyleE2EEES2C_S2I_JEEENS4_5SM1004TMEM4LOAD26SM100_TMEM_LOAD_32dp32b16xES1H_NS1J_IS1L_NS1M_ILi16EEENSM_INS5_IJS1O_SQ_EEENS5_IJSQ_SC_EEEEEEENS4_39AutoVectorizingCopyWithAssumedAlignmentILi128EEENS4_14SM90_TMA_STOREES2Y_S30_S30_EEEvvEEEEvNT_6ParamsE:
[----:B------:R-:W1:Y:S01]  /*0000*/  LDC R1, c[0x0][0x37c] ;  /* 0x0000df00ff017b82 */ /* 0x000e620000000800 */
[----:B------:R-:W2:Y:S01]  /*0010*/  S2R R81, SR_TID.X ;  /* 0x0000000000517919 */ /* 0x000ea20000002100 */
[----:B------:R-:W3:Y:S01]  /*0020*/  LDCU.64 UR12, c[0x0][0xc90] ;  /* 0x00019200ff0c77ac */ /* 0x000ee20008000a00 */
[----:B------:R-:W-:Y:S02]  /*0030*/  PRMT R85, RZ, 0x7610, R85 ;  /* 0x00007610ff557816 */ /* 0x000fe40000000055 */
[----:B------:R-:W-:Y:S01]  /*0040*/  ELECT P4, URZ, PT ;  /* 0x0000000000ff782f */ /* 0x000fe20003880000 */
[----:B---3--:R-:W-:-:S04]  /*0050*/  UISETP.NE.U32.AND UP0, UPT, UR12, URZ, UPT ;  /* 0x000000ff0c00728c */ /* 0x008fc8000bf05070 */
[----:B------:R-:W-:Y:S01]  /*0060*/  UISETP.NE.AND.EX UP0, UPT, UR13, URZ, UPT, UP0 ;  /* 0x000000ff0d00728c */ /* 0x000fe2000bf05300 */
[----:B--2---:R-:W-:-:S05]  /*0070*/  SHF.R.U32.HI R86, RZ, 0x5, R81 ;  /* 0x00000005ff567819 */ /* 0x004fca0000011651 */
[----:B------:R-:W2:Y:S02]  /*0080*/  SHFL.IDX PT, R0, R86, RZ, 0x1f ;  /* 0x00001fff56007589 */ /* 0x000ea400000e0000 */
[----:B--2---:R-:W-:Y:S01]  /*0090*/  R2UR UR14, R0 ;  /* 0x00000000000e72ca */ /* 0x004fe200000e0000 */
[----:B-1----:R-:W-:-:S14]  /*00a0*/  BRA.U UP0, `(.L_x_0) ;  /* 0x0000000100307547 */ /* 0x002fdc000b800000 */
[----:B------:R-:W1:Y:S02]  /*00b0*/  LDCU.64 UR4, c[0x0][0xc88] ;  /* 0x00019100ff0477ac */ /* 0x000e640008000a00 */
[----:B-1----:R-:W-:-:S04]  /*00c0*/  UISETP.NE.U32.AND UP0, UPT, UR4, URZ, UPT ;  /* 0x000000ff0400728c */ /* 0x002fc8000bf05070 */
[----:B------:R-:W-:-:S09]  /*00d0*/  UISETP.NE.AND.EX UP0, UPT, UR5, URZ, UPT, UP0 ;  /* 0x000000ff0500728c */ /* 0x000fd2000bf05300 */
[----:B------:R-:W-:Y:S05]  /*00e0*/  BRA.U !UP0, `(.L_x_1) ;  /* 0x0000000108147547 */ /* 0x000fea000b800000 */
[----:B------:R-:W1:Y:S01]  /*00f0*/  LDC.64 R2, c[0x0][0xc88] ;  /* 0x00032200ff027b82 */ /* 0x000e620000000a00 */
[----:B------:R-:W1:Y:S02]  /*0100*/  LDCU.64 UR4, c[0x0][0x358] ;  /* 0x00006b00ff0477ac */ /* 0x000e640008000a00 */
[----:B-1----:R1:W5:Y:S01]  /*0110*/  LDG.E R45, desc[UR4][R2.64] ;  /* 0x00000004022d7981 */ /* 0x002362000c1e1900 */
[----:B------:R-:W-:Y:S01]  /*0120*/  HFMA2 R85, -RZ, RZ, 0, 5.9604644775390625e-08 ;  /* 0x00000001ff557431 */ /* 0x000fe200000001ff */
[----:B------:R-:W-:Y:S05]  /*0130*/  BRA `(.L_x_0) ;  /* 0x00000000000c7947 */ /* 0x000fea0003800000 */
.L_x_1:
[----:B------:R-:W1:Y:S01]  /*0140*/  LDCU UR4, c[0x0][0xc80] ;  /* 0x00019000ff0477ac */ /* 0x000e620008000800 */
[----:B------:R-:W-:Y:S01]  /*0150*/  HFMA2 R85, -RZ, RZ, 0, 5.9604644775390625e-08 ;  /* 0x00000001ff557431 */ /* 0x000fe200000001ff */
[----:B-1----:R-:W-:-:S07]  /*0160*/  MOV R45, UR4 ;  /* 0x00000004002d7c02 */ /* 0x002fce0008000f00 */
.L_x_0:
[----:B------:R-:W2:Y:S02]  /*0170*/  LDCU.64 UR4, c[0x0][0xcb0] ;  /* 0x00019600ff0477ac */ /* 0x000ea40008000a00 */
[----:B--2---:R-:W-:-:S04]  /*0180*/  UISETP.NE.U32.AND UP0, UPT, UR4, URZ, UPT ;  /* 0x000000ff0400728c */ /* 0x004fc8000bf05070 */
[----:B------:R-:W-:-:S09]  /*0190*/  UISETP.NE.AND.EX UP0, UPT, UR5, URZ, UPT, UP0 ;  /* 0x000000ff0500728c */ /* 0x000fd2000bf05300 */
[----:B------:R-:W-:Y:S05]  /*01a0*/  BRA.U UP0, `(.L_x_2) ;  /* 0x0000000100287547 */ /* 0x000fea000b800000 */
[----:B------:R-:W2:Y:S02]  /*01b0*/  LDCU.64 UR4, c[0x0][0xca8] ;  /* 0x00019500ff0477ac */ /* 0x000ea40008000a00 */
[----:B--2---:R-:W-:-:S04]  /*01c0*/  UISETP.NE.U32.AND UP0, UPT, UR4, URZ, UPT ;  /* 0x000000ff0400728c */ /* 0x004fc8000bf05070 */
[----:B------:R-:W-:-:S09]  /*01d0*/  UISETP.NE.AND.EX UP0, UPT, UR5, URZ, UPT, UP0 ;  /* 0x000000ff0500728c */ /* 0x000fd2000bf05300 */
[----:B------:R-:W-:Y:S05]  /*01e0*/  BRA.U !UP0, `(.L_x_3) ;  /* 0x0000000108107547 */ /* 0x000fea000b800000 */
[----:B-1----:R-:W1:Y:S01]  /*01f0*/  LDC.64 R2, c[0x0][0xca8] ;  /* 0x00032a00ff027b82 */ /* 0x002e620000000a00 */
[----:B------:R-:W1:Y:S02]  /*0200*/  LDCU.64 UR4, c[0x0][0x358] ;  /* 0x00006b00ff0477ac */ /* 0x000e640008000a00 */
[----:B-1----:R2:W5:Y:S01]  /*0210*/  LDG.E R43, desc[UR4][R2.64] ;  /* 0x00000004022b7981 */ /* 0x002562000c1e1900 */
[----:B------:R-:W-:Y:S05]  /*0220*/  BRA `(.L_x_2) ;  /* 0x0000000000087947 */ /* 0x000fea0003800000 */
.L_x_3:
[----:B------:R-:W2:Y:S02]  /*0230*/  LDCU UR4, c[0x0][0xca0] ;  /* 0x00019400ff0477ac */ /* 0x000ea40008000800 */
[----:B--2---:R-:W-:Y:S02]  /*0240*/  MOV R43, UR4 ;  /* 0x00000004002b7c02 */ /* 0x004fe40008000f00 */
.L_x_2:
[----:B------:R-:W-:Y:S01]  /*0250*/  IMAD.U32 R0, RZ, RZ, UR14 ;  /* 0x0000000eff007e24 */ /* 0x000fe2000f8e00ff */
[----:B------:R-:W-:Y:S04]  /*0260*/  BSSY.RECONVERGENT B0, `(.L_x_4) ;  /* 0x0000012000007945 */ /* 0x000fe80003800200 */
[C---:B------:R-:W-:Y:S02]  /*0270*/  ISETP.NE.OR P1, PT, R0.reuse, 0x1, !P4 ;  /* 0x000000010000780c */ /* 0x040fe40006725670 */
[----:B------:R-:W-:-:S11]  /*0280*/  ISETP.NE.OR P0, PT, R0, 0x3, !P4 ;  /* 0x000000030000780c */ /* 0x000fd60006705670 */
[----:B------:R-:W-:Y:S05]  /*0290*/  @P1 BRA `(.L_x_5) ;  /* 0x0000000000381947 */ /* 0x000fea0003800000 */
[----:B------:R-:W3:Y:S02]  /*02a0*/  LDCU.64 UR4, c[0x0][0x348] ;  /* 0x00006900ff0477ac */ /* 0x000ee40008000a00 */
[----:B---3--:R-:W-:Y:S02]  /*02b0*/  UIADD3 UR10, UP3, UPT, UR4, 0x80, URZ ;  /* 0x00000080040a7890 */ /* 0x008fe4000ff7e0ff */
[----:B------:R-:W-:Y:S02]  /*02c0*/  UIADD3 UR8, UP2, UPT, UR4, 0x180, URZ ;  /* 0x0000018004087890 */ /* 0x000fe4000ff5e0ff */
[----:B------:R-:W-:Y:S02]  /*02d0*/  UIADD3 UR6, UP1, UPT, UR4, 0x280, URZ ;  /* 0x0000028004067890 */ /* 0x000fe4000ff3e0ff */
[----:B------:R-:W-:Y:S02]  /*02e0*/  UIADD3 UR4, UP0, UPT, UR4, 0x380, URZ ;  /* 0x0000038004047890 */ /* 0x000fe4000ff1e0ff */
[----:B------:R-:W-:-:S02]  /*02f0*/  UIADD3.X UR11, UPT, UPT, URZ, UR5, URZ, UP3, !UPT ;  /* 0x00000005ff0b7290 */ /* 0x000fc40009ffe4ff */
[----:B------:R-:W-:Y:S02]  /*0300*/  UIADD3.X UR9, UPT, UPT, URZ, UR5, URZ, UP2, !UPT ;  /* 0x00000005ff097290 */ /* 0x000fe400097fe4ff */
[----:B------:R-:W-:Y:S02]  /*0310*/  UIADD3.X UR7, UPT, UPT, URZ, UR5, URZ, UP1, !UPT ;  /* 0x00000005ff077290 */ /* 0x000fe40008ffe4ff */
[----:B------:R-:W-:-:S03]  /*0320*/  UIADD3.X UR5, UPT, UPT, URZ, UR5, URZ, UP0, !UPT ;  /* 0x00000005ff057290 */ /* 0x000fc600087fe4ff */
[----:B------:R3:W-:Y:S02]  /*0330*/  UTMACCTL.PF [UR10] ;  /* 0x000000000a0079b9 */ /* 0x0007e40008040000 */
[----:B------:R3:W-:Y:S02]  /*0340*/  UTMACCTL.PF [UR8] ;  /* 0x00000000080079b9 */ /* 0x0007e40008040000 */
[----:B------:R3:W-:Y:S02]  /*0350*/  UTMACCTL.PF [UR6] ;  /* 0x00000000060079b9 */ /* 0x0007e40008040000 */
[----:B------:R3:W-:Y:S02]  /*0360*/  UTMACCTL.PF [UR4] ;  /* 0x00000000040079b9 */ /* 0x0007e40008040000 */
[----:B---3--:R-:W-:Y:S01]  /*0370*/  NOP ;  /* 0x0000000000007918 */ /* 0x008fe20000000000 */
.L_x_5:
[----:B------:R-:W-:Y:S05]  /*0380*/  BSYNC.RECONVERGENT B0 ;  /* 0x0000000000007941 */ /* 0x000fea0003800200 */
.L_x_4:
[----:B------:R-:W-:Y:S04]  /*0390*/  BSSY.RECONVERGENT B0, `(.L_x_6) ;  /* 0x000000a000007945 */ /* 0x000fe80003800200 */
[----:B------:R-:W-:Y:S05]  /*03a0*/  @P0 BRA `(.L_x_7) ;  /* 0x0000000000200947 */ /* 0x000fea0003800000 */
[----:B------:R-:W3:Y:S02]  /*03b0*/  LDCU.64 UR4, c[0x0][0x348] ;  /* 0x00006900ff0477ac */ /* 0x000ee40008000a00 */
[----:B---3--:R-:W-:Y:S02]  /*03c0*/  UIADD3 UR6, UP1, UPT, UR4, 0x980, URZ ;  /* 0x0000098004067890 */ /* 0x008fe4000ff3e0ff */
[----:B------:R-:W-:Y:S02]  /*03d0*/  UIADD3 UR4, UP0, UPT, UR4, 0xa80, URZ ;  /* 0x00000a8004047890 */ /* 0x000fe4000ff1e0ff */
[----:B------:R-:W-:Y:S02]  /*03e0*/  UIADD3.X UR7, UPT, UPT, URZ, UR5, URZ, UP1, !UPT ;  /* 0x00000005ff077290 */ /* 0x000fe40008ffe4ff */
[----:B------:R-:W-:-:S07]  /*03f0*/  UIADD3.X UR5, UPT, UPT, URZ, UR5, URZ, UP0, !UPT ;  /* 0x00000005ff057290 */ /* 0x000fce00087fe4ff */
[----:B------:R3:W-:Y:S02]  /*0400*/  UTMACCTL.PF [UR6] ;  /* 0x00000000060079b9 */ /* 0x0007e40008040000 */
[----:B------:R3:W-:Y:S02]  /*0410*/  UTMACCTL.PF [UR4] ;  /* 0x00000000040079b9 */ /* 0x0007e40008040000 */
[----:B---3--:R-:W-:Y:S01]  /*0420*/  NOP ;  /* 0x0000000000007918 */ /* 0x008fe20000000000 */
.L_x_7:
[----:B------:R-:W-:Y:S05]  /*0430*/  BSYNC.RECONVERGENT B0 ;  /* 0x0000000000007941 */ /* 0x000fea0003800200 */
.L_x_6:
[----:B------:R-:W3:Y:S01]  /*0440*/  LDCU.64 UR4, c[0x0][0xc88] ;  /* 0x00019100ff0477ac */ /* 0x000ee20008000a00 */
[----:B------:R-:W-:Y:S02]  /*0450*/  UISETP.EQ.U32.AND UP2, UPT, UR12, URZ, UPT ;  /* 0x000000ff0c00728c */ /* 0x000fe4000bf42070 */
[----:B------:R-:W-:Y:S02]  /*0460*/  UPLOP3.LUT UP3, UPT, UPT, UPT, UPT, 0x80, 0x8 ;  /* 0x000000000008789c */ /* 0x000fe40003f6f070 */
[----:B---3--:R-:W-:-:S04]  /*0470*/  UISETP.NE.U32.AND UP0, UPT, UR4, URZ, UPT ;  /* 0x000000ff0400728c */ /* 0x008fc8000bf05070 */
[----:B------:R-:W-:-:S04]  /*0480*/  UISETP.NE.AND.EX UP1, UPT, UR5, URZ, UPT, UP0 ;  /* 0x000000ff0500728c */ /* 0x000fc8000bf25300 */
[----:B------:R-:W-:-:S04]  /*0490*/  UISETP.EQ.OR.EX UP4, UPT, UR13, URZ, !UP1, UP2 ;  /* 0x000000ff0d00728c */ /* 0x000fc8000cf82720 */
[----:B------:R-:W-:-:S06]  /*04a0*/  UP2UR UR4, UPR, URZ, 0x10 ;  /* 0x00000010ff047883 */ /* 0x000fcc0008000000 */
[----:B------:R-:W-:Y:S01]  /*04b0*/  MOV R96, UR4 ;  /* 0x0000000400607c02 */ /* 0x000fe20008000f00 */
[----:B------:R-:W-:Y:S06]  /*04c0*/  BRA.U !UP4, `(.L_x_8) ;  /* 0x000000010c207547 */ /* 0x000fec000b800000 */
[----:B------:R-:W-:Y:S01]  /*04d0*/  UISETP.NE.U32.AND UP0, UPT, UR12, URZ, UPT ;  /* 0x000000ff0c00728c */ /* 0x000fe2000bf05070 */
[----:B-----5:R-:W-:Y:S01]  /*04e0*/  FSETP.NEU.AND P0, PT, R45, RZ, PT ;  /* 0x000000ff2d00720b */ /* 0x020fe20003f0d000 */
[----:B------:R-:W-:Y:S02]  /*04f0*/  USEL UR4, URZ, 0xffffffff, UP1 ;  /* 0xffffffffff047887 */ /* 0x000fe40008800000 */
[----:B------:R-:W-:-:S10]  /*0500*/  UISETP.NE.AND.EX UP2, UPT, UR13, URZ, UPT, UP0 ;  /* 0x000000ff0d00728c */ /* 0x000fd4000bf45300 */
[----:B------:R-:W-:Y:S01]  /*0510*/  VOTEU.ANY UP0, P0 ;  /* 0x0000000000ff7886 */ /* 0x000fe20000000100 */
[----:B------:R-:W-:-:S04]  /*0520*/  @!UP2 USEL UR4, URZ, 0xffffffff, UP0 ;  /* 0xffffffffff04a887 */ /* 0x000fc80008000000 */
[----:B------:R-:W-:-:S04]  /*0530*/  ULOP3.LUT UR4, UR4, 0x1, URZ, 0xc0, !UPT ;  /* 0x0000000104047892 */ /* 0x000fc8000f8ec0ff */
[----:B------:R-:W-:-:S11]  /*0540*/  UISETP.NE.U32.AND UP3, UPT, UR4, 0x1, UPT ;  /* 0x000000010400788c */ /* 0x000fd6000bf65070 */
.L_x_8:
[----:B-12---:R-:W1:Y:S02]  /*0550*/  SHFL.IDX PT, R2, R86, RZ, 0x1f ;  /* 0x00001fff56027589 */ /* 0x006e6400000e0000 */
[----:B-1----:R-:W-:-:S13]  /*0560*/  ISETP.NE.AND P0, PT, R2, RZ, PT ;  /* 0x000000ff0200720c */ /* 0x002fda0003f05270 */
[----:B------:R-:W-:Y:S05]  /*0570*/  @P0 BRA `(.L_x_9) ;  /* 0x0000000400340947 */ /* 0x000fea0003800000 */
[----:B------:R-:W-:Y:S01]  /*0580*/  ELECT P0, URZ, PT ;  /* 0x0000000000ff782f */ /* 0x000fe20003800000 */
[----:B------:R-:W-:-:S12]  /*0590*/  BSSY.RECONVERGENT B0, `(.L_x_9) ;  /* 0x000004b000007945 */ /* 0x000fd80003800200 */
[----:B------:R-:W-:Y:S05]  /*05a0*/  @!P0 BRA `(.L_x_10) ;  /* 0x0000000400248947 */ /* 0x000fea0003800000 */
[----:B------:R-:W1:Y:S01]  /*05b0*/  S2UR UR4, SR_CgaCtaId ;  /* 0x00000000000479c3 */ /* 0x000e620000008800 */
[----:B------:R-:W-:Y:S01]  /*05c0*/  UMOV UR5, 0x400 ;  /* 0x0000040000057882 */ /* 0x000fe20000000000 */
[----:B------:R-:W-:Y:S01]  /*05d0*/  UMOV UR8, 0x1 ;  /* 0x0000000100087882 */ /* 0x000fe20000000000 */
[----:B------:R-:W-:Y:S01]  /*05e0*/  UMOV UR6, 0x4 ;  /* 0x0000000400067882 */ /* 0x000fe20000000000 */
[----:B------:R-:W-:-:S04]  /*05f0*/  UIADD3 UR8, UPT, UPT, -UR8, 0x100000, URZ ;  /* 0x0010000008087890 */ /* 0x000fc8000fffe1ff */
[----:B------:R-:W-:Y:S02]  /*0600*/  USHF.L.U32 UR9, UR8, 0xb, URZ ;  /* 0x0000000b08097899 */ /* 0x000fe400080006ff */
[----:B------:R-:W-:Y:S02]  /*0610*/  USHF.L.U32 UR8, UR8, 0x1, URZ ;  /* 0x0000000108087899 */ /* 0x000fe400080006ff */
[----:B------:R-:W-:-:S04]  /*0620*/  UIADD3 UR6, UPT, UPT, -UR6, 0x100000, URZ ;  /* 0x0010000006067890 */ /* 0x000fc8000fffe1ff */
[----:B------:R-:W-:Y:S02]  /*0630*/  USHF.L.U32 UR7, UR6, 0xb, URZ ;  /* 0x0000000b06077899 */ /* 0x000fe400080006ff */
[----:B------:R-:W-:Y:S02]  /*0640*/  USHF.L.U32 UR6, UR6, 0x1, URZ ;  /* 0x0000000106067899 */ /* 0x000fe400080006ff */
[----:B-1----:R-:W-:Y:S01]  /*0650*/  ULEA UR4, UR4, UR5, 0x18 ;  /* 0x0000000504047291 */ /* 0x002fe2000f8ec0ff */
[----:B------:R-:W1:Y:S11]  /*0660*/  FENCE.VIEW.ASYNC.S ;  /* 0x00000000000073c6 */ /* 0x000e760000000000 */
[----:B-1----:R1:W2:Y:S01]  /*0670*/  SYNCS.EXCH.64 URZ, [UR4], UR8 ;  /* 0x0000000804ff75b2 */ /* 0x0022a20008000100 */
[----:B------:R1:W3:Y:S01]  /*0680*/  SYNCS.EXCH.64 URZ, [UR4+0xf0], UR6 ;  /* 0x0000f00604ff75b2 */ /* 0x0002e20008000100 */
[----:B------:R1:W4:Y:S01]  /*0690*/  SYNCS.EXCH.64 URZ, [UR4+0x8], UR8 ;  /* 0x0000080804ff75b2 */ /* 0x0003220008000100 */
[----:B------:R1:W1:Y:S01]  /*06a0*/  SYNCS.EXCH.64 URZ, [UR4+0xf8], UR6 ;  /* 0x0000f80604ff75b2 */ /* 0x0002620008000100 */
        /* <DEDUP_REMOVED lines=56> */
[----:B--234-:R-:W-:Y:S01]  /*0a30*/  NOP ;  /* 0x0000000000007918 */ /* 0x01cfe20000000000 */
.L_x_10:
[----:B-1----:R-:W-:Y:S05]  /*0a40*/  BSYNC.RECONVERGENT B0 ;  /* 0x0000000000007941 */ /* 0x002fea0003800200 */
.L_x_9:
[----:B------:R-:W1:Y:S01]  /*0a50*/  SHFL.IDX PT, R2, R86, RZ, 0x1f ;  /* 0x00001fff56027589 */ /* 0x000e6200000e0000 */
[----:B------:R-:W-:Y:S01]  /*0a60*/  NOP ;  /* 0x0000000000007918 */ /* 0x000fe20000000000 */
[----:B-1----:R-:W-:-:S13]  /*0a70*/  ISETP.NE.AND P0, PT, R2, 0x1, PT ;  /* 0x000000010200780c */ /* 0x002fda0003f05270 */
[----:B------:R-:W-:Y:S05]  /*0a80*/  @P0 BRA `(.L_x_11) ;  /* 0x0000000000500947 */ /* 0x000fea0003800000 */
        /* <DEDUP_REMOVED lines=9> */
[----:B------:R-:W-:Y:S01]  /*0b20*/  USHF.L.U32 UR6, UR6, 0x1, URZ ;  /* 0x0000000106067899 */ /* 0x000fe200080006ff */
[----:B------:R-:W-:Y:S01]  /*0b30*/  ELECT P0, URZ, PT ;  /* 0x0000000000ff782f */ /* 0x000fe20003800000 */
[----:B-1----:R-:W-:Y:S01]  /*0b40*/  ULEA UR4, UR4, UR5, 0x18 ;  /* 0x0000000504047291 */ /* 0x002fe2000f8ec0ff */
[----:B------:R-:W1:Y:S11]  /*0b50*/  FENCE.VIEW.ASYNC.S ;  /* 0x00000000000073c6 */ /* 0x000e760000000000 */
[----:B-1----:R1:W2:Y:S01]  /*0b60*/  SYNCS.EXCH.64 URZ, [UR4+0x1e0], UR8 ;  /* 0x0001e00804ff75b2 */ /* 0x0022a20008000100 */
[----:B------:R1:W3:Y:S01]  /*0b70*/  SYNCS.EXCH.64 URZ, [UR4+0x1f8], UR6 ;  /* 0x0001f80604ff75b2 */ /* 0x0002e20008000100 */
[----:B------:R1:W4:Y:S01]  /*0b80*/  SYNCS.EXCH.64 URZ, [UR4+0x1e8], UR8 ;  /* 0x0001e80804ff75b2 */ /* 0x0003220008000100 */
[----:B------:R1:W1:Y:S01]  /*0b90*/  SYNCS.EXCH.64 URZ, [UR4+0x200], UR6 ;  /* 0x0002000604ff75b2 */ /* 0x0002620008000100 */
[----:B------:R1:W1:Y:S01]  /*0ba0*/  SYNCS.EXCH.64 URZ, [UR4+0x1f0], UR8 ;  /* 0x0001f00804ff75b2 */ /* 0x0002620008000100 */
[----:B------:R1:W1:Y:S01]  /*0bb0*/  SYNCS.EXCH.64 URZ, [UR4+0x208], UR6 ;  /* 0x0002080604ff75b2 */ /* 0x0002620008000100 */
[----:B------:R-:W-:Y:S01]  /*0bc0*/  NOP ;  /* 0x0000000000007918 */ /* 0x000fe20000000000 */
.L_x_11:
[----:B------:R-:W2:Y:S01]  /*0bd0*/  SHFL.IDX PT, R2, R86, RZ, 0x1f ;  /* 0x00001fff56027589 */ /* 0x000ea200000e0000 */
[----:B------:R-:W-:Y:S01]  /*0be0*/  NOP ;  /* 0x0000000000007918 */ /* 0x000fe20000000000 */
[----:B--2---:R-:W-:-:S13]  /*0bf0*/  ISETP.NE.AND P0, PT, R2, 0x3, PT ;  /* 0x000000030200780c */ /* 0x004fda0003f05270 */
[----:B------:R-:W-:Y:S05]  /*0c00*/  @P0 BRA `(.L_x_12) ;  /* 0x0000000000300947 */ /* 0x000fea0003800000 */
[----:B-1----:R-:W1:Y:S01]  /*0c10*/  S2UR UR4, SR_CgaCtaId ;  /* 0x00000000000479c3 */ /* 0x002e620000008800 */
[----:B------:R-:W-:Y:S01]  /*0c20*/  UMOV UR6, 0x400 ;  /* 0x0000040000067882 */ /* 0x000fe20000000000 */
[----:B------:R-:W-:Y:S01]  /*0c30*/  UMOV UR5, 0x20 ;  /* 0x0000002000057882 */ /* 0x000fe20000000000 */
[----:B------:R-:W-:Y:S01]  /*0c40*/  ELECT P0, URZ, PT ;  /* 0x0000000000ff782f */ /* 0x000fe20003800000 */
[----:B-1----:R-:W-:Y:S02]  /*0c50*/  ULEA UR6, UR4, UR6, 0x18 ;  /* 0x0000000604067291 */ /* 0x002fe4000f8ec0ff */
[----:B------:R-:W-:-:S04]  /*0c60*/  UIADD3 UR4, UPT, UPT, -UR5, 0x100000, URZ ;  /* 0x0010000005047890 */ /* 0x000fc8000fffe1ff */
[----:B------:R-:W-:Y:S02]  /*0c70*/  USHF.L.U32 UR5, UR4, 0xb, URZ ;  /* 0x0000000b04057899 */ /* 0x000fe400080006ff */
[----:B------:R-:W-:Y:S01]  /*0c80*/  USHF.L.U32 UR4, UR4, 0x1, URZ ;  /* 0x0000000104047899 */ /* 0x000fe200080006ff */
[----:B------:R-:W1:Y:S11]  /*0c90*/  FENCE.VIEW.ASYNC.S ;  /* 0x00000000000073c6 */ /* 0x000e760000000000 */
[----:B-1----:R2:W1:Y:S01]  /*0ca0*/  SYNCS.EXCH.64 URZ, [UR6+0x210], UR4 ;  /* 0x0002100406ff75b2 */ /* 0x0024620008000100 */
[----:B------:R2:W1:Y:S02]  /*0cb0*/  SYNCS.EXCH.64 URZ, [UR6+0x218], UR4 ;  /* 0x0002180406ff75b2 */ /* 0x0004640008000100 */
[----:B--2---:R-:W-:Y:S01]  /*0cc0*/  NOP ;  /* 0x0000000000007918 */ /* 0x004fe20000000000 */
.L_x_12:
[----:B------:R-:W2:Y:S01]  /*0cd0*/  SHFL.IDX PT, R2, R86, RZ, 0x1f ;  /* 0x00001fff56027589 */ /* 0x000ea200000e0000 */
[----:B------:R-:W-:Y:S01]  /*0ce0*/  NOP ;  /* 0x0000000000007918 */ /* 0x000fe20000000000 */
[----:B--2---:R-:W-:-:S13]  /*0cf0*/  ISETP.NE.AND P0, PT, R2, 0x4, PT ;  /* 0x000000040200780c */ /* 0x004fda0003f05270 */
[----:B------:R-:W-:Y:S05]  /*0d00*/  @P0 BRA `(.L_x_13) ;  /* 0x00000000004c0947 */ /* 0x000fea0003800000 */
[----:B-1----:R-:W1:Y:S01]  /*0d10*/  S2UR UR6, SR_CgaCtaId ;  /* 0x00000000000679c3 */ /* 0x002e620000008800 */
[----:B------:R-:W-:Y:S01]  /*0d20*/  UMOV UR4, 0x3a0 ;  /* 0x000003a000047882 */ /* 0x000fe20000000000 */
[----:B------:R-:W-:Y:S01]  /*0d30*/  UMOV UR5, 0x400 ;  /* 0x0000040000057882 */ /* 0x000fe20000000000 */
[----:B------:R-:W-:Y:S01]  /*0d40*/  USEL UR4, UR4, 0x320, UP3 ;  /* 0x0000032004047887 */ /* 0x000fe20009800000 */
[----:B------:R-:W-:Y:S01]  /*0d50*/  UMOV UR8, 0x1 ;  /* 0x0000000100087882 */ /* 0x000fe20000000000 */
[----:B------:R-:W-:Y:S01]  /*0d60*/  ELECT P0, URZ, PT ;  /* 0x0000000000ff782f */ /* 0x000fe20003800000 */
[----:B------:R-:W-:-:S04]  /*0d70*/  UIADD3 UR8, UPT, UPT, -UR8, 0x100000, URZ ;  /* 0x0010000008087890 */ /* 0x000fc8000fffe1ff */
[----:B------:R-:W-:Y:S02]  /*0d80*/  USHF.L.U32 UR9, UR8, 0xb, URZ ;  /* 0x0000000b08097899 */ /* 0x000fe400080006ff */
[----:B------:R-:W-:Y:S02]  /*0d90*/  USHF.L.U32 UR8, UR8, 0x1, URZ ;  /* 0x0000000108087899 */ /* 0x000fe400080006ff */
[----:B-1----:R-:W-:Y:S02]  /*0da0*/  ULEA UR6, UR6, UR5, 0x18 ;  /* 0x0000000506067291 */ /* 0x002fe4000f8ec0ff */
[----:B------:R-:W-:-:S04]  /*0db0*/  UIADD3 UR4, UPT, UPT, -UR4, 0x100000, URZ ;  /* 0x0010000004047890 */ /* 0x000fc8000fffe1ff */
[----:B------:R-:W-:Y:S02]  /*0dc0*/  USHF.L.U32 UR5, UR4, 0xb, URZ ;  /* 0x0000000b04057899 */ /* 0x000fe400080006ff */
[----:B------:R-:W-:Y:S01]  /*0dd0*/  USHF.L.U32 UR4, UR4, 0x1, URZ ;  /* 0x0000000104047899 */ /* 0x000fe200080006ff */
[----:B------:R-:W1:Y:S03]  /*0de0*/  FENCE.VIEW.ASYNC.S ;  /* 0x00000000000073c6 */ /* 0x000e660000000000 */
[----:B-1----:R2:W1:Y:S08]  /*0df0*/  SYNCS.EXCH.64 URZ, [UR6+0x220], UR8 ;  /* 0x0002200806ff75b2 */ /* 0x0024700008000100 */
[----:B------:R2:W1:Y:S01]  /*0e00*/  SYNCS.EXCH.64 URZ, [UR6+0x230], UR4 ;  /* 0x0002300406ff75b2 */ /* 0x0004620008000100 */
[----:B------:R2:W1:Y:S01]  /*0e10*/  SYNCS.EXCH.64 URZ, [UR6+0x228], UR8 ;  /* 0x0002280806ff75b2 */ /* 0x0004620008000100 */
[----:B------:R2:W1:Y:S02]  /*0e20*/  SYNCS.EXCH.64 URZ, [UR6+0x238], UR4 ;  /* 0x0002380406ff75b2 */ /* 0x0004640008000100 */
[----:B--2---:R-:W-:Y:S01]  /*0e30*/  NOP ;  /* 0x0000000000007918 */ /* 0x004fe20000000000 */
.L_x_13:
[----:B------:R-:W2:Y:S01]  /*0e40*/  SHFL.IDX PT, R2, R86, RZ, 0x1f ;  /* 0x00001fff56027589 */ /* 0x000ea200000e0000 */
[----:B------:R-:W-:Y:S01]  /*0e50*/  NOP ;  /* 0x0000000000007918 */ /* 0x000fe20000000000 */
[----:B--2---:R-:W-:-:S13]  /*0e60*/  ISETP.NE.AND P0, PT, R2, 0x5, PT ;  /* 0x000000050200780c */ /* 0x004fda0003f05270 */
[----:B------:R-:W-:Y:S05]  /*0e70*/  @P0 BRA `(.L_x_14) ;  /* 0x0000000000480947 */ /* 0x000fea0003800000 */
[----:B-1----:R-:W1:Y:S01]  /*0e80*/  S2UR UR4, SR_CgaCtaId ;  /* 0x00000000000479c3 */ /* 0x002e620000008800 */
        /* <DEDUP_REMOVED lines=12> */
[----:B-1----:R2:W1:Y:S01]  /*0f50*/  SYNCS.EXCH.64 URZ, [UR4+0x240], UR8 ;  /* 0x0002400804ff75b2 */ /* 0x0024620008000100 */
[----:B------:R2:W1:Y:S01]  /*0f60*/  SYNCS.EXCH.64 URZ, [UR4+0x250], UR6 ;  /* 0x0002500604ff75b2 */ /* 0x0004620008000100 */
[----:B------:R2:W1:Y:S01]  /*0f70*/  SYNCS.EXCH.64 URZ, [UR4+0x248], UR8 ;  /* 0x0002480804ff75b2 */ /* 0x0004620008000100 */
[----:B------:R2:W1:Y:S02]  /*0f80*/  SYNCS.EXCH.64 URZ, [UR4+0x258], UR6 ;  /* 0x0002580604ff75b2 */ /* 0x0004640008000100 */
[----:B--2---:R-:W-:Y:S01]  /*0f90*/  NOP ;  /* 0x0000000000007918 */ /* 0x004fe20000000000 */
.L_x_14:
[----:B------:R-:W2:Y:S01]  /*0fa0*/  SHFL.IDX PT, R2, R86, RZ, 0x1f ;  /* 0x00001fff56027589 */ /* 0x000ea200000e0000 */
[----:B------:R-:W1:Y:S01]  /*0fb0*/  S2UR UR49, SR_CgaCtaId ;  /* 0x00000000003179c3 */ /* 0x000e620000008800 */
[----:B------:R-:W-:Y:S01]  /*0fc0*/  NOP ;  /* 0x0000000000007918 */ /* 0x000fe20000000000 */
[----:B--2---:R-:W-:-:S13]  /*0fd0*/  ISETP.NE.AND P0, PT, R2, 0x3, PT ;  /* 0x000000030200780c */ /* 0x004fda0003f05270 */
[----:B-1----:R-:W-:Y:S05]  /*0fe0*/  @P0 BRA `(.L_x_15) ;  /* 0x0000000000340947 */ /* 0x002fea0003800000 */
[----:B------:R-:W-:Y:S01]  /*0ff0*/  UMOV UR4, 0x400 ;  /* 0x0000040000047882 */ /* 0x000fe20000000000 */
[----:B------:R-:W-:Y:S01]  /*1000*/  UMOV UR6, 0x20 ;  /* 0x0000002000067882 */ /* 0x000fe20000000000 */
[----:B------:R-:W-:Y:S02]  /*1010*/  ULEA UR4, UR49, UR4, 0x18 ;  /* 0x0000000431047291 */ /* 0x000fe4000f8ec0ff */
[----:B------:R-:W-:-:S04]  /*1020*/  UIADD3 UR6, UPT, UPT, -UR6, 0x100000, URZ ;  /* 0x0010000006067890 */ /* 0x000fc8000fffe1ff */
[----:B------:R-:W-:Y:S02]  /*1030*/  USHF.L.U32 UR7, UR6, 0xb, URZ ;  /* 0x0000000b06077899 */ /* 0x000fe400080006ff */
[----:B------:R-:W-:Y:S01]  /*1040*/  USHF.L.U32 UR6, UR6, 0x1, URZ ;  /* 0x0000000106067899 */ /* 0x000fe200080006ff */
[----:B------:R-:W-:Y:S01]  /*1050*/  ELECT P0, URZ, PT ;  /* 0x0000000000ff782f */ /* 0x000fe20003800000 */
[----:B------:R-:W1:Y:S10]  /*1060*/  FENCE.VIEW.ASYNC.S ;  /* 0x00000000000073c6 */ /* 0x000e740000000000 */
[----:B-1----:R1:W2:Y:S01]  /*1070*/  SYNCS.EXCH.64 URZ, [UR4+0x260], UR6 ;  /* 0x0002600604ff75b2 */ /* 0x0022a20008000100 */
[----:B------:R1:W1:Y:S01]  /*1080*/  SYNCS.EXCH.64 URZ, [UR4+0x270], UR6 ;  /* 0x0002700604ff75b2 */ /* 0x0002620008000100 */
[----:B------:R1:W1:Y:S01]  /*1090*/  SYNCS.EXCH.64 URZ, [UR4+0x268], UR6 ;  /* 0x0002680604ff75b2 */ /* 0x0002620008000100 */
[----:B------:R1:W1:Y:S01]  /*10a0*/  SYNCS.EXCH.64 URZ, [UR4+0x278], UR6 ;  /* 0x0002780604ff75b2 */ /* 0x0002620008000100 */
[----:B------:R-:W-:Y:S01]  /*10b0*/  NOP ;  /* 0x0000000000007918 */ /* 0x000fe20000000000 */
.L_x_15:
[----:B-1----:R-:W1:Y:S01]  /*10c0*/  LDCU UR4, c[0x0][0x36c] ;  /* 0x00006d80ff0477ac */ /* 0x002e620008000800 */
[----:B------:R-:W-:Y:S01]  /*10d0*/  ISETP.NE.OR P4, PT, R0, 0x2, !P4 ;  /* 0x000000020000780c */ /* 0x000fe20006785670 */
[----:B------:R-:W-:Y:S01]  /*10e0*/  NOP ;  /* 0x0000000000007918 */ /* 0x000fe20000000000 */
[----:B------:R-:W-:Y:S01]  /*10f0*/  LOP3.LUT R0, R81, 0x1f, RZ, 0xc0, !PT ;  /* 0x0000001f51007812 */ /* 0x000fe200078ec0ff */
[----:B------:R-:W-:Y:S02]  /*1100*/  UISETP.NE.AND UP4, UPT, UR14, 0x2, UPT ;  /* 0x000000020e00788c */ /* 0x000fe4000bf85270 */
[----:B------:R-:W-:Y:S02]  /*1110*/  UISETP.NE.AND UP5, UPT, UR14, URZ, UPT ;  /* 0x000000ff0e00728c */ /* 0x000fe4000bfa5270 */
[----:B-1----:R-:W-:-:S09]  /*1120*/  UISETP.EQ.U32.AND UP6, UPT, UR4, 0x1, UPT ;  /* 0x000000010400788c */ /* 0x002fd2000bfc2070 */
[----:B------:R-:W-:Y:S05]  /*1130*/  BRA.U !UP6, `(.L_x_16) ;  /* 0x000000010e087547 */ /* 0x000fea000b800000 */
[----:B--234-:R-:W-:Y:S01]  /*1140*/  UCGABAR_ARV ;  /* 0x00000000000079c7 */ /* 0x01cfe20008000000 */
[----:B------:R-:W-:Y:S05]  /*1150*/  BRA `(.L_x_17) ;  /* 0x0000000000047947 */ /* 0x000fea0003800000 */
.L_x_16:
[----:B--234-:R-:W-:Y:S01]  /*1160*/  NOP ;  /* 0x0000000000007918 */ /* 0x01cfe20000000000 */
.L_x_17:
[----:B------:R-:W1:Y:S01]  /*1170*/  S2UR UR27, SR_CTAID.X ;  /* 0x00000000001b79c3 */ /* 0x000e620000002500 */
[----:B------:R-:W-:-:S05]  /*1180*/  CS2R.32 R92, SR_CgaSize ;  /* 0x00000000005c7805 */ /* 0x000fca0000008a00 */
[----:B------:R-:W-:-:S05]  /*1190*/  IMAD R92, R92, -0xa0, RZ ;  /* 0xffffff605c5c7824 */ /* 0x000fca00078e02ff */
[----:B------:R-:W-:-:S14]  /*11a0*/  R2UR UR5, R92 ;  /* 0x000000005c0572ca */ /* 0x000fdc00000e0000 */
[----:B------:R-:W2:Y:S01]  /*11b0*/  LDCU UR5, c[0x0][UR5+0x2b0] ;  /* 0x00005600050577ac */ /* 0x000ea20008000800 */
[----:B------:R-:W-:-:S05]  /*11c0*/  CS2R.32 R92, SR_CgaSize ;  /* 0x00000000005c7805 */ /* 0x000fca0000008a00 */
[----:B------:R-:W-:-:S05]  /*11d0*/  IMAD R92, R92, -0xa0, RZ ;  /* 0xffffff605c5c7824 */ /* 0x000fca00078e02ff */
[----:B------:R-:W-:-:S14]  /*11e0*/  R2UR UR4, R92 ;  /* 0x000000005c0472ca */ /* 0x000fdc00000e0000 */
[----:B------:R-:W3:Y:S01]  /*11f0*/  LDCU UR4, c[0x0][UR4+0x2b4] ;  /* 0x00005680040477ac */ /* 0x000ee20008000800 */
[----:B------:R-:W4:Y:S01]  /*1200*/  S2UR UR46, SR_CTAID.Y ;  /* 0x00000000002e79c3 */ /* 0x000f220000002600 */
[----:B------:R-:W-:-:S05]  /*1210*/  CS2R.32 R92, SR_CgaSize ;  /* 0x00000000005c7805 */ /* 0x000fca0000008a00 */
[----:B------:R-:W-:-:S05]  /*1220*/  IMAD R92, R92, -0xa0, RZ ;  /* 0xffffff605c5c7824 */ /* 0x000fca00078e02ff */
[----:B------:R-:W-:-:S14]  /*1230*/  R2UR UR6, R92 ;  /* 0x000000005c0672ca */ /* 0x000fdc00000e0000 */
[----:B------:R-:W3:Y:S01]  /*1240*/  LDCU UR6, c[0x0][UR6+0x2a0] ;  /* 0x00005400060677ac */ /* 0x000ee20008000800 */
[----:B------:R-:W-:-:S05]  /*1250*/  CS2R.32 R92, SR_CgaSize ;  /* 0x00000000005c7805 */ /* 0x000fca0000008a00 */
[----:B------:R-:W-:-:S05]  /*1260*/  IMAD R92, R92, -0xa0, RZ ;  /* 0xffffff605c5c7824 */ /* 0x000fca00078e02ff */
[----:B------:R-:W-:-:S14]  /*1270*/  R2UR UR7, R92 ;  /* 0x000000005c0772ca */ /* 0x000fdc00000e0000 */
[----:B------:R-:W3:Y:S01]  /*1280*/  LDCU UR7, c[0x0][UR7+0x2a4] ;  /* 0x00005480070777ac */ /* 0x000ee20008000800 */
[----:B------:R-:W-:Y:S02]  /*1290*/  USHF.L.U32 UR38, UR49, 0x7, URZ ;  /* 0x0000000731267899 */ /* 0x000fe400080006ff */
[----:B------:R-:W-:Y:S02]  /*12a0*/  USHF.L.U32 UR15, UR49, 0x9, URZ ;  /* 0x00000009310f7899 */ /* 0x000fe400080006ff */
[----:B------:R-:W-:Y:S01]  /*12b0*/  ULOP3.LUT UR38, UR38, 0x180, URZ, 0xc0, !UPT ;  /* 0x0000018026267892 */ /* 0x000fe2000f8ec0ff */
[----:B------:R-:W3:Y:S01]  /*12c0*/  LDCU UR22, c[0x0][0xf24] ;  /* 0x0001e480ff1677ac */ /* 0x000ee20008000800 */
[----:B-1----:R-:W-:Y:S01]  /*12d0*/  I2FP.F32.U32 R3, UR27 ;  /* 0x0000001b00037c45 */ /* 0x002fe20008201000 */
[----:B------:R-:W1:Y:S04]  /*12e0*/  LDCU UR39, c[0x0][0xf24] ;  /* 0x0001e480ff2777ac */ /* 0x000e680008000800 */
[----:B--2---:R-:W-:Y:S01]  /*12f0*/  FMUL R3, R3, UR5 ;  /* 0x0000000503037c20 */ /* 0x004fe20008400000 */
[----:B------:R-:W2:Y:S01]  /*1300*/  LDCU UR24, c[0x0][0xf30] ;  /* 0x0001e600ff1877ac */ /* 0x000ea20008000800 */
[----:B----4-:R-:W-:-:S04]  /*1310*/  I2FP.F32.U32 R2, UR46 ;  /* 0x0000002e00027c45 */ /* 0x010fc80008201000 */
[----:B------:R-:W4:Y:S01]  /*1320*/  F2I.U32.TRUNC.NTZ R3, R3 ;  /* 0x0000000300037305 */ /* 0x000f22000020f000 */
[----:B------:R-:W-:Y:S01]  /*1330*/  ULOP3.LUT UR15, UR15, 0x600, URZ, 0xc0, !UPT ;  /* 0x000006000f0f7892 */ /* 0x000fe2000f8ec0ff */
[----:B---3--:R-:W-:Y:S01]  /*1340*/  FMUL R2, R2, UR4 ;  /* 0x0000000402027c20 */ /* 0x008fe20008400000 */
[----:B------:R-:W-:-:S05]  /*1350*/  USHF.R.U32.HI UR10, URZ, 0x1, UR38 ;  /* 0x00000001ff0a7899 */ /* 0x000fca0008011626 */
[----:B------:R-:W3:Y:S01]  /*1360*/  F2I.U32.TRUNC.NTZ R2, R2 ;  /* 0x0000000200027305 */ /* 0x000ee2000020f000 */
[----:B----4-:R-:W-:Y:S02]  /*1370*/  R2UR UR5, R3 ;  /* 0x00000000030572ca */ /* 0x010fe400000e0000 */
[----:B---3--:R-:W-:Y:S02]  /*1380*/  R2UR UR4, R2 ;  /* 0x00000000020472ca */ /* 0x008fe400000e0000 */
[----:B------:R-:W-:-:S09]  /*1390*/  PRMT R2, RZ, 0x7610, R2 ;  /* 0x00007610ff027816 */ /* 0x000fd20000000002 */
[----:B------:R-:W-:-:S04]  /*13a0*/  UIADD3 UR5, UPT, UPT, -UR5, URZ, URZ ;  /* 0x000000ff05057290 */ /* 0x000fc8000fffe1ff */
[----:B------:R-:W-:Y:S02]  /*13b0*/  UIMAD UR5, UR6, UR5, UR27 ;  /* 0x00000005060572a4 */ /* 0x000fe4000f8e021b */
[----:B------:R-:W-:-:S04]  /*13c0*/  UIADD3 UR4, UPT, UPT, -UR4, URZ, URZ ;  /* 0x000000ff04047290 */ /* 0x000fc8000fffe1ff */
[----:B------:R-:W-:Y:S01]  /*13d0*/  IMAD.U32 R92, RZ, RZ, UR5 ;  /* 0x00000005ff5c7e24 */ /* 0x000fe2000f8e00ff */
[----:B------:R-:W-:-:S06]  /*13e0*/  UIMAD UR4, UR7, UR4, UR46 ;  /* 0x00000004070472a4 */ /* 0x000fcc000f8e022e */
[----:B------:R-:W-:Y:S01]  /*13f0*/  IMAD.U32 R91, RZ, RZ, UR4 ;  /* 0x00000004ff5b7e24 */ /* 0x000fe2000f8e00ff */
[----:B-12---:R-:W-:Y:S06]  /*1400*/  BRA.U UP5, `(.L_x_18) ;  /* 0x0000000105487547 */ /* 0x006fec000b800000 */
[----:B------:R-:W-:Y:S02]  /*1410*/  R2UR UR4, R91 ;  /* 0x000000005b0472ca */ /* 0x000fe400000e0000 */
[----:B------:R-:W-:-:S11]  /*1420*/  R2UR UR8, R92 ;  /* 0x000000005c0872ca */ /* 0x000fd600000e0000 */
[----:B------:R-:W-:Y:S02]  /*1430*/  UISETP.NE.AND UP0, UPT, UR4, URZ, UPT ;  /* 0x000000ff0400728c */ /* 0x000fe4000bf05270 */
[----:B------:R-:W-:Y:S02]  /*1440*/  UISETP.NE.AND UP2, UPT, UR8, 0x1, UPT ;  /* 0x000000010800788c */ /* 0x000fe4000bf45270 */
[----:B------:R-:W-:-:S04]  /*1450*/  UISETP.EQ.OR UP0, UPT, UR8, URZ, !UP0 ;  /* 0x000000ff0800728c */ /* 0x000fc8000c702670 */
[----:B------:R-:W-:Y:S02]  /*1460*/  USEL UR7, URZ, 0x1, !UP0 ;  /* 0x00000001ff077887 */ /* 0x000fe4000c000000 */
[----:B------:R-:W-:-:S04]  /*1470*/  UISETP.NE.AND UP0, UPT, UR4, URZ, UPT ;  /* 0x000000ff0400728c */ /* 0x000fc8000bf05270 */
[----:B------:R-:W-:-:S04]  /*1480*/  USEL UR4, URZ, 0x2, UP0 ;  /* 0x00000002ff047887 */ /* 0x000fc80008000000 */
[----:B------:R-:W-:Y:S02]  /*1490*/  USEL UR6, UR4, 0x2, UP2 ;  /* 0x0000000204067887 */ /* 0x000fe40009000000 */
[----:B------:R-:W-:Y:S02]  /*14a0*/  USEL UR4, URZ, 0x4, UP0 ;  /* 0x00000004ff047887 */ /* 0x000fe40008000000 */
[----:B------:R-:W-:-:S04]  /*14b0*/  UISETP.NE.AND UP2, UPT, UR8, 0x2, UPT ;  /* 0x000000020800788c */ /* 0x000fc8000bf45270 */
[----:B------:R-:W-:Y:S02]  /*14c0*/  USEL UR5, UR4, 0x4, UP2 ;  /* 0x0000000404057887 */ /* 0x000fe40009000000 */
[----:B------:R-:W-:Y:S02]  /*14d0*/  USEL UR4, URZ, 0x8, UP0 ;  /* 0x00000008ff047887 */ /* 0x000fe40008000000 */
[----:B------:R-:W-:Y:S02]  /*14e0*/  UISETP.NE.AND UP0, UPT, UR8, 0x3, UPT ;  /* 0x000000030800788c */ /* 0x000fe4000bf05270 */
[----:B------:R-:W-:Y:S02]  /*14f0*/  UIADD3 UR5, UPT, UPT, UR5, UR6, UR7 ;  /* 0x0000000605057290 */ /* 0x000fe4000fffe007 */
[----:B------:R-:W-:-:S04]  /*1500*/  USEL UR4, UR4, 0x8, UP0 ;  /* 0x0000000804047887 */ /* 0x000fc80008000000 */
[----:B------:R-:W-:-:S06]  /*1510*/  UIADD3 UR4, UPT, UPT, UR5, UR4, URZ ;  /* 0x0000000405047290 */ /* 0x000fcc000fffe0ff */
[----:B------:R-:W-:-:S07]  /*1520*/  IMAD.U32 R2, RZ, RZ, UR4 ;  /* 0x00000004ff027e24 */ /* 0x000fce000f8e00ff */
.L_x_18:
[----:B------:R-:W1:Y:S01]  /*1530*/  S2UR UR44, SR_CTAID.Z ;  /* 0x00000000002c79c3 */ /* 0x000e620000002700 */
[----:B------:R-:W-:-:S09]  /*1540*/  UISETP.GE.AND UP0, UPT, UR22, 0x1, UPT ;  /* 0x000000011600788c */ /* 0x000fd2000bf06270 */
[----:B------:R-:W-:Y:S05]  /*1550*/  BRA.U !UP0, `(.L_x_19) ;  /* 0x0000000108d07547 */ /* 0x000fea000b800000 */
[----:B------:R-:W2:Y:S01]  /*1560*/  LDCU UR23, c[0x0][0xf0c] ;  /* 0x0001e180ff1777ac */ /* 0x000ea20008000800 */
[----:B------:R-:W3:Y:S01]  /*1570*/  LDCU.128 UR16, c[0x0][0xf10] ;  /* 0x0001e200ff1077ac */ /* 0x000ee20008000c00 */
[----:B------:R-:W4:Y:S01]  /*1580*/  LDCU UR6, c[0x0][0x370] ;  /* 0x00006e00ff0677ac */ /* 0x000f220008000800 */
[----:B------:R-:W1:Y:S01]  /*1590*/  LDCU UR7, c[0x0][0x374] ;  /* 0x00006e80ff0777ac */ /* 0x000e620008000800 */
[----:B------:R-:W1:Y:S01]  /*15a0*/  LDCU UR11, c[0x0][0xf20] ;  /* 0x0001e400ff0b77ac */ /* 0x000e620008000800 */
[----:B--2---:R-:W-:Y:S02]  /*15b0*/  UISETP.NE.AND UP0, UPT, UR23, 0x1, UPT ;  /* 0x000000011700788c */ /* 0x004fe4000bf05270 */
[----:B---3--:R-:W-:Y:S01]  /*15c0*/  UIMAD.WIDE.U32 UR4, UR27, UR16, URZ ;  /* 0x000000101b0472a5 */ /* 0x008fe2000f8e00ff */
[----:B------:R-:W2:Y:S01]  /*15d0*/  LDCU.64 UR8, c[0x0][0xf28] ;  /* 0x0001e500ff0877ac */ /* 0x000ea20008000a00 */
[----:B----4-:R-:W-:Y:S02]  /*15e0*/  UIMAD.WIDE.U32 UR12, UR6, UR16, URZ ;  /* 0x00000010060c72a5 */ /* 0x010fe4000f8e00ff */
[----:B------:R-:W-:-:S02]  /*15f0*/  USHF.R.U32.HI UR5, URZ, UR17, UR5 ;  /* 0x00000011ff057299 */ /* 0x000fc40008011605 */
[----:B------:R-:W-:Y:S02]  /*1600*/  UISETP.NE.AND UP2, UPT, UR22, 0x1, UPT ;  /* 0x000000011600788c */ /* 0x000fe4000bf45270 */
[----:B------:R-:W-:Y:S01]  /*1610*/  USEL UR5, UR27, UR5, !UP0 ;  /* 0x000000051b057287 */ /* 0x000fe2000c000000 */
[----:B------:R-:W-:Y:S01]  /*1620*/  UMOV UR12, UR13 ;  /* 0x0000000d000c7c82 */ /* 0x000fe20008000000 */
[----:B------:R-:W-:Y:S02]  /*1630*/  UIMAD.WIDE.U32 UR20, UR46, UR19, URZ ;  /* 0x000000132e1472a5 */ /* 0x000fe4000f8e00ff */
[----:B------:R-:W-:Y:S02]  /*1640*/  @UP0 USHF.R.U32.HI UR6, URZ, UR17, UR12 ;  /* 0x00000011ff060299 */ /* 0x000fe4000801160c */
[----:B------:R-:W-:Y:S02]  /*1650*/  UISETP.NE.AND UP0, UPT, UR18, 0x1, UPT ;  /* 0x000000011200788c */ /* 0x000fe4000bf05270 */
[----:B-1----:R-:W-:-:S02]  /*1660*/  UIMAD.WIDE.U32 UR12, UR7, UR19, URZ ;  /* 0x00000013070c72a5 */ /* 0x002fc4000f8e00ff */
[----:B--2---:R-:W-:Y:S01]  /*1670*/  UIMAD.WIDE.U32 UR16, UR6, UR8, URZ ;  /* 0x00000008061072a5 */ /* 0x004fe2000f8e00ff */
[----:B------:R-:W-:Y:S02]  /*1680*/  UMOV UR4, UR21 ;  /* 0x0000001500047c82 */ /* 0x000fe40008000000 */
[----:B------:R-:W-:Y:S02]  /*1690*/  USHF.R.U32.HI UR4, URZ, UR11, UR4 ;  /* 0x0000000bff047299 */ /* 0x000fe40008011604 */
[----:B------:R-:W-:Y:S02]  /*16a0*/  UMOV UR12, UR13 ;  /* 0x0000000d000c7c82 */ /* 0x000fe40008000000 */
[----:B------:R-:W-:Y:S01]  /*16b0*/  UMOV UR16, UR17 ;  /* 0x0000001100107c82 */ /* 0x000fe20008000000 */
[----:B------:R-:W-:Y:S02]  /*16c0*/  @UP0 USHF.R.U32.HI UR7, URZ, UR11, UR12 ;  /* 0x0000000bff070299 */ /* 0x000fe4000801160c */
[----:B------:R-:W-:-:S02]  /*16d0*/  USEL UR4, UR46, UR4, !UP0 ;  /* 0x000000042e047287 */ /* 0x000fc4000c000000 */
[----:B------:R-:W-:Y:S02]  /*16e0*/  UIMAD.WIDE.U32 UR12, UR7, UR8, URZ ;  /* 0x00000008070c72a5 */ /* 0x000fe4000f8e00ff */
[----:B------:R-:W-:Y:S02]  /*16f0*/  @UP2 USHF.R.U32.HI UR6, URZ, UR9, UR16 ;  /* 0x00000009ff062299 */ /* 0x000fe40008011610 */
[----:B------:R-:W-:Y:S02]  /*1700*/  UIMAD.WIDE.U32 UR16, UR4, UR8, URZ ;  /* 0x00000008041072a5 */ /* 0x000fe4000f8e00ff */
[----:B------:R-:W-:Y:S01]  /*1710*/  UIMAD UR11, UR6, UR22, URZ ;  /* 0x00000016060b72a4 */ /* 0x000fe2000f8e02ff */
[----:B------:R-:W-:Y:S02]  /*1720*/  UMOV UR12, UR13 ;  /* 0x0000000d000c7c82 */ /* 0x000fe40008000000 */
[----:B------:R-:W-:Y:S02]  /*1730*/  @UP2 USHF.R.U32.HI UR7, URZ, UR9, UR12 ;  /* 0x00000009ff072299 */ /* 0x000fe4000801160c */
[----:B------:R-:W-:-:S02]  /*1740*/  UIMAD.WIDE.U32 UR12, UR5, UR8, URZ ;  /* 0x00000008050c72a5 */ /* 0x000fc4000f8e00ff */
[----:B------:R-:W-:Y:S02]  /*1750*/  UIMAD UR7, UR7, UR22, URZ ;  /* 0x00000016070772a4 */ /* 0x000fe4000f8e02ff */
[----:B------:R-:W-:Y:S02]  /*1760*/  UIADD3 UR12, UPT, UPT, -UR5, URZ, URZ ;  /* 0x000000ff050c7290 */ /* 0x000fe4000fffe1ff */
[----:B------:R-:W-:Y:S02]  /*1770*/  UISETP.GE.AND UP0, UPT, UR4, UR7, UPT ;  /* 0x000000070400728c */ /* 0x000fe4000bf06270 */
[----:B------:R-:W-:Y:S02]  /*1780*/  UIMAD UR27, UR23, UR12, UR27 ;  /* 0x0000000c171b72a4 */ /* 0x000fe4000f8e021b */
[----:B------:R-:W-:Y:S01]  /*1790*/  UISETP.GE.OR UP0, UPT, UR5, UR11, UP0 ;  /* 0x0000000b0500728c */ /* 0x000fe20008706670 */
[----:B------:R-:W-:Y:S01]  /*17a0*/  UMOV UR7, UR17 ;  /* 0x0000001100077c82 */ /* 0x000fe20008000000 */
[----:B------:R-:W-:-:S02]  /*17b0*/  UIADD3 UR11, UPT, UPT, -UR4, URZ, URZ ;  /* 0x000000ff040b7290 */ /* 0x000fc4000fffe1ff */
[----:B------:R-:W-:Y:S02]  /*17c0*/  USHF.R.U32.HI UR7, URZ, UR9, UR7 ;  /* 0x00000009ff077299 */ /* 0x000fe40008011607 */
[----:B------:R-:W-:Y:S02]  /*17d0*/  UIMAD UR11, UR18, UR11, UR46 ;  /* 0x0000000b120b72a4 */ /* 0x000fe4000f8e022e */
[----:B------:R-:W-:-:S03]  /*17e0*/  USEL UR7, UR4, UR7, !UP2 ;  /* 0x0000000704077287 */ /* 0x000fc6000d000000 */
[----:B------:R-:W-:Y:S02]  /*17f0*/  @!UP0 UMOV UR8, UR13 ;  /* 0x0000000d00088c82 */ /* 0x000fe40008000000 */
[----:B------:R-:W-:Y:S02]  /*1800*/  @!UP0 USHF.R.U32.HI UR8, URZ, UR9, UR8 ;  /* 0x00000009ff088299 */ /* 0x000fe40008011608 */
[----:B------:R-:W-:Y:S02]  /*1810*/  UIADD3 UR9, UPT, UPT, -UR7, URZ, URZ ;  /* 0x000000ff07097290 */ /* 0x000fe4000fffe1ff */
[----:B------:R-:W-:Y:S02]  /*1820*/  @!UP0 USEL UR8, UR5, UR8, !UP2 ;  /* 0x0000000805088287 */ /* 0x000fe4000d000000 */
[----:B------:R-:W-:Y:S02]  /*1830*/  UIMAD UR9, UR22, UR9, UR4 ;  /* 0x00000009160972a4 */ /* 0x000fe4000f8e0204 */
[----:B------:R-:W-:-:S02]  /*1840*/  @!UP0 UIADD3 UR7, UPT, UPT, UR7, -UR8, URZ ;  /* 0x8000000807078290 */ /* 0x000fc4000fffe0ff */
[----:B------:R-:W-:Y:S02]  /*1850*/  @!UP0 UIMAD UR6, UR9, UR6, UR8 ;  /* 0x00000006090682a4 */ /* 0x000fe4000f8e0208 */
[----:B------:R-:W-:-:S04]  /*1860*/  @!UP0 UIMAD UR4, UR7, UR22, UR5 ;  /* 0x00000016070482a4 */ /* 0x000fc8000f8e0205 */
[----:B------:R-:W-:Y:S01]  /*1870*/  UIMAD UR46, UR4, UR18, UR11 ;  /* 0x00000012042e72a4 */ /* 0x000fe2000f8e020b */
[----:B------:R-:W-:Y:S02]  /*1880*/  @!UP0 UMOV UR5, UR6 ;  /* 0x0000000600058c82 */ /* 0x000fe40008000000 */
[----:B------:R-:W-:-:S12]  /*1890*/  UIMAD UR27, UR5, UR23, UR27 ;  /* 0x00000017051b72a4 */ /* 0x000fd8000f8e021b */
.L_x_19:
[----:B------:R-:W-:-:S09]  /*18a0*/  UISETP.NE.AND UP0, UPT, UR24, 0x1, UPT ;  /* 0x000000011800788c */ /* 0x000fd2000bf05270 */
[----:B------:R-:W-:Y:S05]  /*18b0*/  BRA.U UP0, `(.L_x_20) ;  /* 0x0000000100407547 */ /* 0x000fea000b800000 */
[----:B------:R-:W2:Y:S01]  /*18c0*/  LDCU.128 UR16, c[0x0][0xf10] ;  /* 0x0001e200ff1077ac */ /* 0x000ea20008000c00 */
[----:B------:R-:W3:Y:S01]  /*18d0*/  LDCU UR8, c[0x0][0xf0c] ;  /* 0x0001e180ff0877ac */ /* 0x000ee20008000800 */
[----:B------:R-:W4:Y:S01]  /*18e0*/  LDCU UR9, c[0x0][0xf20] ;  /* 0x0001e400ff0977ac */ /* 0x000f220008000800 */
[----:B--2---:R-:W-:Y:S02]  /*18f0*/  UIMAD.WIDE.U32 UR4, UR27, UR16, URZ ;  /* 0x000000101b0472a5 */ /* 0x004fe4000f8e00ff */
[----:B------:R-:W-:Y:S02]  /*1900*/  UIMAD.WIDE.U32 UR6, UR46, UR19, URZ ;  /* 0x000000132e0672a5 */ /* 0x000fe4000f8e00ff */
[----:B---3--:R-:W-:Y:S02]  /*1910*/  UISETP.NE.AND UP0, UPT, UR8, 0x1, UPT ;  /* 0x000000010800788c */ /* 0x008fe4000bf05270 */
[----:B------:R-:W-:-:S03]  /*1920*/  USHF.R.U32.HI UR5, URZ, UR17, UR5 ;  /* 0x00000011ff057299 */ /* 0x000fc60008011605 */
[----:B------:R-:W-:Y:S01]  /*1930*/  UMOV UR4, UR7 ;  /* 0x0000000700047c82 */ /* 0x000fe20008000000 */
[----:B------:R-:W-:Y:S02]  /*1940*/  USEL UR5, UR27, UR5, !UP0 ;  /* 0x000000051b057287 */ /* 0x000fe4000c000000 */
[----:B------:R-:W-:Y:S02]  /*1950*/  UISETP.NE.AND UP0, UPT, UR18, 0x1, UPT ;  /* 0x000000011200788c */ /* 0x000fe4000bf05270 */
[----:B----4-:R-:W-:-:S04]  /*1960*/  USHF.R.U32.HI UR4, URZ, UR9, UR4 ;  /* 0x00000009ff047299 */ /* 0x010fc80008011604 */
[----:B------:R-:W-:-:S04]  /*1970*/  USEL UR4, UR46, UR4, !UP0 ;  /* 0x000000042e047287 */ /* 0x000fc8000c000000 */
[----:B------:R-:W-:Y:S02]  /*1980*/  UIADD3 UR6, UPT, UPT, UR5, -UR4, URZ ;  /* 0x8000000405067290 */ /* 0x000fe4000fffe0ff */
[----:B------:R-:W-:Y:S02]  /*1990*/  UIADD3 UR4, UPT, UPT, -UR5, UR4, URZ ;  /* 0x0000000405047290 */ /* 0x000fe4000fffe1ff */
[----:B------:R-:W-:Y:S02]  /*19a0*/  UIMAD UR46, UR6, UR18, UR46 ;  /* 0x00000012062e72a4 */ /* 0x000fe4000f8e022e */
[----:B------:R-:W-:-:S12]  /*19b0*/  UIMAD UR27, UR4, UR8, UR27 ;  /* 0x00000008041b72a4 */ /* 0x000fd8000f8e021b */
.L_x_20:
[----:B------:R-:W-:Y:S01]  /*19c0*/  UISETP.NE.AND UP0, UPT, UR14, 0x2, UPT ;  /* 0x000000020e00788c */ /* 0x000fe2000bf05270 */
[----:B------:R-:W-:Y:S09]  /*19d0*/  BRA.U !UP6, `(.L_x_21) ;  /* 0x000000010e0c7547 */ /* 0x000ff2000b800000 */
[----:B------:R-:W-:Y:S01]  /*19e0*/  UCGABAR_WAIT ;  /* 0x0000000000007dc7 */ /* 0x000fe20008000000 */
[----:B------:R-:W-:Y:S01]  /*19f0*/  CCTL.IVALL ;  /* 0x00000000ff00798f */ /* 0x000fe20002000000 */
[----:B------:R-:W-:Y:S05]  /*1a00*/  BRA `(.L_x_22) ;  /* 0x0000000000047947 */ /* 0x000fea0003800000 */
.L_x_21:
[----:B------:R-:W-:Y:S06]  /*1a10*/  BAR.SYNC.DEFER_BLOCKING 0x0 ;  /* 0x0000000000007b1d */ /* 0x000fec0000010000 */
.L_x_22:
[----:B------:R-:W-:Y:S05]  /*1a20*/  BRA.U UP0, `(.L_x_23) ;  /* 0x0000002500207547 */ /* 0x000fea000b800000 */
[----:B------:R-:W2:Y:S01]  /*1a30*/  LDCU UR6, c[0x0][0x38c] ;  /* 0x00007180ff0677ac */ /* 0x000ea20008000800 */
[----:B------:R-:W-:Y:S01]  /*1a40*/  PLOP3.LUT P2, PT, PT, PT, UP3, 0x80, 0x8 ;  /* 0x000000000008781c */ /* 0x000fe20003f4f038 */
[----:B------:R-:W-:Y:S01]  /*1a50*/  IMAD.MOV.U32 R12, RZ, RZ, 0x1 ;  /* 0x00000001ff0c7424 */ /* 0x000fe200078e00ff */
[----:B------:R-:W-:Y:S01]  /*1a60*/  ISETP.EQ.OR P3, PT, R0, RZ, P4 ;  /* 0x000000ff0000720c */ /* 0x000fe20002762670 */
[----:B------:R-:W-:Y:S01]  /*1a70*/  UISETP.NE.AND UP1, UPT, UR14, URZ, UPT ;  /* 0x000000ff0e00728c */ /* 0x000fe2000bf25270 */
[----:B------:R-:W-:Y:S01]  /*1a80*/  PLOP3.LUT P2, PT, P2, PT, PT, 0x8, 0x80 ;  /* 0x000000000080781c */ /* 0x000fe2000174e170 */
[----:B------:R-:W-:Y:S01]  /*1a90*/  USEL UR45, URZ, 0x1, UP4 ;  /* 0x00000001ff2d7887 */ /* 0x000fe2000a000000 */
[----:B------:R-:W-:Y:S01]  /*1aa0*/  CS2R R10, SRZ ;  /* 0x00000000000a7805 */ /* 0x000fe2000001ff00 */
[----:B------:R-:W-:Y:S01]  /*1ab0*/  IMAD.MOV.U32 R9, RZ, RZ, RZ ;  /* 0x000000ffff097224 */ /* 0x000fe200078e00ff */
[----:B------:R-:W3:Y:S01]  /*1ac0*/  LDCU UR51, c[0x0][0x370] ;  /* 0x00006e00ff3377ac */ /* 0x000ee20008000800 */
[----:B------:R-:W-:Y:S01]  /*1ad0*/  IMAD.MOV.U32 R8, RZ, RZ, 0x1 ;  /* 0x00000001ff087424 */ /* 0x000fe200078e00ff */
[----:B------:R-:W4:Y:S01]  /*1ae0*/  LDCU.64 UR30, c[0x0][0x348] ;  /* 0x00006900ff1e77ac */ /* 0x000f220008000a00 */
[----:B------:R-:W1:Y:S01]  /*1af0*/  LDCU UR50, c[0x0][0x374] ;  /* 0x00006e80ff3277ac */ /* 0x000e620008000800 */
[----:B--2---:R-:W-:-:S02]  /*1b00*/  UIADD3 UR5, UPT, UPT, UR6, 0x3f, URZ ;  /* 0x0000003f06057890 */ /* 0x004fc4000fffe0ff */
[----:B------:R-:W-:Y:S02]  /*1b10*/  UIADD3 UR56, UPT, UPT, UR6, 0x7e, URZ ;  /* 0x0000007e06387890 */ /* 0x000fe4000fffe0ff */
[----:B------:R-:W-:Y:S02]  /*1b20*/  USHF.R.S32.HI UR4, URZ, 0x1f, UR5 ;  /* 0x0000001fff047899 */ /* 0x000fe40008011405 */
[----:B------:R-:W-:Y:S02]  /*1b30*/  USEL UR45, UR45, 0x2, UP1 ;  /* 0x000000022d2d7887 */ /* 0x000fe40008800000 */
[----:B------:R-:W-:Y:S02]  /*1b40*/  ULEA.HI UR4, UR4, UR5, URZ, 0x6 ;  /* 0x0000000504047291 */ /* 0x000fe4000f8f30ff */
[----:B------:R-:W-:Y:S02]  /*1b50*/  USHF.L.U32 UR5, UR49, 0x4, URZ ;  /* 0x0000000431057899 */ /* 0x000fe400080006ff */
[----:B------:R-:W-:-:S02]  /*1b60*/  USHF.R.S32.HI UR53, URZ, 0x6, UR4 ;  /* 0x00000006ff357899 */ /* 0x000fc40008011404 */
[----:B------:R-:W-:Y:S02]  /*1b70*/  UIADD3 UR4, UPT, UPT, UR6, -0x1, URZ ;  /* 0xffffffff06047890 */ /* 0x000fe4000fffe0ff */
[----:B------:R-:W-:Y:S02]  /*1b80*/  UISETP.LT.U32.AND UP0, UPT, UR53, 0x1e, UPT ;  /* 0x0000001e3500788c */ /* 0x000fe4000bf01070 */
[----:B------:R-:W-:Y:S02]  /*1b90*/  UISETP.GE.U32.AND UP2, UPT, UR4, -0x7f, UPT ;  /* 0xffffff810400788c */ /* 0x000fe4000bf46070 */
[----:B------:R-:W-:Y:S02]  /*1ba0*/  USEL UR52, UR53, 0x1e, UP0 ;  /* 0x0000001e35347887 */ /* 0x000fe40008000000 */
[----:B------:R-:W-:Y:S02]  /*1bb0*/  ULOP3.LUT UR55, UR5, 0x30, URZ, 0xe2, !UPT ;  /* 0x0000003005377892 */ /* 0x000fe4000f8ee2ff */
[----:B------:R-:W-:-:S02]  /*1bc0*/  UIADD3 UR37, UPT, UPT, UR52, -0x1, URZ ;  /* 0xffffffff34257890 */ /* 0x000fc4000fffe0ff */
[----:B------:R-:W-:Y:S01]  /*1bd0*/  UIADD3 UR54, UPT, UPT, UR53, -UR52, URZ ;  /* 0x8000003435367290 */ /* 0x000fe2000fffe0ff */
[----:B------:R-:W-:Y:S02]  /*1be0*/  UMOV UR14, URZ ;  /* 0x000000ff000e7c82 */ /* 0x000fe40008000000 */
[----:B------:R-:W-:-:S04]  /*1bf0*/  @UP2 UIADD3 UR37, UPT, UPT, UR52, URZ, URZ ;  /* 0x000000ff34252290 */ /* 0x000fc8000fffe0ff */
[----:B-1-34-:R-:W-:-:S12]  /*1c00*/  UIADD3 UR37, UPT, UPT, UR37, 0x1, URZ ;  /* 0x0000000125257890 */ /* 0x01afd8000fffe0ff */
.L_x_47:
[----:B------:R-:W-:Y:S01]  /*1c10*/  UISETP.NE.AND UP0, UPT, UR49, URZ, UPT ;  /* 0x000000ff3100728c */ /* 0x000fe2000bf05270 */
[----:B------:R-:W1:Y:S08]  /*1c20*/  S2UR UR49, SR_CgaCtaId ;  /* 0x00000000003179c3 */ /* 0x000e700000008800 */
[----:B---3--:R-:W-:Y:S05]  /*1c30*/  BRA.U UP0, `(.L_x_24) ;  /* 0x0000000100347547 */ /* 0x008fea000b800000 */
[----:B------:R-:W2:Y:S01]  /*1c40*/  S2R R0, SR_CgaCtaId ;  /* 0x0000000000007919 */ /* 0x000ea20000008800 */
[----:B------:R-:W-:-:S04]  /*1c50*/  MOV R2, 0x400 ;  /* 0x0000040000027802 */ /* 0x000fc80000000f00 */
[----:B--2---:R-:W-:Y:S02]  /*1c60*/  LEA R0, R0, R2, 0x18 ;  /* 0x0000000200007211 */ /* 0x004fe400078ec0ff */
[----:B------:R-:W-:-:S03]  /*1c70*/  SHF.L.U32 R2, R8, 0x1f, RZ ;  /* 0x0000001f08027819 */ /* 0x000fc600000006ff */
[----:B------:R-:W-:-:S04]  /*1c80*/  IMAD R0, R9, 0x8, R0 ;  /* 0x0000000809007824 */ /* 0x000fc800078e0200 */
[----:B------:R-:W2:Y:S02]  /*1c90*/  SYNCS.PHASECHK.TRANS64.TRYWAIT P0, [R0+URZ+0x270], R2 ;  /* 0x00027002000075a7 */ /* 0x000ea400080011ff */
[----:B--2---:R-:W-:Y:S05]  /*1ca0*/  @!P0 BRA `(.L_x_25) ;  /* 0x000000a4005c8947 */ /* 0x004fea0003800000 */
.L_x_183:
[----:B------:R-:W-:Y:S01]  /*1cb0*/  VIADD R9, R9, 0x1 ;  /* 0x0000000109097836 */ /* 0x000fe20000000000 */
[----:B------:R2:W-:Y:S04]  /*1cc0*/  SYNCS.ARRIVE.TRANS64.A1T0 RZ, [R0+URZ+0x260], RZ ;  /* 0x000260ff00ff79a7 */ /* 0x0005e800081000ff */
[----:B------:R-:W-:-:S04]  /*1cd0*/  ISETP.NE.AND P0, PT, R9, 0x2, PT ;  /* 0x000000020900780c */ /* 0x000fc80003f05270 */
[----:B------:R-:W-:Y:S02]  /*1ce0*/  SEL R9, R9, RZ, P0 ;  /* 0x000000ff09097207 */ /* 0x000fe40000000000 */
[----:B--2---:R-:W-:-:S04]  /*1cf0*/  SEL R0, RZ, 0x1, P0 ;  /* 0x00000001ff007807 */ /* 0x004fc80000000000 */
[----:B------:R-:W-:-:S07]  /*1d00*/  LOP3.LUT R8, R8, R0, RZ, 0x3c, !PT ;  /* 0x0000000008087212 */ /* 0x000fce00078e3cff */
.L_x_24:
[----:B------:R-:W-:Y:S01]  /*1d10*/  UMOV UR5, 0x400 ;  /* 0x0000040000057882 */ /* 0x000fe20000000000 */
[----:B------:R-:W-:Y:S01]  /*1d20*/  SHF.L.U32 R0, R12, 0x1f, RZ ;  /* 0x0000001f0c007819 */ /* 0x000fe200000006ff */
[----:B-1----:R-:W-:Y:S02]  /*1d30*/  ULEA UR5, UR49, UR5, 0x18 ;  /* 0x0000000531057291 */ /* 0x002fe4000f8ec0ff */
[----:B------:R-:W-:Y:S02]  /*1d40*/  UISETP.GE.U32.AND UP0, UPT, UR56, 0x7f, UPT ;  /* 0x0000007f3800788c */ /* 0x000fe4000bf06070 */
[----:B------:R-:W-:Y:S02]  /*1d50*/  ULEA UR4, UR14, UR5, 0x3 ;  /* 0x000000050e047291 */ /* 0x000fe4000f8e18ff */
[----:B------:R-:W-:Y:S02]  /*1d60*/  ULEA.HI UR11, UR46, UR46, URZ, 0x1 ;  /* 0x0000002e2e0b7291 */ /* 0x000fe4000f8f08ff */
[----:B------:R-:W-:-:S02]  /*1d70*/  USHF.L.U32 UR43, UR27, 0x7, URZ ;  /* 0x000000071b2b7899 */ /* 0x000fc400080006ff */
[----:B------:R-:W-:Y:S02]  /*1d80*/  ULEA UR35, UR46, UR55, 0x6 ;  /* 0x000000372e237291 */ /* 0x000fe4000f8e30ff */
[----:B------:R-:W-:Y:S01]  /*1d90*/  USHF.R.S32.HI UR11, URZ, 0x1, UR11 ;  /* 0x00000001ff0b7899 */ /* 0x000fe2000801140b */
[----:B------:R1:W2:Y:S01]  /*1da0*/  SYNCS.PHASECHK.TRANS64.TRYWAIT P1, [UR4+0xf0], R0 ;  /* 0x0000f000ff0075a7 */ /* 0x0002a20008021104 */
[----:B------:R-:W-:Y:S01]  /*1db0*/  UMOV UR20, URZ ;  /* 0x000000ff00147c82 */ /* 0x000fe20008000000 */
[----:B------:R-:W-:Y:S09]  /*1dc0*/  BRA.U !UP0, `(.L_x_26) ;  /* 0x0000000508107547 */ /* 0x000ff2000b800000 */
[----:B------:R-:W-:Y:S01]  /*1dd0*/  UMOV UR4, UR14 ;  /* 0x0000000e00047c82 */ /* 0x000fe20008000000 */
[----:B------:R-:W-:-:S05]  /*1de0*/  UMOV UR28, URZ ;  /* 0x000000ff001c7c82 */ /* 0x000fca0008000000 */
.L_x_34:
[----:B------:R-:W-:Y:S01]  /*1df0*/  ULEA UR41, UR4, UR5, 0x3 ;  /* 0x0000000504297291 */ /* 0x000fe2000f8e18ff */
[----:B--2---:R-:W-:Y:S01]  /*1e00*/  @!P4 MOV R2, 0x1c00 ;  /* 0x00001c000002c802 */ /* 0x004fe20000000f00 */
[----:B--23--:R-:W-:Y:S10]  /*1e10*/  @P1 BRA `(.L_x_27) ;  /* 0x00000000000c1947 */ /* 0x00cff40003800000 */
[----:B------:R-:W-:-:S04]  /*1e20*/  SHF.L.U32 R3, R12, 0x1f, RZ ;  /* 0x0000001f0c037819 */ /* 0x000fc800000006ff */
[----:B------:R-:W2:Y:S02]  /*1e30*/  SYNCS.PHASECHK.TRANS64.TRYWAIT P0, [UR41+0xf0], R3 ;  /* 0x0000f003ff0075a7 */ /* 0x000ea40008001129 */
[----:B--2---:R-:W-:Y:S05]  /*1e40*/  @!P0 BRA `(.L_x_28) ;  /* 0x000000a400088947 */ /* 0x004fea0003800000 */
.L_x_27:
[----:B------:R2:W-:Y:S01]  /*1e50*/  @!P4 SYNCS.ARRIVE.TRANS64 RZ, [UR41], R2 ;  /* 0x00000002ffffc9a7 */ /* 0x0005e20008000029 */
[----:B------:R-:W-:-:S04]  /*1e60*/  ULOP3.LUT UR6, UR45, 0x2, URZ, 0xfc, !UPT ;  /* 0x000000022d067892 */ /* 0x000fc8000f8efcff */
[----:B------:R-:W-:-:S09]  /*1e70*/  UISETP.NE.AND UP0, UPT, UR6, 0x2, UPT ;  /* 0x000000020600788c */ /* 0x000fd2000bf05270 */
[----:B------:R-:W-:Y:S05]  /*1e80*/  BRA.U UP0, `(.L_x_29) ;  /* 0x0000000100047547 */ /* 0x000fea000b800000 */
[----:B------:R-:W-:Y:S05]  /*1e90*/  BPT.TRAP 0x1 ;  /* 0x000000040000795c */ /* 0x000fea0000300000 */
.L_x_29:
[----:B------:R-:W-:Y:S04]  /*1ea0*/  BSSY.RECONVERGENT B0, `(.L_x_30) ;  /* 0x0000003000007945 */ /* 0x000fe80003800200 */
[----:B------:R-:W-:Y:S05]  /*1eb0*/  @P3 BRA `(.L_x_31) ;  /* 0x0000000000043947 */ /* 0x000fea0003800000 */
[----:B------:R-:W-:Y:S05]  /*1ec0*/  BPT.TRAP 0x1 ;  /* 0x000000040000795c */ /* 0x000fea0000300000 */
.L_x_31:
[----:B------:R-:W-:Y:S05]  /*1ed0*/  BSYNC.RECONVERGENT B0 ;  /* 0x0000000000007941 */ /* 0x000fea0003800200 */
.L_x_30:
[----:B------:R-:W-:Y:S01]  /*1ee0*/  UIADD3 UR6, UPT, UPT, UR4, 0x1, URZ ;  /* 0x0000000104067890 */ /* 0x000fe2000fffe0ff */
[----:B------:R-:W-:Y:S01]  /*1ef0*/  BSSY.RECONVERGENT B0, `(.L_x_32) ;  /* 0x000002c000007945 */ /* 0x000fe20003800200 */
[----:B------:R-:W-:Y:S02]  /*1f00*/  ELECT P0, URZ, PT ;  /* 0x0000000000ff782f */ /* 0x000fe40003800000 */
[----:B------:R-:W-:-:S04]  /*1f10*/  UISETP.NE.AND UP0, UPT, UR6, 0x1e, UPT ;  /* 0x0000001e0600788c */ /* 0x000fc8000bf05270 */
[----:B------:R-:W-:Y:S02]  /*1f20*/  USEL UR7, URZ, 0x1, UP0 ;  /* 0x00000001ff077887 */ /* 0x000fe40008000000 */
[----:B------:R-:W-:-:S04]  /*1f30*/  USEL UR14, UR6, URZ, UP0 ;  /* 0x000000ff060e7287 */ /* 0x000fc80008000000 */
[----:B------:R-:W-:Y:S01]  /*1f40*/  ULEA UR6, UR14, UR5, 0x3 ;  /* 0x000000050e067291 */ /* 0x000fe2000f8e18ff */
[----:B------:R-:W-:-:S04]  /*1f50*/  LOP3.LUT R12, R12, UR7, RZ, 0x3c, !PT ;  /* 0x000000070c0c7c12 */ /* 0x000fc8000f8e3cff */
[----:B-1----:R-:W-:-:S04]  /*1f60*/  SHF.L.U32 R0, R12, 0x1f, RZ ;  /* 0x0000001f0c007819 */ /* 0x002fc800000006ff */
[----:B------:R1:W3:Y:S01]  /*1f70*/  SYNCS.PHASECHK.TRANS64.TRYWAIT P1, [UR6+0xf0], R0 ;  /* 0x0000f000ff0075a7 */ /* 0x0002e20008021106 */
[----:B------:R-:W-:Y:S05]  /*1f80*/  @!P0 BRA `(.L_x_33) ;  /* 0x0000000000888947 */ /* 0x000fea0003800000 */
[----:B------:R-:W-:Y:S02]  /*1f90*/  USHF.L.U32 UR24, UR4, 0x9, URZ ;  /* 0x0000000904187899 */ /* 0x000fe400080006ff */
[----:B------:R-:W-:Y:S02]  /*1fa0*/  ULEA UR40, UR4, UR5, 0xc ;  /* 0x0000000504287291 */ /* 0x000fe4000f8e60ff */
[----:B------:R-:W-:Y:S02]  /*1fb0*/  UIADD3 UR20, UP3, UPT, UR30, 0x80, URZ ;  /* 0x000000801e147890 */ /* 0x000fe4000ff7e0ff */
[----:B------:R-:W-:Y:S02]  /*1fc0*/  ULEA UR32, UR4, UR15, 0xb ;  /* 0x0000000f04207291 */ /* 0x000fe4000f8e58ff */
[----:B------:R-:W-:Y:S02]  /*1fd0*/  UIADD3 UR18, UP2, UPT, UR30, 0x180, URZ ;  /* 0x000001801e127890 */ /* 0x000fe4000ff5e0ff */
[----:B------:R-:W-:-:S02]  /*1fe0*/  UIADD3 UR16, UP1, UPT, UR30, 0x280, URZ ;  /* 0x000002801e107890 */ /* 0x000fc4000ff3e0ff */
[----:B------:R-:W-:Y:S02]  /*1ff0*/  UIADD3 UR6, UP0, UPT, UR30, 0x380, URZ ;  /* 0x000003801e067890 */ /* 0x000fe4000ff1e0ff */
[----:B------:R-:W-:Y:S02]  /*2000*/  ULOP3.LUT UR8, UR24, UR38, URZ, 0xfc, !UPT ;  /* 0x0000002618087292 */ /* 0x000fe4000f8efcff */
[----:B------:R-:W-:Y:S02]  /*2010*/  USHF.L.U32 UR42, UR28, 0x6, URZ ;  /* 0x000000061c2a7899 */ /* 0x000fe400080006ff */
[----:B------:R-:W-:Y:S02]  /*2020*/  UIADD3.X UR21, UPT, UPT, URZ, UR31, URZ, UP3, !UPT ;  /* 0x0000001fff157290 */ /* 0x000fe40009ffe4ff */
[----:B------:R-:W-:Y:S02]  /*2030*/  UIADD3 UR40, UPT, UPT, UR40, 0x3400, URZ ;  /* 0x0000340028287890 */ /* 0x000fe4000fffe0ff */
[----:B------:R-:W-:-:S02]  /*2040*/  UIADD3.X UR19, UPT, UPT, URZ, UR31, URZ, UP2, !UPT ;  /* 0x0000001fff137290 */ /* 0x000fc400097fe4ff */
[----:B------:R-:W-:Y:S02]  /*2050*/  UIADD3 UR32, UPT, UPT, UR5, 0x21400, UR32 ;  /* 0x0002140005207890 */ /* 0x000fe4000fffe020 */
[----:B------:R-:W-:Y:S02]  /*2060*/  UIADD3.X UR17, UPT, UPT, URZ, UR31, URZ, UP1, !UPT ;  /* 0x0000001fff117290 */ /* 0x000fe40008ffe4ff */
[----:B------:R-:W-:Y:S02]  /*2070*/  UIADD3 UR24, UPT, UPT, UR5, 0x30400, UR24 ;  /* 0x0003040005187890 */ /* 0x000fe4000fffe018 */
[----:B------:R-:W-:Y:S02]  /*2080*/  UIADD3.X UR7, UPT, UPT, URZ, UR31, URZ, UP0, !UPT ;  /* 0x0000001fff077290 */ /* 0x000fe400087fe4ff */
[----:B------:R-:W-:Y:S01]  /*2090*/  UIADD3 UR8, UPT, UPT, UR5, 0x34000, UR8 ;  /* 0x0003400005087890 */ /* 0x000fe2000fffe008 */
[----:B------:R-:W-:Y:S01]  /*20a0*/  UMOV UR22, 0x0 ;  /* 0x0000000000167882 */ /* 0x000fe20000000000 */
[----:B------:R-:W-:Y:S01]  /*20b0*/  UMOV UR23, 0x10000000 ;  /* 0x1000000000177882 */ /* 0x000fe20000000000 */
[----:B------:R-:W-:Y:S01]  /*20c0*/  UMOV UR46, 0xf0000 ;  /* 0x000f0000002e7882 */ /* 0x000fe20000000000 */
[----:B------:R-:W-:Y:S01]  /*20d0*/  UMOV UR33, UR41 ;  /* 0x0000002900217c82 */ /* 0x000fe20008000000 */
[----:B------:R-:W-:Y:S01]  /*20e0*/  UMOV UR36, UR44 ;  /* 0x0000002c00247c82 */ /* 0x000fe20008000000 */
[----:B------:R-:W-:Y:S01]  /*20f0*/  UMOV UR34, UR42 ;  /* 0x0000002a00227c82 */ /* 0x000fe20008000000 */
[----:B------:R-:W-:Y:S01]  /*2100*/  UMOV UR26, URZ ;  /* 0x000000ff001a7c82 */ /* 0x000fe20008000000 */
[----:B------:R-:W-:Y:S01]  /*2110*/  UMOV UR25, UR41 ;  /* 0x0000002900197c82 */ /* 0x000fe20008000000 */
[----:B------:R-:W-:Y:S01]  /*2120*/  UMOV UR29, UR44 ;  /* 0x0000002c001d7c82 */ /* 0x000fe20008000000 */
[----:B------:R4:W-:Y:S01]  /*2130*/  UTMALDG.3D [UR40], [UR20], desc[UR22] ;  /* 0x00001628140075b4 */ /* 0x0009e20008011000 */
[----:B------:R-:W-:Y:S01]  /*2140*/  UMOV UR9, UR41 ;  /* 0x0000002900097c82 */ /* 0x000fe20008000000 */
[----:B------:R-:W-:Y:S01]  /*2150*/  UMOV UR12, UR28 ;  /* 0x0000001c000c7c82 */ /* 0x000fe20008000000 */
[----:B------:R-:W-:Y:S01]  /*2160*/  UMOV UR13, UR44 ;  /* 0x0000002c000d7c82 */ /* 0x000fe20008000000 */
[----:B------:R4:W-:Y:S01]  /*2170*/  UTMALDG.3D.MULTICAST [UR32], [UR18], UR46, desc[UR22] ;  /* 0x00001620120073b4 */ /* 0x0009e2000801182e */
[----:B------:R4:W-:Y:S01]  /*2180*/  UTMALDG.4D [UR24], [UR16], desc[UR22] ;  /* 0x00001618100075b4 */ /* 0x0009e20008019000 */
[----:B------:R4:W-:Y:S02]  /*2190*/  UTMALDG.4D.MULTICAST [UR8], [UR6], UR46, desc[UR22] ;  /* 0x00001608060073b4 */ /* 0x0009e4000801982e */
[----:B----4-:R-:W-:Y:S01]  /*21a0*/  NOP ;  /* 0x0000000000007918 */ /* 0x010fe20000000000 */
.L_x_33:
[----:B------:R-:W-:Y:S05]  /*21b0*/  BSYNC.RECONVERGENT B0 ;  /* 0x0000000000007941 */ /* 0x000fea0003800200 */
.L_x_32:
[----:B------:R-:W-:Y:S01]  /*21c0*/  UIADD3 UR28, UPT, UPT, UR28, 0x1, URZ ;  /* 0x000000011c1c7890 */ /* 0x000fe2000fffe0ff */
[----:B------:R-:W-:Y:S01]  /*21d0*/  UMOV UR4, UR14 ;  /* 0x0000000e00047c82 */ /* 0x000fe20008000000 */
[----:B------:R-:W-:Y:S02]  /*21e0*/  UMOV UR20, UR37 ;  /* 0x0000002500147c82 */ /* 0x000fe40008000000 */
[----:B------:R-:W-:-:S09]  /*21f0*/  UISETP.NE.AND UP0, UPT, UR28, UR37, UPT ;  /* 0x000000251c00728c */ /* 0x000fd2000bf05270 */
[----:B------:R-:W-:Y:S05]  /*2200*/  BRA.U UP0, `(.L_x_34) ;  /* 0xfffffff900f87547 */ /* 0x000fea000b83ffff */
.L_x_26:
[----:B------:R-:W-:Y:S01]  /*2210*/  ULEA UR4, UR14, UR5, 0x3 ;  /* 0x000000050e047291 */ /* 0x000fe2000f8e18ff */
[----:B-1----:R-:W-:Y:S01]  /*2220*/  SHF.L.U32 R0, R12, 0x1f, RZ ;  /* 0x0000001f0c007819 */ /* 0x002fe200000006ff */
[----:B------:R-:W-:Y:S01]  /*2230*/  @!P2 SYNCS.ARRIVE.TRANS64.A1T0 RZ, [UR5+0x218], RZ ;  /* 0x000218ffffffa9a7 */ /* 0x000fe20008100005 */
[----:B------:R-:W-:-:S06]  /*2240*/  UISETP.GT.AND UP0, UPT, UR53, UR52, UPT ;  /* 0x000000343500728c */ /* 0x000fcc000bf04270 */
[----:B--23--:R1:W2:Y:S03]  /*2250*/  SYNCS.PHASECHK.TRANS64.TRYWAIT P1, [UR4+0xf0], R0 ;  /* 0x0000f000ff0075a7 */ /* 0x00c2a60008021104 */
[----:B------:R-:W-:Y:S05]  /*2260*/  BRA.U !UP0, `(.L_x_35) ;  /* 0x0000000508107547 */ /* 0x000fea000b800000 */
[----:B------:R-:W-:Y:S01]  /*2270*/  UIADD3 UR26, UPT, UPT, UR54, UR20, URZ ;  /* 0x00000014361a7290 */ /* 0x000fe2000fffe0ff */
[----:B------:R-:W-:-:S11]  /*2280*/  UMOV UR4, UR14 ;  /* 0x0000000e00047c82 */ /* 0x000fd60008000000 */
.L_x_43:
[----:B------:R-:W-:Y:S01]  /*2290*/  ULEA UR41, UR4, UR5, 0x3 ;  /* 0x0000000504297291 */ /* 0x000fe2000f8e18ff */
[----:B--2---:R-:W-:Y:S01]  /*22a0*/  @!P4 MOV R2, 0x1c00 ;  /* 0x00001c000002c802 */ /* 0x004fe20000000f00 */
[----:B--23--:R-:W-:Y:S10]  /*22b0*/  @P1 BRA `(.L_x_36) ;  /* 0x00000000000c1947 */ /* 0x00cff40003800000 */
[----:B------:R-:W-:-:S04]  /*22c0*/  SHF.L.U32 R3, R12, 0x1f, RZ ;  /* 0x0000001f0c037819 */ /* 0x000fc800000006ff */
[----:B------:R-:W2:Y:S02]  /*22d0*/  SYNCS.PHASECHK.TRANS64.TRYWAIT P0, [UR41+0xf0], R3 ;  /* 0x0000f003ff0075a7 */ /* 0x000ea40008001129 */
[----:B--2---:R-:W-:Y:S05]  /*22e0*/  @!P0 BRA `(.L_x_37) ;  /* 0x0000009c00f88947 */ /* 0x004fea0003800000 */
.L_x_36:
[----:B------:R2:W-:Y:S01]  /*22f0*/  @!P4 SYNCS.ARRIVE.TRANS64 RZ, [UR41], R2 ;  /* 0x00000002ffffc9a7 */ /* 0x0005e20008000029 */
[----:B------:R-:W-:-:S04]  /*2300*/  ULOP3.LUT UR6, UR45, 0x2, URZ, 0xfc, !UPT ;  /* 0x000000022d067892 */ /* 0x000fc8000f8efcff */
[----:B------:R-:W-:-:S09]  /*2310*/  UISETP.NE.AND UP0, UPT, UR6, 0x2, UPT ;  /* 0x000000020600788c */ /* 0x000fd2000bf05270 */
[----:B------:R-:W-:Y:S05]  /*2320*/  BRA.U UP0, `(.L_x_38) ;  /* 0x0000000100047547 */ /* 0x000fea000b800000 */
[----:B------:R-:W-:Y:S05]  /*2330*/  BPT.TRAP 0x1 ;  /* 0x000000040000795c */ /* 0x000fea0000300000 */
.L_x_38:
[----:B------:R-:W-:Y:S04]  /*2340*/  BSSY.RECONVERGENT B0, `(.L_x_39) ;  /* 0x0000003000007945 */ /* 0x000fe80003800200 */
[----:B------:R-:W-:Y:S05]  /*2350*/  @P3 BRA `(.L_x_40) ;  /* 0x0000000000043947 */ /* 0x000fea0003800000 */
[----:B------:R-:W-:Y:S05]  /*2360*/  BPT.TRAP 0x1 ;  /* 0x000000040000795c */ /* 0x000fea0000300000 */
.L_x_40:
[----:B------:R-:W-:Y:S05]  /*2370*/  BSYNC.RECONVERGENT B0 ;  /* 0x0000000000007941 */ /* 0x000fea0003800200 */
.L_x_39:
        /* <DEDUP_REMOVED lines=26> */
[----:B------:R-:W-:Y:S02]  /*2520*/  UIADD3 UR8, UPT, UPT, UR5, 0x34000, UR8 ;  /* 0x0003400005087890 */ /* 0x000fe4000fffe008 */
[----:B------:R-:W-:Y:S01]  /*2530*/  UIADD3.X UR23, UPT, UPT, URZ, UR31, URZ, UP0, !UPT ;  /* 0x0000001fff177290 */ /* 0x000fe200087fe4ff */
        /* <DEDUP_REMOVED lines=9> */
[----:B------:R-:W-:Y:S01]  /*25d0*/  UMOV UR21, UR44 ;  /* 0x0000002c00157c82 */ /* 0x000fe20008000000 */
[----:B------:R4:W-:Y:S01]  /*25e0*/  UTMALDG.3D [UR40], [UR12], desc[UR28] ;  /* 0x00001c280c0075b4 */ /* 0x0009e20008011000 */
[----:B------:R-:W-:Y:S01]  /*25f0*/  UMOV UR9, UR41 ;  /* 0x0000002900097c82 */ /* 0x000fe20008000000 */
[----:B------:R1:W-:Y:S01]  /*2600*/  UTMALDG.3D.MULTICAST [UR32], [UR6], UR46, desc[UR28] ;  /* 0x00001c20060073b4 */ /* 0x0003e2000801182e */
[----:B------:R1:W-:Y:S01]  /*2610*/  UTMALDG.4D [UR16], [UR24], desc[UR28] ;  /* 0x00001c10180075b4 */ /* 0x0003e20008019000 */
[----:B----4-:R-:W-:Y:S01]  /*2620*/  UMOV UR12, UR20 ;  /* 0x00000014000c7c82 */ /* 0x010fe20008000000 */
[----:B------:R-:W-:-:S02]  /*2630*/  UMOV UR13, UR44 ;  /* 0x0000002c000d7c82 */ /* 0x000fc40008000000 */
[----:B------:R1:W-:Y:S02]  /*2640*/  UTMALDG.4D.MULTICAST [UR8], [UR22], UR46, desc[UR28] ;  /* 0x00001c08160073b4 */ /* 0x0003e4000801982e */
[----:B-1----:R-:W-:Y:S01]  /*2650*/  NOP ;  /* 0x0000000000007918 */ /* 0x002fe20000000000 */
.L_x_42:
[----:B------:R-:W-:Y:S05]  /*2660*/  BSYNC.RECONVERGENT B0 ;  /* 0x0000000000007941 */ /* 0x000fea0003800200 */
.L_x_41:
[----:B------:R-:W-:Y:S01]  /*2670*/  UIADD3 UR20, UPT, UPT, UR20, 0x1, URZ ;  /* 0x0000000114147890 */ /* 0x000fe2000fffe0ff */
[----:B------:R-:W-:-:S03]  /*2680*/  UMOV UR4, UR14 ;  /* 0x0000000e00047c82 */ /* 0x000fc60008000000 */
[----:B------:R-:W-:-:S09]  /*2690*/  UISETP.NE.AND UP0, UPT, UR20, UR26, UPT ;  /* 0x0000001a1400728c */ /* 0x000fd2000bf05270 */
[----:B------:R-:W-:Y:S05]  /*26a0*/  BRA.U UP0, `(.L_x_43) ;  /* 0xfffffff900f87547 */ /* 0x000fea000b83ffff */
.L_x_35:
[C---:B------:R-:W-:Y:S01]  /*26b0*/  LEA R3, R11.reuse, UR5, 0x3 ;  /* 0x000000050b037c11 */ /* 0x040fe2000f8e18ff */
[----:B------:R-:W-:Y:S01]  /*26c0*/  NOP ;  /* 0x0000000000007918 */ /* 0x000fe20000000000 */
[----:B-1----:R-:W-:Y:S02]  /*26d0*/  SHF.L.U32 R0, R10, 0x1f, RZ ;  /* 0x0000001f0a007819 */ /* 0x002fe400000006ff */
[----:B------:R-:W-:Y:S02]  /*26e0*/  LEA R4, R11, UR5, 0x4 ;  /* 0x000000050b047c11 */ /* 0x000fe4000f8e20ff */
[----:B------:R-:W1:Y:S02]  /*26f0*/  SYNCS.PHASECHK.TRANS64.TRYWAIT P0, [R3+URZ+0x220], R0 ;  /* 0x00022000030075a7 */ /* 0x000e6400080011ff */
[----:B-1----:R-:W-:Y:S05]  /*2700*/  @!P0 BRA `(.L_x_44) ;  /* 0x0000009c00088947 */ /* 0x002fea0003800000 */
.L_x_186:
[----:B------:R-:W4:Y:S01]  /*2710*/  LDS.128 R4, [R4+0x290] ;  /* 0x0002900004047984 */ /* 0x000f220000000c00 */
[----:B------:R-:W-:Y:S01]  /*2720*/  UISETP.GE.AND UP0, UPT, UR39, 0x1, UPT ;  /* 0x000000012700788c */ /* 0x000fe2000bf06270 */
[----:B------:R-:W-:Y:S01]  /*2730*/  @!PT LDS RZ, [RZ] ;  /* 0x00000000fffff984 */ /* 0x000fe20000000800 */
[----:B------:R-:W-:Y:S01]  /*2740*/  @!PT LDS RZ, [RZ] ;  /* 0x00000000fffff984 */ /* 0x000fe20000000800 */
[----:B------:R-:W-:Y:S01]  /*2750*/  @!PT LDS RZ, [RZ] ;  /* 0x00000000fffff984 */ /* 0x000fe20000000800 */
[----:B------:R-:W-:Y:S01]  /*2760*/  @!PT LDS RZ, [RZ] ;  /* 0x00000000fffff984 */ /* 0x000fe20000000800 */
[----:B------:R1:W-:Y:S06]  /*2770*/  MEMBAR.ALL.CTA ;  /* 0x0000000000007992 */ /* 0x0003ec0000008000 */
[----:B-1----:R-:W1:Y:S01]  /*2780*/  FENCE.VIEW.ASYNC.S ;  /* 0x00000000000073c6 */ /* 0x002e620000000000 */
[----:B----4-:R-:W-:-:S13]  /*2790*/  LOP3.LUT P0, RZ, R6, 0x1, RZ, 0xc0, !PT ;  /* 0x0000000106ff7812 */ /* 0x010fda000780c0ff */
[----:B-1----:R-:W-:Y:S01]  /*27a0*/  VOTEU.ANY UP1, P0 ;  /* 0x0000000000ff7886 */ /* 0x002fe20000020100 */
[----:B------:R-:W-:-:S13]  /*27b0*/  PLOP3.LUT P0, PT, PT, PT, UP1, 0x80, 0x8 ;  /* 0x000000000008781c */ /* 0x000fda0003f0f018 */
[----:B------:R-:W-:Y:S02]  /*27c0*/  @P0 LOP3.LUT R0, R5, 0xffff, RZ, 0xc0, !PT ;  /* 0x0000ffff05000812 */ /* 0x000fe400078ec0ff */
[----:B--2---:R-:W-:Y:S02]  /*27d0*/  @P0 MOV R2, R4 ;  /* 0x0000000400020202 */ /* 0x004fe40000000f00 */
[----:B------:R-:W-:Y:S01]  /*27e0*/  @P0 R2UR UR6, R0 ;  /* 0x00000000000602ca */ /* 0x000fe200000e0000 */
[----:B------:R-:W-:Y:S01]  /*27f0*/  VIADD R0, R3, 0x230 ;  /* 0x0000023003007836 */ /* 0x000fe20000000000 */
[----:B------:R-:W-:Y:S02]  /*2800*/  @P0 SHF.R.U32.HI R4, RZ, 0x10, R5 ;  /* 0x00000010ff040819 */ /* 0x000fe40000011605 */
[----:B------:R-:W-:Y:S02]  /*2810*/  @P0 R2UR UR7, R2 ;  /* 0x00000000020702ca */ /* 0x000fe400000e0000 */
[----:B------:R-:W-:-:S02]  /*2820*/  PRMT R0, RZ, 0x654, R0 ;  /* 0x00000654ff007816 */ /* 0x000fc40000000000 */
[----:B------:R-:W-:Y:S02]  /*2830*/  @P0 R2UR UR4, R4 ;  /* 0x00000000040402ca */ /* 0x000fe400000e0000 */
[----:B------:R1:W-:Y:S03]  /*2840*/  SYNCS.ARRIVE.TRANS64.RED.A1T0 RZ, [R0+URZ], RZ ;  /* 0x000000ff00ff79a7 */ /* 0x0003e600081004ff */
[----:B------:R-:W-:-:S04]  /*2850*/  @UP1 UMOV UR47, UR6 ;  /* 0x00000006002f1c82 */ /* 0x000fc80008000000 */
[----:B------:R-:W-:-:S04]  /*2860*/  @UP1 UMOV UR48, UR7 ;  /* 0x0000000700301c82 */ /* 0x000fc80008000000 */
[----:B------:R-:W-:Y:S01]  /*2870*/  @UP1 UMOV UR44, UR4 ;  /* 0x00000004002c1c82 */ /* 0x000fe20008000000 */
[----:B------:R-:W-:Y:S05]  /*2880*/  BRA.U !UP0, `(.L_x_45) ;  /* 0x0000000108d47547 */ /* 0x000fea000b800000 */
[----:B------:R-:W2:Y:S01]  /*2890*/  LDCU.128 UR16, c[0x0][0xf10] ;  /* 0x0001e200ff1077ac */ /* 0x000ea20008000c00 */
[----:B------:R-:W4:Y:S01]  /*28a0*/  LDCU UR11, c[0x0][0xf20] ;  /* 0x0001e400ff0b77ac */ /* 0x000f220008000800 */
[----:B------:R-:W3:Y:S01]  /*28b0*/  LDCU UR24, c[0x0][0xf0c] ;  /* 0x0001e180ff1877ac */ /* 0x000ee20008000800 */
[----:B------:R-:W1:Y:S01]  /*28c0*/  LDCU.64 UR8, c[0x0][0xf28] ;  /* 0x0001e500ff0877ac */ /* 0x000e620008000a00 */
[----:B------:R-:W-:Y:S02]  /*28d0*/  UISETP.NE.AND UP3, UPT, UR39, 0x1, UPT ;  /* 0x000000012700788c */ /* 0x000fe4000bf65270 */
[----:B--2---:R-:W-:Y:S02]  /*28e0*/  UIMAD.WIDE.U32 UR12, UR50, UR19, URZ ;  /* 0x00000013320c72a5 */ /* 0x004fe4000f8e00ff */
[----:B------:R-:W-:Y:S02]  /*28f0*/  UIMAD.WIDE.U32 UR6, UR51, UR16, URZ ;  /* 0x00000010330672a5 */ /* 0x000fe4000f8e00ff */
[----:B------:R-:W-:-:S02]  /*2900*/  UISETP.NE.AND UP0, UPT, UR18, 0x1, UPT ;  /* 0x000000011200788c */ /* 0x000fc4000bf05270 */
[----:B------:R-:W-:Y:S01]  /*2910*/  UIMAD.WIDE.U32 UR22, UR47, UR19, URZ ;  /* 0x000000132f1672a5 */ /* 0x000fe2000f8e00ff */
[----:B------:R-:W-:Y:S02]  /*2920*/  UMOV UR12, UR13 ;  /* 0x0000000d000c7c82 */ /* 0x000fe40008000000 */
[----:B------:R-:W-:Y:S01]  /*2930*/  UMOV UR6, UR7 ;  /* 0x0000000700067c82 */ /* 0x000fe20008000000 */
[----:B----4-:R-:W-:Y:S02]  /*2940*/  USHF.R.U32.HI UR12, URZ, UR11, UR12 ;  /* 0x0000000bff0c7299 */ /* 0x010fe4000801160c */
[----:B------:R-:W-:Y:S02]  /*2950*/  USHF.R.U32.HI UR7, URZ, UR17, UR6 ;  /* 0x00000011ff077299 */ /* 0x000fe40008011606 */
[----:B---3--:R-:W-:Y:S02]  /*2960*/  UISETP.NE.AND UP2, UPT, UR24, 0x1, UPT ;  /* 0x000000011800788c */ /* 0x008fe4000bf45270 */
[----:B------:R-:W-:-:S02]  /*2970*/  USEL UR6, UR50, UR12, !UP0 ;  /* 0x0000000c32067287 */ /* 0x000fc4000c000000 */
[----:B------:R-:W-:Y:S02]  /*2980*/  USEL UR7, UR51, UR7, !UP2 ;  /* 0x0000000733077287 */ /* 0x000fe4000d000000 */
[----:B-1----:R-:W-:Y:S01]  /*2990*/  UIMAD.WIDE.U32 UR12, UR6, UR8, URZ ;  /* 0x00000008060c72a5 */ /* 0x002fe2000f8e00ff */
[----:B------:R-:W-:Y:S01]  /*29a0*/  UMOV UR4, UR23 ;  /* 0x0000001700047c82 */ /* 0x000fe20008000000 */
[----:B------:R-:W-:Y:S02]  /*29b0*/  UIMAD.WIDE.U32 UR20, UR48, UR16, URZ ;  /* 0x00000010301472a5 */ /* 0x000fe4000f8e00ff */
[----:B------:R-:W-:-:S03]  /*29c0*/  UIMAD.WIDE.U32 UR22, UR7, UR8, URZ ;  /* 0x00000008071672a5 */ /* 0x000fc6000f8e00ff */
[----:B------:R-:W-:Y:S01]  /*29d0*/  UMOV UR12, UR13 ;  /* 0x0000000d000c7c82 */ /* 0x000fe20008000000 */
[----:B------:R-:W-:Y:S02]  /*29e0*/  USHF.R.U32.HI UR4, URZ, UR11, UR4 ;  /* 0x0000000bff047299 */ /* 0x000fe40008011604 */
[----:B------:R-:W-:Y:S01]  /*29f0*/  @UP3 USHF.R.U32.HI UR6, URZ, UR9, UR12 ;  /* 0x00000009ff063299 */ /* 0x000fe2000801160c */
[----:B------:R-:W-:Y:S01]  /*2a00*/  UMOV UR20, UR21 ;  /* 0x0000001500147c82 */ /* 0x000fe20008000000 */
[----:B------:R-:W-:Y:S01]  /*2a10*/  UMOV UR22, UR23 ;  /* 0x0000001700167c82 */ /* 0x000fe20008000000 */
[----:B------:R-:W-:Y:S02]  /*2a20*/  USHF.R.U32.HI UR17, URZ, UR17, UR20 ;  /* 0x00000011ff117299 */ /* 0x000fe40008011614 */
[----:B------:R-:W-:Y:S02]  /*2a30*/  USEL UR4, UR47, UR4, !UP0 ;  /* 0x000000042f047287 */ /* 0x000fe4000c000000 */
[----:B------:R-:W-:-:S02]  /*2a40*/  @UP3 USHF.R.U32.HI UR7, URZ, UR9, UR22 ;  /* 0x00000009ff073299 */ /* 0x000fc40008011616 */
[----:B------:R-:W-:Y:S02]  /*2a50*/  UIMAD UR11, UR39, UR6, URZ ;  /* 0x00000006270b72a4 */ /* 0x000fe4000f8e02ff */
[----:B------:R-:W-:Y:S02]  /*2a60*/  USEL UR6, UR48, UR17, !UP2 ;  /* 0x0000001130067287 */ /* 0x000fe4000d000000 */
[----:B------:R-:W-:Y:S02]  /*2a70*/  UIMAD UR12, UR39, UR7, URZ ;  /* 0x00000007270c72a4 */ /* 0x000fe4000f8e02ff */
[----:B------:R-:W-:Y:S02]  /*2a80*/  UISETP.GE.AND UP0, UPT, UR4, UR11, UPT ;  /* 0x0000000b0400728c */ /* 0x000fe4000bf06270 */
[----:B------:R-:W-:Y:S02]  /*2a90*/  UIMAD.WIDE.U32 UR16, UR4, UR8, URZ ;  /* 0x00000008041072a5 */ /* 0x000fe4000f8e00ff */
[----:B------:R-:W-:-:S02]  /*2aa0*/  UISETP.GE.OR UP0, UPT, UR6, UR12, UP0 ;  /* 0x0000000c0600728c */ /* 0x000fc40008706670 */
[----:B------:R-:W-:Y:S02]  /*2ab0*/  UIMAD.WIDE.U32 UR12, UR6, UR8, URZ ;  /* 0x00000008060c72a5 */ /* 0x000fe4000f8e00ff */
[----:B------:R-:W-:Y:S01]  /*2ac0*/  UIADD3 UR16, UPT, UPT, -UR4, URZ, URZ ;  /* 0x000000ff04107290 */ /* 0x000fe2000fffe1ff */
[----:B------:R-:W-:Y:S01]  /*2ad0*/  UMOV UR11, UR17 ;  /* 0x00000011000b7c82 */ /* 0x000fe20008000000 */
[----:B------:R-:W-:Y:S02]  /*2ae0*/  UIADD3 UR12, UPT, UPT, -UR6, URZ, URZ ;  /* 0x000000ff060c7290 */ /* 0x000fe4000fffe1ff */
[----:B------:R-:W-:-:S03]  /*2af0*/  USHF.R.U32.HI UR11, URZ, UR9, UR11 ;  /* 0x00000009ff0b7299 */ /* 0x000fc6000801160b */
[----:B------:R-:W-:Y:S01]  /*2b00*/  @!UP0 UMOV UR8, UR13 ;  /* 0x0000000d00088c82 */ /* 0x000fe20008000000 */
[----:B------:R-:W-:Y:S02]  /*2b10*/  UIMAD UR16, UR18, UR16, UR47 ;  /* 0x00000010121072a4 */ /* 0x000fe4000f8e022f */
[----:B------:R-:W-:Y:S02]  /*2b20*/  USEL UR11, UR4, UR11, !UP3 ;  /* 0x0000000b040b7287 */ /* 0x000fe4000d800000 */
[----:B------:R-:W-:Y:S02]  /*2b30*/  @!UP0 USHF.R.U32.HI UR8, URZ, UR9, UR8 ;  /* 0x00000009ff088299 */ /* 0x000fe40008011608 */
[----:B------:R-:W-:Y:S02]  /*2b40*/  UIADD3 UR9, UPT, UPT, -UR11, URZ, URZ ;  /* 0x000000ff0b097290 */ /* 0x000fe4000fffe1ff */
[----:B------:R-:W-:Y:S02]  /*2b50*/  @!UP0 USEL UR8, UR6, UR8, !UP3 ;  /* 0x0000000806088287 */ /* 0x000fe4000d800000 */
[----:B------:R-:W-:-:S02]  /*2b60*/  UIMAD UR9, UR39, UR9, UR4 ;  /* 0x00000009270972a4 */ /* 0x000fc4000f8e0204 */
[----:B------:R-:W-:Y:S02]  /*2b70*/  @!UP0 UIADD3 UR11, UPT, UPT, UR11, -UR8, URZ ;  /* 0x800000080b0b8290 */ /* 0x000fe4000fffe0ff */
[----:B------:R-:W-:Y:S02]  /*2b80*/  @!UP0 UIMAD UR8, UR9, UR7, UR8 ;  /* 0x00000007090882a4 */ /* 0x000fe4000f8e0208 */
[----:B------:R-:W-:Y:S02]  /*2b90*/  @!UP0 UIMAD UR4, UR39, UR11, UR6 ;  /* 0x0000000b270482a4 */ /* 0x000fe4000f8e0206 */
[----:B------:R-:W-:Y:S02]  /*2ba0*/  UIMAD UR7, UR24, UR12, UR48 ;  /* 0x0000000c180772a4 */ /* 0x000fe4000f8e0230 */
[----:B------:R-:W-:Y:S01]  /*2bb0*/  UIMAD UR47, UR4, UR18, UR16 ;  /* 0x00000012042f72a4 */ /* 0x000fe2000f8e0210 */
[----:B------:R-:W-:Y:S02]  /*2bc0*/  @!UP0 UMOV UR6, UR8 ;  /* 0x0000000800068c82 */ /* 0x000fe40008000000 */
[----:B------:R-:W-:-:S12]  /*2bd0*/  UIMAD UR48, UR6, UR24, UR7 ;  /* 0x00000018063072a4 */ /* 0x000fd8000f8e0207 */
.L_x_45:
[----:B------:R-:W2:Y:S02]  /*2be0*/  LDCU UR4, c[0x0][0xf30] ;  /* 0x0001e600ff0477ac */ /* 0x000ea40008000800 */
[----:B--2---:R-:W-:-:S09]  /*2bf0*/  UISETP.NE.AND UP0, UPT, UR4, 0x1, UPT ;  /* 0x000000010400788c */ /* 0x004fd2000bf05270 */
[----:B------:R-:W-:Y:S05]  /*2c00*/  BRA.U UP0, `(.L_x_46) ;  /* 0x0000000100447547 */ /* 0x000fea000b800000 */
[----:B------:R-:W2:Y:S01]  /*2c10*/  LDCU.128 UR16, c[0x0][0xf10] ;  /* 0x0001e200ff1077ac */ /* 0x000ea20008000c00 */
[----:B------:R-:W4:Y:S01]  /*2c20*/  LDCU UR11, c[0x0][0xf0c] ;  /* 0x0001e180ff0b77ac */ /* 0x000f220008000800 */
[----:B------:R-:W1:Y:S01]  /*2c30*/  LDCU UR12, c[0x0][0xf20] ;  /* 0x0001e400ff0c77ac */ /* 0x000e620008000800 */
[----:B--2---:R-:W-:Y:S02]  /*2c40*/  UIMAD.WIDE.U32 UR8, UR48, UR16, URZ ;  /* 0x00000010300872a5 */ /* 0x004fe4000f8e00ff */
[----:B------:R-:W-:Y:S02]  /*2c50*/  UIMAD.WIDE.U32 UR6, UR47, UR19, URZ ;  /* 0x000000132f0672a5 */ /* 0x000fe4000f8e00ff */
[----:B----4-:R-:W-:Y:S02]  /*2c60*/  UISETP.NE.AND UP2, UPT, UR11, 0x1, UPT ;  /* 0x000000010b00788c */ /* 0x010fe4000bf45270 */
[----:B------:R-:W-:Y:S01]  /*2c70*/  UISETP.NE.AND UP0, UPT, UR18, 0x1, UPT ;  /* 0x000000011200788c */ /* 0x000fe2000bf05270 */
[----:B------:R-:W-:-:S02]  /*2c80*/  UMOV UR8, UR9 ;  /* 0x0000000900087c82 */ /* 0x000fc40008000000 */
[----:B------:R-:W-:Y:S01]  /*2c90*/  UMOV UR4, UR7 ;  /* 0x0000000700047c82 */ /* 0x000fe20008000000 */
[----:B------:R-:W-:Y:S02]  /*2ca0*/  USHF.R.U32.HI UR17, URZ, UR17, UR8 ;  /* 0x00000011ff117299 */ /* 0x000fe40008011608 */
[----:B-1----:R-:W-:Y:S02]  /*2cb0*/  USHF.R.U32.HI UR4, URZ, UR12, UR4 ;  /* 0x0000000cff047299 */ /* 0x002fe40008011604 */
[----:B------:R-:W-:Y:S02]  /*2cc0*/  USEL UR6, UR48, UR17, !UP2 ;  /* 0x0000001130067287 */ /* 0x000fe4000d000000 */
[----:B------:R-:W-:-:S04]  /*2cd0*/  USEL UR4, UR47, UR4, !UP0 ;  /* 0x000000042f047287 */ /* 0x000fc8000c000000 */
[----:B------:R-:W-:Y:S02]  /*2ce0*/  UIADD3 UR7, UPT, UPT, UR6, -UR4, URZ ;  /* 0x8000000406077290 */ /* 0x000fe4000fffe0ff */
[----:B------:R-:W-:Y:S02]  /*2cf0*/  UIADD3 UR4, UPT, UPT, -UR6, UR4, URZ ;  /* 0x0000000406047290 */ /* 0x000fe4000fffe1ff */
[----:B------:R-:W-:Y:S02]  /*2d00*/  UIMAD UR47, UR7, UR18, UR47 ;  /* 0x00000012072f72a4 */ /* 0x000fe4000f8e022f */
[----:B------:R-:W-:-:S12]  /*2d10*/  UIMAD UR48, UR4, UR11, UR48 ;  /* 0x0000000b043072a4 */ /* 0x000fd8000f8e0230 */
.L_x_46:
[----:B------:R-:W-:Y:S01]  /*2d20*/  VIADD R11, R11, 0x1 ;  /* 0x000000010b0b7836 */ /* 0x000fe20000000000 */
[----:B------:R-:W-:Y:S02]  /*2d30*/  R2UR UR6, R91 ;  /* 0x000000005b0672ca */ /* 0x000fe400000e0000 */
[----:B------:R-:W-:Y:S02]  /*2d40*/  R2UR UR4, R92 ;  /* 0x000000005c0472ca */ /* 0x000fe400000e0000 */
[C---:B------:R-:W-:Y:S02]  /*2d50*/  ISETP.NE.AND P0, PT, R11.reuse, 0x2, PT ;  /* 0x000000020b00780c */ /* 0x040fe40003f05270 */
[----:B------:R-:W-:Y:S02]  /*2d60*/  PLOP3.LUT P2, PT, PT, PT, PT, 0x80, 0x8 ;  /* 0x000000000008781c */ /* 0x000fe40003f4f070 */
[----:B-1----:R-:W-:Y:S02]  /*2d70*/  SEL R0, RZ, 0x1, P0 ;  /* 0x00000001ff007807 */ /* 0x002fe40000000000 */
[----:B------:R-:W-:-:S02]  /*2d80*/  SEL R11, R11, RZ, P0 ;  /* 0x000000ff0b0b7207 */ /* 0x000fc40000000000 */
[----:B------:R-:W-:Y:S01]  /*2d90*/  LOP3.LUT R10, R10, R0, RZ, 0x3c, !PT ;  /* 0x000000000a0a7212 */ /* 0x000fe200078e3cff */
[----:B------:R-:W-:Y:S02]  /*2da0*/  UIADD3 UR46, UPT, UPT, UR47, UR6, URZ ;  /* 0x000000062f2e7290 */ /* 0x000fe4000fffe0ff */
[----:B------:R-:W-:Y:S01]  /*2db0*/  UIADD3 UR27, UPT, UPT, UR48, UR4, URZ ;  /* 0x00000004301b7290 */ /* 0x000fe2000fffe0ff */
[----:B------:R-:W-:Y:S11]  /*2dc0*/  BRA.U UP1, `(.L_x_47) ;  /* 0xffffffed01907547 */ /* 0x000ff6000b83ffff */
[----:B------:R-:W-:Y:S01]  /*2dd0*/  UIADD3 UR7, UPT, UPT, UR5, 0xf0, URZ ;  /* 0x000000f005077890 */ /* 0x000fe2000fffe0ff */
[----:B------:R-:W-:-:S03]  /*2de0*/  SHF.L.U32 R2, R12, 0x1f, RZ ;  /* 0x0000001f0c027819 */ /* 0x000fc600000006ff */
[----:B------:R-:W-:-:S09]  /*2df0*/  ULEA UR4, UR14, UR7, 0x3 ;  /* 0x000000070e047291 */ /* 0x000fd2000f8e18ff */
[----:B------:R-:W1:Y:S02]  /*2e00*/  SYNCS.PHASECHK.TRANS64.TRYWAIT P0, [UR4], R2 ;  /* 0x00000002ff0075a7 */ /* 0x000e640008001104 */
[----:B-1----:R-:W-:Y:S05]  /*2e10*/  @!P0 BRA `(.L_x_48) ;  /* 0x0000009400588947 */ /* 0x002fea0003800000 */
.L_x_188:
[----:B------:R-:W-:-:S04]  /*2e20*/  UIADD3 UR4, UPT, UPT, UR14, 0x1, URZ ;  /* 0x000000010e047890 */ /* 0x000fc8000fffe0ff */
[----:B------:R-:W-:-:S04]  /*2e30*/  UISETP.NE.AND UP0, UPT, UR4, 0x1e, UPT ;  /* 0x0000001e0400788c */ /* 0x000fc8000bf05270 */
[----:B------:R-:W-:Y:S02]  /*2e40*/  USEL UR6, URZ, 0x1, UP0 ;  /* 0x00000001ff067887 */ /* 0x000fe40008000000 */
[----:B------:R-:W-:-:S04]  /*2e50*/  USEL UR4, UR4, URZ, UP0 ;  /* 0x000000ff04047287 */ /* 0x000fc80008000000 */
[----:B------:R-:W-:Y:S01]  /*2e60*/  ULEA UR5, UR4, UR7, 0x3 ;  /* 0x0000000704057291 */ /* 0x000fe2000f8e18ff */
[----:B-1----:R-:W-:-:S04]  /*2e70*/  LOP3.LUT R2, R12, UR6, RZ, 0x3c, !PT ;  /* 0x000000060c027c12 */ /* 0x002fc8000f8e3cff */
[----:B------:R-:W-:-:S04]  /*2e80*/  SHF.L.U32 R3, R2, 0x1f, RZ ;  /* 0x0000001f02037819 */ /* 0x000fc800000006ff */
[----:B------:R-:W1:Y:S02]  /*2e90*/  SYNCS.PHASECHK.TRANS64.TRYWAIT P0, [UR5], R3 ;  /* 0x00000003ff0075a7 */ /* 0x000e640008001105 */
[----:B-1----:R-:W-:Y:S05]  /*2ea0*/  @!P0 BRA `(.L_x_49) ;  /* 0x00000094004c8947 */ /* 0x002fea0003800000 */
.L_x_190:
[----:B------:R-:W-:-:S04]  /*2eb0*/  UIADD3 UR4, UPT, UPT, UR4, 0x1, URZ ;  /* 0x0000000104047890 */ /* 0x000fc8000fffe0ff */
[----:B------:R-:W-:-:S04]  /*2ec0*/  UISETP.NE.AND UP0, UPT, UR4, 0x1e, UPT ;  /* 0x0000001e0400788c */ /* 0x000fc8000bf05270 */
[----:B------:R-:W-:Y:S02]  /*2ed0*/  USEL UR6, URZ, 0x1, UP0 ;  /* 0x00000001ff067887 */ /* 0x000fe40008000000 */
[----:B------:R-:W-:-:S04]  /*2ee0*/  USEL UR4, UR4, URZ, UP0 ;  /* 0x000000ff04047287 */ /* 0x000fc80008000000 */
[----:B------:R-:W-:Y:S01]  /*2ef0*/  ULEA UR5, UR4, UR7, 0x3 ;  /* 0x0000000704057291 */ /* 0x000fe2000f8e18ff */
[----:B------:R-:W-:-:S04]  /*2f00*/  LOP3.LUT R2, R2, UR6, RZ, 0x3c, !PT ;  /* 0x0000000602027c12 */ /* 0x000fc8000f8e3cff */
[----:B-1----:R-:W-:-:S04]  /*2f10*/  SHF.L.U32 R3, R2, 0x1f, RZ ;  /* 0x0000001f02037819 */ /* 0x002fc800000006ff */
[----:B------:R-:W1:Y:S02]  /*2f20*/  SYNCS.PHASECHK.TRANS64.TRYWAIT P0, [UR5], R3 ;  /* 0x00000003ff0075a7 */ /* 0x000e640008001105 */
[----:B-1----:R-:W-:Y:S05]  /*2f30*/  @!P0 BRA `(.L_x_50) ;  /* 0x0000009400408947 */ /* 0x002fea0003800000 */
.L_x_192:
        /* <DEDUP_REMOVED lines=9> */
.L_x_194:
        /* <DEDUP_REMOVED lines=9> */
.L_x_196:
        /* <DEDUP_REMOVED lines=9> */
.L_x_198:
        /* <DEDUP_REMOVED lines=9> */
.L_x_200:
        /* <DEDUP_REMOVED lines=9> */
.L_x_202:
        /* <DEDUP_REMOVED lines=9> */
.L_x_204:
        /* <DEDUP_REMOVED lines=9> */
.L_x_206:
        /* <DEDUP_REMOVED lines=9> */
.L_x_208:
        /* <DEDUP_REMOVED lines=9> */
.L_x_210:
        /* <DEDUP_REMOVED lines=9> */
.L_x_212:
        /* <DEDUP_REMOVED lines=9> */
.L_x_214:
        /* <DEDUP_REMOVED lines=9> */
.L_x_216:
        /* <DEDUP_REMOVED lines=9> */
.L_x_218:
        /* <DEDUP_REMOVED lines=9> */
.L_x_220:
        /* <DEDUP_REMOVED lines=9> */
.L_x_222:
        /* <DEDUP_REMOVED lines=9> */
.L_x_224:
        /* <DEDUP_REMOVED lines=9> */
.L_x_226:
        /* <DEDUP_REMOVED lines=9> */
.L_x_228:
        /* <DEDUP_REMOVED lines=9> */
.L_x_230:
        /* <DEDUP_REMOVED lines=9> */
.L_x_232:
        /* <DEDUP_REMOVED lines=9> */
.L_x_234:
        /* <DEDUP_REMOVED lines=9> */
.L_x_236:
        /* <DEDUP_REMOVED lines=9> */
.L_x_238:
        /* <DEDUP_REMOVED lines=9> */
.L_x_240:
        /* <DEDUP_REMOVED lines=9> */
.L_x_242:
        /* <DEDUP_REMOVED lines=9> */
.L_x_244:
[----:B------:R-:W-:-:S04]  /*3de0*/  UIADD3 UR4, UPT, UPT, UR4, 0x1, URZ ;  /* 0x0000000104047890 */ /* 0x000fc8000fffe0ff */
[----:B------:R-:W-:-:S04]  /*3df0*/  UISETP.NE.AND UP0, UPT, UR4, 0x1e, UPT ;  /* 0x0000001e0400788c */ /* 0x000fc8000bf05270 */
[----:B------:R-:W-:Y:S02]  /*3e00*/  USEL UR5, URZ, 0x1, UP0 ;  /* 0x00000001ff057887 */ /* 0x000fe40008000000 */
[----:B------:R-:W-:-:S04]  /*3e10*/  USEL UR4, UR4, URZ, UP0 ;  /* 0x000000ff04047287 */ /* 0x000fc80008000000 */
[----:B------:R-:W-:Y:S01]  /*3e20*/  ULEA UR4, UR4, UR7, 0x3 ;  /* 0x0000000704047291 */ /* 0x000fe2000f8e18ff */
[----:B------:R-:W-:-:S04]  /*3e30*/  LOP3.LUT R2, R2, UR5, RZ, 0x3c, !PT ;  /* 0x0000000502027c12 */ /* 0x000fc8000f8e3cff */
[----:B------:R-:W-:Y:S01]  /*3e40*/  SHF.L.U32 R2, R2, 0x1f, RZ ;  /* 0x0000001f02027819 */ /* 0x000fe200000006ff */
[----:B-1----:R-:W-:-:S07]  /*3e50*/  IMAD.U32 R0, RZ, RZ, UR4 ;  /* 0x00000004ff007e24 */ /* 0x002fce000f8e00ff */
.L_x_77:
[----:B-1----:R1:W2:Y:S02]  /*3e60*/  SYNCS.PHASECHK.TRANS64.TRYWAIT P0, [R0+URZ], R2 ;  /* 0x00000002000075a7 */ /* 0x0022a400080011ff */
[----:B--2---:R-:W-:Y:S05]  /*3e70*/  @!P0 NANOSLEEP.SYNCS 0x989680 ;  /* 0x009896800000895d */ /* 0x004fea0003900000 */
[----:B------:R-:W2:Y:S02]  /*3e80*/  @!P0 SYNCS.PHASECHK.TRANS64 P0, [R0+URZ], R2 ;  /* 0x00000002000085a7 */ /* 0x000ea400080010ff */
[----:B--2---:R-:W-:Y:S05]  /*3e90*/  @P0 EXIT ;  /* 0x000000000000094d */ /* 0x004fea0003800000 */
[----:B------:R-:W-:Y:S05]  /*3ea0*/  BRA `(.L_x_77) ;  /* 0xfffffffc00ec7947 */ /* 0x000fea000383ffff */
.L_x_23:
[----:B------:R-:W-:-:S04]  /*3eb0*/  UISETP.NE.AND UP0, UPT, UR49, URZ, UPT ;  /* 0x000000ff3100728c */ /* 0x000fc8000bf05270 */
[----:B------:R-:W-:-:S09]  /*3ec0*/  UISETP.NE.OR UP0, UPT, UR14, 0x1, UP0 ;  /* 0x000000010e00788c */ /* 0x000fd20008705670 */
[----:B------:R-:W-:Y:S05]  /*3ed0*/  BRA.U UP0, `(.L_x_78) ;  /* 0x0000000500487547 */ /* 0x000fea000b800000 */
[----:B------:R-:W-:Y:S01]  /*3ee0*/  ISETP.GE.U32.AND P2, PT, R0, 0x4, PT ;  /* 0x000000040000780c */ /* 0x000fe20003f46070 */
[----:B------:R-:W-:Y:S01]  /*3ef0*/  IMAD.MOV.U32 R12, RZ, RZ, 0x1 ;  /* 0x00000001ff0c7424 */ /* 0x000fe200078e00ff */
[----:B------:R-:W-:Y:S02]  /*3f00*/  CS2R R10, SRZ ;  /* 0x00000000000a7805 */ /* 0x000fe4000001ff00 */
[----:B------:R-:W-:Y:S01]  /*3f10*/  CS2R R8, SRZ ;  /* 0x0000000000087805 */ /* 0x000fe2000001ff00 */
[----:B------:R-:W-:Y:S01]  /*3f20*/  UMOV UR6, 0x400 ;  /* 0x0000040000067882 */ /* 0x000fe20000000000 */
[----:B------:R-:W-:Y:S01]  /*3f30*/  UMOV UR5, URZ ;  /* 0x000000ff00057c82 */ /* 0x000fe20008000000 */
[----:B------:R-:W-:-:S12]  /*3f40*/  ULEA UR6, UR49, UR6, 0x18 ;  /* 0x0000000631067291 */ /* 0x000fd8000f8ec0ff */
.L_x_82:
[----:B------:R-:W-:Y:S02]  /*3f50*/  LEA R2, R8, UR6, 0x3 ;  /* 0x0000000608027c11 */ /* 0x000fe4000f8e18ff */
[----:B------:R-:W-:-:S03]  /*3f60*/  SHF.L.U32 R4, R9, 0x1f, RZ ;  /* 0x0000001f09047819 */ /* 0x000fc600000006ff */
[----:B------:R-:W-:Y:S01]  /*3f70*/  VIADD R5, R2, 0x270 ;  /* 0x0000027002057836 */ /* 0x000fe20000000000 */
[----:B------:R-:W2:Y:S02]  /*3f80*/  SYNCS.PHASECHK.TRANS64.TRYWAIT P0, [R2+URZ+0x260], R4 ;  /* 0x00026004020075a7 */ /* 0x000ea400080011ff */
[----:B--2---:R-:W-:Y:S05]  /*3f90*/  @!P0 BRA `(.L_x_79) ;  /* 0x0000008c00b08947 */ /* 0x004fea0003800000 */
.L_x_245:
[----:B------:R-:W-:Y:S01]  /*3fa0*/  ULEA UR4, UR5, UR6, 0x3 ;  /* 0x0000000605047291 */ /* 0x000fe2000f8e18ff */
[----:B--2---:R-:W-:Y:S01]  /*3fb0*/  PRMT R2, RZ, 0x654, R5 ;  /* 0x00000654ff027816 */ /* 0x004fe20000000005 */
[----:B------:R-:W-:Y:S01]  /*3fc0*/  @!P2 IMAD.MOV.U32 R4, RZ, RZ, 0x10 ;  /* 0x00000010ff04a424 */ /* 0x000fe200078e00ff */
[----:B------:R-:W-:Y:S01]  /*3fd0*/  SHF.L.U32 R5, R12, 0x1f, RZ ;  /* 0x0000001f0c057819 */ /* 0x000fe200000006ff */
[----:B------:R-:W-:Y:S01]  /*3fe0*/  UIADD3 UR7, UPT, UPT, UR4, 0x220, URZ ;  /* 0x0000022004077890 */ /* 0x000fe2000fffe0ff */
[----:B------:R2:W-:Y:S05]  /*3ff0*/  SYNCS.ARRIVE.TRANS64.RED.A1T0 RZ, [R2+URZ], RZ ;  /* 0x000000ff02ff79a7 */ /* 0x0005ea00081004ff */
[----:B------:R-:W-:Y:S01]  /*4000*/  IMAD.U32 R6, RZ, RZ, UR7 ;  /* 0x00000007ff067e24 */ /* 0x000fe2000f8e00ff */
[----:B------:R-:W3:Y:S04]  /*4010*/  SYNCS.PHASECHK.TRANS64.TRYWAIT P0, [UR4+0x230], R5 ;  /* 0x00023005ff0075a7 */ /* 0x000ee80008001104 */
[----:B------:R-:W-:Y:S01]  /*4020*/  PRMT R6, R0, 0x654, R6 ;  /* 0x0000065400067816 */ /* 0x000fe20000000006 */
[----:B--23--:R-:W-:Y:S06]  /*4030*/  @!P0 BRA `(.L_x_80) ;  /* 0x0000008c009c8947 */ /* 0x00cfec0003800000 */
.L_x_247:
[----:B------:R-:W-:Y:S01]  /*4040*/  ULEA UR8, UR5, UR6, 0x4 ;  /* 0x0000000605087291 */ /* 0x000fe2000f8e20ff */
[----:B------:R-:W-:Y:S01]  /*4050*/  SEL R3, R6, R3, !P2 ;  /* 0x0000000306037207 */ /* 0x000fe20005000000 */
[----:B------:R-:W-:Y:S01]  /*4060*/  UIADD3 UR9, UPT, UPT, UR4, 0x220, URZ ;  /* 0x0000022004097890 */ /* 0x000fe2000fffe0ff */
[----:B--2---:R-:W-:Y:S01]  /*4070*/  LEA R2, R11, UR6, 0x3 ;  /* 0x000000060b027c11 */ /* 0x004fe2000f8e18ff */
[----:B------:R-:W-:Y:S01]  /*4080*/  UIADD3 UR8, UPT, UPT, UR8, 0x290, URZ ;  /* 0x0000029008087890 */ /* 0x000fe2000fffe0ff */
[----:B------:R2:W-:Y:S01]  /*4090*/  @!P2 SYNCS.ARRIVE.TRANS64.RED RZ, [R3+URZ], R4 ;  /* 0x0000000403ffa9a7 */ /* 0x0005e200080004ff */
[----:B------:R-:W-:Y:S01]  /*40a0*/  UIADD3 UR4, UPT, UPT, UR5, 0x1, URZ ;  /* 0x0000000105047890 */ /* 0x000fe2000fffe0ff */
[----:B------:R-:W-:-:S03]  /*40b0*/  VIADD R8, R8, 0x1 ;  /* 0x0000000108087836 */ /* 0x000fc60000000000 */
[----:B------:R-:W-:Y:S02]  /*40c0*/  UISETP.NE.AND UP0, UPT, UR4, 0x2, UPT ;  /* 0x000000020400788c */ /* 0x000fe4000bf05270 */
[----:B------:R-:W-:Y:S01]  /*40d0*/  ISETP.NE.AND P0, PT, R8, 0x2, PT ;  /* 0x000000020800780c */ /* 0x000fe20003f05270 */
[----:B------:R-:W-:Y:S06]  /*40e0*/  UGETNEXTWORKID.BROADCAST [UR8], [UR9] ;  /* 0x00000000080073ca */ /* 0x000fec0008000100 */
[----:B------:R-:W-:Y:S02]  /*40f0*/  USEL UR7, URZ, 0x1, UP0 ;  /* 0x00000001ff077887 */ /* 0x000fe40008000000 */
[----:B------:R-:W-:-:S04]  /*4100*/  USEL UR5, UR4, URZ, UP0 ;  /* 0x000000ff04057287 */ /* 0x000fc80008000000 */
[----:B------:R-:W-:Y:S02]  /*4110*/  LOP3.LUT R12, R12, UR7, RZ, 0x3c, !PT ;  /* 0x000000070c0c7c12 */ /* 0x000fe4000f8e3cff */
[----:B--2---:R-:W-:-:S04]  /*4120*/  SHF.L.U32 R4, R10, 0x1f, RZ ;  /* 0x0000001f0a047819 */ /* 0x004fc800000006ff */
[----:B------:R-:W2:Y:S02]  /*4130*/  SYNCS.PHASECHK.TRANS64.TRYWAIT P1, [R2+URZ+0x220], R4 ;  /* 0x00022004020075a7 */ /* 0x000ea400080211ff */
[----:B--2---:R-:W-:Y:S05]  /*4140*/  @!P1 BRA `(.L_x_81) ;  /* 0x0000008c00709947 */ /* 0x004fea0003800000 */
.L_x_248:
[C---:B--2---:R-:W-:Y:S01]  /*4150*/  LEA R4, R11.reuse, UR6, 0x4 ;  /* 0x000000060b047c11 */ /* 0x044fe2000f8e20ff */
[----:B------:R-:W-:Y:S01]  /*4160*/  VIADD R2, R2, 0x230 ;  /* 0x0000023002027836 */ /* 0x000fe20000000000 */
[----:B------:R-:W-:Y:S01]  /*4170*/  SEL R8, R8, RZ, P0 ;  /* 0x000000ff08087207 */ /* 0x000fe20000000000 */
[----:B------:R-:W-:-:S03]  /*4180*/  VIADD R11, R11, 0x1 ;  /* 0x000000010b0b7836 */ /* 0x000fc60000000000 */
[----:B------:R-:W2:Y:S01]  /*4190*/  LDS.128 R4, [R4+0x290] ;  /* 0x0002900004047984 */ /* 0x000ea20000000c00 */
[----:B------:R-:W-:Y:S02]  /*41a0*/  PRMT R2, RZ, 0x654, R2 ;  /* 0x00000654ff027816 */ /* 0x000fe40000000002 */
[C---:B------:R-:W-:Y:S01]  /*41b0*/  ISETP.NE.AND P1, PT, R11.reuse, 0x2, PT ;  /* 0x000000020b00780c */ /* 0x040fe20003f25270 */
[----:B------:R-:W-:Y:S01]  /*41c0*/  @!PT LDS RZ, [RZ] ;  /* 0x00000000fffff984 */ /* 0x000fe20000000800 */
[----:B------:R-:W-:Y:S01]  /*41d0*/  @!PT LDS RZ, [RZ] ;  /* 0x00000000fffff984 */ /* 0x000fe20000000800 */
[----:B------:R-:W-:Y:S01]  /*41e0*/  @!PT LDS RZ, [RZ] ;  /* 0x00000000fffff984 */ /* 0x000fe20000000800 */
[----:B------:R-:W-:Y:S01]  /*41f0*/  @!PT LDS RZ, [RZ] ;  /* 0x00000000fffff984 */ /* 0x000fe20000000800 */
[----:B------:R3:W-:Y:S06]  /*4200*/  MEMBAR.ALL.CTA ;  /* 0x0000000000007992 */ /* 0x0007ec0000008000 */
[----:B---3--:R-:W3:Y:S01]  /*4210*/  FENCE.VIEW.ASYNC.S ;  /* 0x00000000000073c6 */ /* 0x008ee20000000000 */
[----:B------:R-:W-:Y:S01]  /*4220*/  SEL R11, R11, RZ, P1 ;  /* 0x000000ff0b0b7207 */ /* 0x000fe20000800000 */
[----:B---3--:R3:W-:Y:S01]  /*4230*/  SYNCS.ARRIVE.TRANS64.RED.A1T0 RZ, [R2+URZ], RZ ;  /* 0x000000ff02ff79a7 */ /* 0x0087e200081004ff */
[----:B--2---:R-:W-:-:S02]  /*4240*/  LOP3.LUT P3, RZ, R6, 0x1, RZ, 0xc0, !PT ;  /* 0x0000000106ff7812 */ /* 0x004fc4000786c0ff */
[----:B------:R-:W-:-:S04]  /*4250*/  SEL R4, RZ, 0x1, P1 ;  /* 0x00000001ff047807 */ /* 0x000fc80000800000 */
[----:B------:R-:W-:Y:S02]  /*4260*/  LOP3.LUT R10, R10, R4, RZ, 0x3c, !PT ;  /* 0x000000040a0a7212 */ /* 0x000fe400078e3cff */
[----:B---3--:R-:W-:-:S04]  /*4270*/  SEL R2, RZ, 0x1, P0 ;  /* 0x00000001ff027807 */ /* 0x008fc80000000000 */
[----:B------:R-:W-:Y:S01]  /*4280*/  LOP3.LUT R9, R9, R2, RZ, 0x3c, !PT ;  /* 0x0000000209097212 */ /* 0x000fe200078e3cff */
[----:B------:R-:W-:Y:S06]  /*4290*/  @P3 BRA `(.L_x_82) ;  /* 0xfffffffc002c3947 */ /* 0x000fec000383ffff */
[----:B------:R-:W-:Y:S01]  /*42a0*/  ULEA UR4, UR5, UR6, 0x3 ;  /* 0x0000000605047291 */ /* 0x000fe2000f8e18ff */
[----:B------:R-:W-:-:S08]  /*42b0*/  SHF.L.U32 R2, R12, 0x1f, RZ ;  /* 0x0000001f0c027819 */ /* 0x000fd000000006ff */
[----:B------:R-:W2:Y:S02]  /*42c0*/  SYNCS.PHASECHK.TRANS64 P0, [UR4+0x230], R2 ;  /* 0x00023002ff0075a7 */ /* 0x000ea40008001004 */
[----:B--2---:R-:W-:Y:S05]  /*42d0*/  @P0 BRA `(.L_x_83) ;  /* 0x0000000000080947 */ /* 0x004fea0003800000 */
[----:B------:R-:W2:Y:S02]  /*42e0*/  SYNCS.PHASECHK.TRANS64.TRYWAIT P0, [UR4+0x230], R2 ;  /* 0x00023002ff0075a7 */ /* 0x000ea40008001104 */
[----:B--2---:R-:W-:Y:S05]  /*42f0*/  @!P0 BRA `(.L_x_84) ;  /* 0x0000008c00188947 */ /* 0x004fea0003800000 */
.L_x_83:
[----:B------:R-:W-:-:S04]  /*4300*/  UIADD3 UR7, UPT, UPT, UR5, 0x1, URZ ;  /* 0x0000000105077890 */ /* 0x000fc8000fffe0ff */
[----:B------:R-:W-:-:S04]  /*4310*/  UISETP.NE.AND UP0, UPT, UR7, 0x2, UPT ;  /* 0x000000020700788c */ /* 0x000fc8000bf05270 */
[----:B------:R-:W-:Y:S02]  /*4320*/  USEL UR8, URZ, 0x1, UP0 ;  /* 0x00000001ff087887 */ /* 0x000fe40008000000 */
[----:B------:R-:W-:-:S04]  /*4330*/  USEL UR7, UR7, URZ, UP0 ;  /* 0x000000ff07077287 */ /* 0x000fc80008000000 */
[----:B------:R-:W-:Y:S01]  /*4340*/  ULEA UR7, UR7, UR6, 0x3 ;  /* 0x0000000607077291 */ /* 0x000fe2000f8e18ff */
[----:B--2---:R-:W-:-:S04]  /*4350*/  LOP3.LUT R2, R12, UR8, RZ, 0x3c, !PT ;  /* 0x000000080c027c12 */ /* 0x004fc8000f8e3cff */
[----:B------:R-:W-:-:S04]  /*4360*/  SHF.L.U32 R0, R2, 0x1f, RZ ;  /* 0x0000001f02007819 */ /* 0x000fc800000006ff */
[----:B------:R-:W2:Y:S02]  /*4370*/  SYNCS.PHASECHK.TRANS64 P0, [UR7+0x230], R0 ;  /* 0x00023000ff0075a7 */ /* 0x000ea40008001007 */
[----:B-12---:R-:W-:Y:S05]  /*4380*/  @P0 EXIT ;  /* 0x000000000000094d */ /* 0x006fea0003800000 */
[----:B------:R-:W-:Y:S02]  /*4390*/  SHF.L.U32 R2, R2, 0x1f, RZ ;  /* 0x0000001f02027819 */ /* 0x000fe400000006ff */
[----:B------:R-:W-:-:S07]  /*43a0*/  MOV R0, UR7 ;  /* 0x0000000700007c02 */ /* 0x000fce0008000f00 */
.L_x_85:
[----:B-1----:R1:W2:Y:S02]  /*43b0*/  SYNCS.PHASECHK.TRANS64.TRYWAIT P0, [R0+URZ+0x230], R2 ;  /* 0x00023002000075a7 */ /* 0x0022a400080011ff */
[----:B--2---:R-:W-:Y:S05]  /*43c0*/  @!P0 NANOSLEEP.SYNCS 0x989680 ;  /* 0x009896800000895d */ /* 0x004fea0003900000 */
[----:B------:R-:W2:Y:S02]  /*43d0*/  @!P0 SYNCS.PHASECHK.TRANS64 P0, [R0+URZ+0x230], R2 ;  /* 0x00023002000085a7 */ /* 0x000ea400080010ff */
[----:B--2---:R-:W-:Y:S05]  /*43e0*/  @P0 EXIT ;  /* 0x000000000000094d */ /* 0x004fea0003800000 */
[----:B------:R-:W-:Y:S05]  /*43f0*/  BRA `(.L_x_85) ;  /* 0xfffffffc00ec7947 */ /* 0x000fea000383ffff */
.L_x_78:
[----:B------:R-:W-:Y:S05]  /*4400*/  BRA.U UP5, `(.L_x_86) ;  /* 0x0000001105e07547 */ /* 0x000fea000b800000 */
[----:B------:R-:W-:Y:S01]  /*4410*/  UMOV UR5, 0x40 ;  /* 0x0000004000057882 */ /* 0x000fe20000000000 */
[----:B------:R-:W-:Y:S01]  /*4420*/  NOP ;  /* 0x0000000000007918 */ /* 0x000fe20000000000 */
[----:B------:R-:W-:Y:S01]  /*4430*/  ULEA UR5, UR49, UR5, 0x18 ;  /* 0x0000000531057291 */ /* 0x000fe2000f8ec0ff */
[----:B------:R-:W-:Y:S02]  /*4440*/  UMOV UR6, 0x400 ;  /* 0x0000040000067882 */ /* 0x000fe40000000000 */
[----:B------:R-:W-:-:S06]  /*4450*/  ULEA UR6, UR49, UR6, 0x18 ;  /* 0x0000000631067291 */ /* 0x000fcc000f8ec0ff */
[----:B------:R-:W2:Y:S02]  /*4460*/  LDS.U8 R0, [UR5+0x1c] ;  /* 0x00001c05ff007984 */ /* 0x000ea40008000000 */
[----:B--2---:R-:W-:-:S13]  /*4470*/  ISETP.NE.AND P0, PT, R0, RZ, PT ;  /* 0x000000ff0000720c */ /* 0x004fda0003f05270 */
[----:B------:R-:W-:Y:S05]  /*4480*/  @P0 BRA `(.L_x_87) ;  /* 0x0000000000580947 */ /* 0x000fea0003800000 */
[----:B------:R-:W-:-:S13]  /*4490*/  ELECT P0, URZ, PT ;  /* 0x0000000000ff782f */ /* 0x000fda0003800000 */
[----:B------:R-:W-:Y:S05]  /*44a0*/  @!P0 BRA `(.L_x_88) ;  /* 0x0000000000608947 */ /* 0x000fea0003800000 */
[----:B------:R-:W-:Y:S01]  /*44b0*/  UMOV UR4, 0x10 ;  /* 0x0000001000047882 */ /* 0x000fe20000000000 */
[----:B------:R-:W-:Y:S01]  /*44c0*/  HFMA2 R0, -RZ, RZ, 0, 5.9604644775390625e-08 ;  /* 0x00000001ff007431 */ /* 0x000fe200000001ff */
[----:B------:R-:W-:-:S03]  /*44d0*/  MOV R3, 0xffff ;  /* 0x0000ffff00037802 */ /* 0x000fc60000000f00 */
[----:B------:R-:W-:Y:S04]  /*44e0*/  DEPBAR.LE SB2, 0x36 ;  /* 0x0000ad800000791a */ /* 0x000fe80000000000 */
[----:B------:R-:W2:Y:S02]  /*44f0*/  UTCATOMSWS.FIND_AND_SET.ALIGN UP0, UR4, UR4 ;  /* 0x00000004000475e3 */ /* 0x000ea40008000800 */
[----:B--2---:R-:W-:Y:S01]  /*4500*/  MOV R4, UR4 ;  /* 0x0000000400047c02 */ /* 0x004fe20008000f00 */
[----:B------:R-:W-:Y:S06]  /*4510*/  BRA.U UP0, `(.L_x_89) ;  /* 0x0000000100187547 */ /* 0x000fec000b800000 */
.L_x_90:
[----:B------:R-:W-:Y:S05]  /*4520*/  NANOSLEEP 0x64 ;  /* 0x000000640000795d */ /* 0x000fea0003800000 */
[----:B------:R-:W-:-:S05]  /*4530*/  UMOV UR4, 0x10 ;  /* 0x0000001000047882 */ /* 0x000fca0000000000 */
[----:B------:R-:W-:Y:S04]  /*4540*/  DEPBAR.LE SB2, 0x36 ;  /* 0x0000ad800000791a */ /* 0x000fe80000000000 */
[----:B------:R-:W2:Y:S02]  /*4550*/  UTCATOMSWS.FIND_AND_SET.ALIGN UP0, UR4, UR4 ;  /* 0x00000004000475e3 */ /* 0x000ea40008000800 */
[----:B--2---:R-:W-:Y:S01]  /*4560*/  MOV R4, UR4 ;  /* 0x0000000400047c02 */ /* 0x004fe20008000f00 */
[----:B------:R-:W-:Y:S05]  /*4570*/  BRA.U !UP0, `(.L_x_90) ;  /* 0xfffffffd08e87547 */ /* 0x000fea000b83ffff */
.L_x_89:
[-C--:B------:R-:W-:Y:S02]  /*4580*/  SHF.L.U32 R3, R3, R4.reuse, RZ ;  /* 0x0000000403037219 */ /* 0x080fe400000006ff */
[----:B------:R-:W-:Y:S01]  /*4590*/  SHF.L.U32 R0, R0, R4, RZ ;  /* 0x0000000400007219 */ /* 0x000fe200000006ff */
[----:B------:R-:W-:Y:S02]  /*45a0*/  IMAD.SHL.U32 R4, R4, 0x20, RZ ;  /* 0x0000002004047824 */ /* 0x000fe400078e00ff */
[----:B------:R2:W-:Y:S04]  /*45b0*/  ATOMS.OR RZ, [UR5+0x14], R3 ;  /* 0x00001403ffff798c */ /* 0x0005e8000b000005 */
[----:B------:R2:W-:Y:S04]  /*45c0*/  ATOMS.OR RZ, [UR5+0x18], R0 ;  /* 0x00001800ffff798c */ /* 0x0005e8000b000005 */
[----:B------:R2:W-:Y:S01]  /*45d0*/  STS [UR6+0x2b0], R4 ;  /* 0x0002b004ff007988 */ /* 0x0005e20008000806 */
[----:B------:R-:W-:Y:S05]  /*45e0*/  BRA `(.L_x_88) ;  /* 0x0000000000107947 */ /* 0x000fea0003800000 */
.L_x_87:
[----:B------:R-:W-:Y:S02]  /*45f0*/  MOV R0, 0xffffffff ;  /* 0xffffffff00007802 */ /* 0x000fe40000000f00 */
[----:B------:R-:W-:-:S03]  /*4600*/  MOV R4, 0x4630 ;  /* 0x0000463000047802 */ /* 0x000fc60000000f00 */
[----:B------:R2:W-:Y:S04]  /*4610*/  STS [UR6+0x2b0], R0 ;  /* 0x0002b000ff007988 */ /* 0x0005e80008000806 */
[----:B-12--5:R-:W-:Y:S05]  /*4620*/  CALL.REL.NOINC `($__internal_1_$__cuda_sm10x_tcgen05_guardrail_trap_phase_invalid_during_alloc) ;  /* 0x0000009000187944 */ /* 0x026fea0003c00000 */
.L_x_88:
[----:B------:R-:W-:Y:S05]  /*4630*/  WARPSYNC.ALL ;  /* 0x0000000000007948 */ /* 0x000fea0003800000 */
[----:B------:R-:W3:Y:S01]  /*4640*/  S2UR UR18, SR_CgaCtaId ;  /* 0x00000000001279c3 */ /* 0x000ee20000008800 */
[----:B------:R-:W-:Y:S01]  /*4650*/  UMOV UR4, 0x400 ;  /* 0x0000040000047882 */ /* 0x000fe20000000000 */
[----:B------:R-:W-:-:S06]  /*4660*/  NOP ;  /* 0x0000000000007918 */ /* 0x000fcc0000000000 */
[----:B------:R-:W-:Y:S06]  /*4670*/  BAR.ARV 0x6, 0xa0 ;  /* 0x0182800000007b1d */ /* 0x000fec0000002000 */
[----:B------:R-:W4:Y:S01]  /*4680*/  LDCU UR9, c[0x0][0x38c] ;  /* 0x00007180ff0977ac */ /* 0x000f220008000800 */
[----:B------:R-:W-:Y:S01]  /*4690*/  LOP3.LUT R2, R2, 0xffff, RZ, 0xc0, !PT ;  /* 0x0000ffff02027812 */ /* 0x000fe200078ec0ff */
[----:B------:R-:W-:Y:S01]  /*46a0*/  IMAD.MOV.U32 R10, RZ, RZ, 0x1 ;  /* 0x00000001ff0a7424 */ /* 0x000fe200078e00ff */
[----:B------:R-:W-:Y:S01]  /*46b0*/  CS2R R8, SRZ ;  /* 0x0000000000087805 */ /* 0x000fe2000001ff00 */
[----:B--2---:R-:W-:Y:S01]  /*46c0*/  IMAD.MOV.U32 R3, RZ, RZ, RZ ;  /* 0x000000ffff037224 */ /* 0x004fe200078e00ff */
[----:B------:R-:W-:Y:S01]  /*46d0*/  R2UR UR23, R2 ;  /* 0x00000000021772ca */ /* 0x000fe200000e0000 */
[----:B------:R-:W2:Y:S01]  /*46e0*/  LDCU UR40, c[0x0][0x370] ;  /* 0x00006e00ff2877ac */ /* 0x000ea20008000800 */
[----:B---3--:R-:W-:-:S02]  /*46f0*/  ULEA UR18, UR18, UR4, 0x18 ;  /* 0x0000000412127291 */ /* 0x008fc4000f8ec0ff */
[----:B------:R-:W-:Y:S02]  /*4700*/  UISETP.GE.AND UP5, UPT, UR39, 0x1, UPT ;  /* 0x000000012700788c */ /* 0x000fe4000bfa6270 */
[----:B------:R-:W-:Y:S02]  /*4710*/  UIADD3 UR6, UPT, UPT, UR18, 0x3400, URZ ;  /* 0x0000340012067890 */ /* 0x000fe4000fffe0ff */
[----:B------:R-:W-:Y:S02]  /*4720*/  UIADD3 UR4, UPT, UPT, UR18, 0x30400, URZ ;  /* 0x0003040012047890 */ /* 0x000fe4000fffe0ff */
[----:B----4-:R-:W-:Y:S01]  /*4730*/  UIADD3 UR9, UPT, UPT, UR9, 0x3f, URZ ;  /* 0x0000003f09097890 */ /* 0x010fe2000fffe0ff */
[----:B------:R-:W3:Y:S01]  /*4740*/  LDS R0, [UR18+0x2b0] ;  /* 0x0002b012ff007984 */ /* 0x000ee20008000800 */
[----:B------:R-:W-:Y:S02]  /*4750*/  USHF.R.U32.HI UR26, URZ, 0x4, UR6 ;  /* 0x00000004ff1a7899 */ /* 0x000fe40008011606 */
[----:B------:R-:W-:-:S02]  /*4760*/  USHF.R.S32.HI UR8, URZ, 0x1f, UR9 ;  /* 0x0000001fff087899 */ /* 0x000fc40008011409 */
[----:B------:R-:W-:Y:S02]  /*4770*/  USHF.R.U32.HI UR6, URZ, 0x4, UR4 ;  /* 0x00000004ff067899 */ /* 0x000fe40008011604 */
[----:B------:R-:W-:Y:S02]  /*4780*/  ULEA.HI UR4, UR8, UR9, URZ, 0x6 ;  /* 0x0000000908047291 */ /* 0x000fe4000f8f30ff */
[----:B------:R-:W-:Y:S02]  /*4790*/  UIADD3 UR5, UPT, UPT, UR18, 0x21400, URZ ;  /* 0x0002140012057890 */ /* 0x000fe4000fffe0ff */
[----:B------:R-:W-:Y:S02]  /*47a0*/  UIADD3 UR7, UPT, UPT, UR18, 0x34000, URZ ;  /* 0x0003400012077890 */ /* 0x000fe4000fffe0ff */
[----:B------:R-:W-:Y:S02]  /*47b0*/  USHF.R.S32.HI UR41, URZ, 0x6, UR4 ;  /* 0x00000006ff297899 */ /* 0x000fe40008011404 */
[----:B------:R-:W-:-:S02]  /*47c0*/  USHF.R.U32.HI UR27, URZ, 0x4, UR5 ;  /* 0x00000004ff1b7899 */ /* 0x000fc40008011605 */
[----:B------:R-:W-:Y:S02]  /*47d0*/  USHF.R.U32.HI UR5, URZ, 0x4, UR7 ;  /* 0x00000004ff057899 */ /* 0x000fe40008011607 */
[----:B------:R-:W-:Y:S02]  /*47e0*/  UISETP.LT.AND UP0, UPT, UR41, 0x1, UPT ;  /* 0x000000012900788c */ /* 0x000fe4000bf01270 */
[----:B------:R-:W-:Y:S02]  /*47f0*/  ULOP3.LUT UR26, UR26, 0x3fff, URZ, 0xc0, !UPT ;  /* 0x00003fff1a1a7892 */ /* 0x000fe4000f8ec0ff */
[----:B------:R-:W-:Y:S02]  /*4800*/  ULOP3.LUT UR27, UR27, 0x3fff, URZ, 0xc0, !UPT ;  /* 0x00003fff1b1b7892 */ /* 0x000fe4000f8ec0ff */
[----:B------:R-:W-:Y:S02]  /*4810*/  ULOP3.LUT UR6, UR6, 0x3fff, URZ, 0xc0, !UPT ;  /* 0x00003fff06067892 */ /* 0x000fe4000f8ec0ff */
[----:B------:R-:W-:-:S02]  /*4820*/  ULOP3.LUT UR5, UR5, 0x3fff, URZ, 0xc0, !UPT ;  /* 0x00003fff05057892 */ /* 0x000fc4000f8ec0ff */
[----:B------:R-:W-:Y:S01]  /*4830*/  USEL UR42, UR41, 0x1, !UP0 ;  /* 0x00000001292a7887 */ /* 0x000fe2000c000000 */
[----:B------:R-:W4:Y:S01]  /*4840*/  LDCU UR38, c[0x0][0x374] ;  /* 0x00006e80ff2677ac */ /* 0x000f220008000800 */
[----:B------:R-:W-:Y:S02]  /*4850*/  ULOP3.LUT UR26, UR26, 0x10000, URZ, 0xfc, !UPT ;  /* 0x000100001a1a7892 */ /* 0x000fe4000f8efcff */
[----:B------:R-:W-:Y:S02]  /*4860*/  ULOP3.LUT UR27, UR27, 0x10000, URZ, 0xfc, !UPT ;  /* 0x000100001b1b7892 */ /* 0x000fe4000f8efcff */
[----:B------:R-:W-:Y:S01]  /*4870*/  ULOP3.LUT UR28, UR6, 0x10000, URZ, 0xfc, !UPT ;  /* 0x00010000061c7892 */ /* 0x000fe2000f8efcff */
[----:B---3--:R-:W-:Y:S01]  /*4880*/  R2UR UR19, R0 ;  /* 0x00000000001372ca */ /* 0x008fe200000e0000 */
[----:B------:R-:W-:Y:S02]  /*4890*/  ULOP3.LUT UR29, UR5, 0x10000, URZ, 0xfc, !UPT ;  /* 0x00010000051d7892 */ /* 0x000fe4000f8efcff */
[----:B------:R-:W-:-:S02]  /*48a0*/  UIADD3 UR42, UPT, UPT, -UR42, URZ, URZ ;  /* 0x000000ff2a2a7290 */ /* 0x000fc4000fffe1ff */
[----:B------:R-:W-:Y:S01]  /*48b0*/  UISETP.NE.AND UP4, UPT, UR39, 0x1, UPT ;  /* 0x000000012700788c */ /* 0x000fe2000bf85270 */
[----:B------:R-:W-:Y:S01]  /*48c0*/  UMOV UR37, URZ ;  /* 0x000000ff00257c82 */ /* 0x000fe20008000000 */
[----:B------:R-:W-:-:S06]  /*48d0*/  UMOV UR14, URZ ;  /* 0x000000ff000e7c82 */ /* 0x000fcc0008000000 */
[----:B------:R-:W-:Y:S02]  /*48e0*/  UIADD3 UR24, UPT, UPT, UR19, 0x80, URZ ;  /* 0x0000008013187890 */ /* 0x000fe4000fffe0ff */
[----:B-1----:R-:W-:Y:S02]  /*48f0*/  UIADD3 UR44, UPT, UPT, UR19, 0x84, URZ ;  /* 0x00000084132c7890 */ /* 0x002fe4000fffe0ff */
[----:B------:R-:W-:-:S04]  /*4900*/  USHF.R.U32.HI UR4, URZ, 0x11, UR24 ;  /* 0x00000011ff047899 */ /* 0x000fc80008011618 */
[----:B------:R-:W-:-:S04]  /*4910*/  ULOP3.LUT UR4, UR4, 0x6000, URZ, 0xc0, !UPT ;  /* 0x0000600004047892 */ /* 0x000fc8000f8ec0ff */
[----:B--2-4-:R-:W-:-:S12]  /*4920*/  ULOP3.LUT UR43, UR4, 0x810, URZ, 0xfc, !UPT ;  /* 0x00000810042b7892 */ /* 0x014fd8000f8efcff */
.L_x_99:
[C---:B------:R-:W-:Y:S02]  /*4930*/  LEA R2, R9.reuse, UR18, 0x3 ;  /* 0x0000001209027c11 */ /* 0x040fe4000f8e18ff */
[----:B------:R-:W-:Y:S02]  /*4940*/  SHF.L.U32 R0, R8, 0x1f, RZ ;  /* 0x0000001f08007819 */ /* 0x000fe400000006ff */
[----:B------:R-:W-:Y:S02]  /*4950*/  LEA R4, R9, UR18, 0x4 ;  /* 0x0000001209047c11 */ /* 0x000fe4000f8e20ff */
[----:B-1----:R-:W1:Y:S02]  /*4960*/  SYNCS.PHASECHK.TRANS64.TRYWAIT P0, [R2+URZ+0x220], R0 ;  /* 0x00022000020075a7 */ /* 0x002e6400080011ff */
[----:B-1-3--:R-:W-:Y:S05]  /*4970*/  @!P0 BRA `(.L_x_91) ;  /* 0x0000008400908947 */ /* 0x00afea0003800000 */
.L_x_250:
[----:B------:R-:W2:Y:S01]  /*4980*/  LDS.128 R4, [R4+0x290] ;  /* 0x0002900004047984 */ /* 0x000ea20000000c00 */
[----:B------:R-:W-:Y:S01]  /*4990*/  @!PT LDS RZ, [RZ] ;  /* 0x00000000fffff984 */ /* 0x000fe20000000800 */
[----:B------:R-:W-:Y:S01]  /*49a0*/  @!PT LDS RZ, [RZ] ;  /* 0x00000000fffff984 */ /* 0x000fe20000000800 */
[----:B------:R-:W-:Y:S01]  /*49b0*/  @!PT LDS RZ, [RZ] ;  /* 0x00000000fffff984 */ /* 0x000fe20000000800 */
[----:B------:R-:W-:Y:S01]  /*49c0*/  @!PT LDS RZ, [RZ] ;  /* 0x00000000fffff984 */ /* 0x000fe20000000800 */
[----:B------:R3:W-:Y:S06]  /*49d0*/  MEMBAR.ALL.CTA ;  /* 0x0000000000007992 */ /* 0x0007ec0000008000 */
[----:B---3--:R-:W3:Y:S01]  /*49e0*/  FENCE.VIEW.ASYNC.S ;  /* 0x00000000000073c6 */ /* 0x008ee20000000000 */
[----:B--2---:R-:W-:-:S13]  /*49f0*/  LOP3.LUT P0, RZ, R6, 0x1, RZ, 0xc0, !PT ;  /* 0x0000000106ff7812 */ /* 0x004fda000780c0ff */
[----:B---3--:R-:W-:Y:S01]  /*4a00*/  VOTEU.ANY UP3, P0 ;  /* 0x0000000000ff7886 */ /* 0x008fe20000060100 */
[----:B------:R-:W-:-:S13]  /*4a10*/  PLOP3.LUT P0, PT, PT, PT, UP3, 0x80, 0x8 ;  /* 0x000000000008781c */ /* 0x000fda0003f0f038 */
[----:B-1----:R-:W-:Y:S02]  /*4a20*/  @P0 MOV R0, R4 ;  /* 0x0000000400000202 */ /* 0x002fe40000000f00 */
[----:B------:R-:W-:Y:S02]  /*4a30*/  @P0 LOP3.LUT R4, R5, 0xffff, RZ, 0xc0, !PT ;  /* 0x0000ffff05040812 */ /* 0x000fe400078ec0ff */
[----:B------:R-:W-:Y:S01]  /*4a40*/  @P0 R2UR UR5, R0 ;  /* 0x00000000000502ca */ /* 0x000fe200000e0000 */
[----:B------:R-:W-:Y:S01]  /*4a50*/  VIADD R0, R2, 0x230 ;  /* 0x0000023002007836 */ /* 0x000fe20000000000 */
[----:B------:R-:W-:-:S04]  /*4a60*/  @P0 R2UR UR4, R4 ;  /* 0x00000000040402ca */ /* 0x000fc800000e0000 */
[----:B------:R-:W-:-:S04]  /*4a70*/  PRMT R0, RZ, 0x654, R0 ;  /* 0x00000654ff007816 */ /* 0x000fc80000000000 */
[----:B------:R1:W-:Y:S03]  /*4a80*/  SYNCS.ARRIVE.TRANS64.RED.A1T0 RZ, [R0+URZ], RZ ;  /* 0x000000ff00ff79a7 */ /* 0x0003e600081004ff */
[----:B------:R-:W-:Y:S02]  /*4a90*/  @UP3 UMOV UR36, UR5 ;  /* 0x0000000500243c82 */ /* 0x000fe40008000000 */
[----:B------:R-:W-:Y:S01]  /*4aa0*/  @UP3 UMOV UR30, UR4 ;  /* 0x00000004001e3c82 */ /* 0x000fe20008000000 */
[----:B------:R-:W-:Y:S05]  /*4ab0*/  BRA.U !UP5, `(.L_x_92) ;  /* 0x000000010dd07547 */ /* 0x000fea000b800000 */
[----:B------:R-:W2:Y:S01]  /*4ac0*/  LDCU.128 UR32, c[0x0][0xf10] ;  /* 0x0001e200ff2077ac */ /* 0x000ea20008000c00 */
[----:B------:R-:W3:Y:S01]  /*4ad0*/  LDCU UR20, c[0x0][0xf20] ;  /* 0x0001e400ff1477ac */ /* 0x000ee20008000800 */
[----:B------:R-:W4:Y:S01]  /*4ae0*/  LDCU UR15, c[0x0][0xf0c] ;  /* 0x0001e180ff0f77ac */ /* 0x000f220008000800 */
[----:B------:R-:W1:Y:S01]  /*4af0*/  LDCU.64 UR8, c[0x0][0xf28] ;  /* 0x0001e500ff0877ac */ /* 0x000e620008000a00 */
[----:B--2---:R-:W-:Y:S02]  /*4b00*/  UIMAD.WIDE.U32 UR6, UR38, UR35, URZ ;  /* 0x00000023260672a5 */ /* 0x004fe4000f8e00ff */
[----:B------:R-:W-:Y:S02]  /*4b10*/  UIMAD.WIDE.U32 UR4, UR40, UR32, URZ ;  /* 0x00000020280472a5 */ /* 0x000fe4000f8e00ff */
[----:B------:R-:W-:Y:S02]  /*4b20*/  UISETP.NE.AND UP0, UPT, UR34, 0x1, UPT ;  /* 0x000000012200788c */ /* 0x000fe4000bf05270 */
[----:B------:R-:W-:Y:S01]  /*4b30*/  UIMAD.WIDE.U32 UR16, UR30, UR35, URZ ;  /* 0x000000231e1072a5 */ /* 0x000fe2000f8e00ff */
[----:B------:R-:W-:-:S02]  /*4b40*/  UMOV UR6, UR7 ;  /* 0x0000000700067c82 */ /* 0x000fc40008000000 */
[----:B------:R-:W-:Y:S01]  /*4b50*/  UMOV UR4, UR5 ;  /* 0x0000000500047c82 */ /* 0x000fe20008000000 */
[----:B---3--:R-:W-:Y:S02]  /*4b60*/  USHF.R.U32.HI UR6, URZ, UR20, UR6 ;  /* 0x00000014ff067299 */ /* 0x008fe40008011606 */
[----:B----4-:R-:W-:Y:S02]  /*4b70*/  UISETP.NE.AND UP1, UPT, UR15, 0x1, UPT ;  /* 0x000000010f00788c */ /* 0x010fe4000bf25270 */
[----:B------:R-:W-:Y:S02]  /*4b80*/  USHF.R.U32.HI UR4, URZ, UR33, UR4 ;  /* 0x00000021ff047299 */ /* 0x000fe40008011604 */
[----:B------:R-:W-:Y:S02]  /*4b90*/  USEL UR5, UR38, UR6, !UP0 ;  /* 0x0000000626057287 */ /* 0x000fe4000c000000 */
[----:B------:R-:W-:Y:S02]  /*4ba0*/  USEL UR6, UR40, UR4, !UP1 ;  /* 0x0000000428067287 */ /* 0x000fe4000c800000 */
[----:B-1----:R-:W-:Y:S01]  /*4bb0*/  UIMAD.WIDE.U32 UR10, UR5, UR8, URZ ;  /* 0x00000008050a72a5 */ /* 0x002fe2000f8e00ff */
[----:B------:R-:W-:Y:S01]  /*4bc0*/  UMOV UR4, UR17 ;  /* 0x0000001100047c82 */ /* 0x000fe20008000000 */
[----:B------:R-:W-:-:S02]  /*4bd0*/  UIMAD.WIDE.U32 UR12, UR36, UR32, URZ ;  /* 0x00000020240c72a5 */ /* 0x000fc4000f8e00ff */
        /* <DEDUP_REMOVED lines=34> */
.L_x_92:
[----:B------:R-:W2:Y:S02]  /*4e00*/  LDCU UR4, c[0x0][0xf30] ;  /* 0x0001e600ff0477ac */ /* 0x000ea40008000800 */
[----:B--2---:R-:W-:-:S09]  /*4e10*/  UISETP.NE.AND UP0, UPT, UR4, 0x1, UPT ;  /* 0x000000010400788c */ /* 0x004fd2000bf05270 */
[----:B------:R-:W-:Y:S05]  /*4e20*/  BRA.U UP0, `(.L_x_93) ;  /* 0x00000001003c7547 */ /* 0x000fea000b800000 */
[----:B------:R-:W2:Y:S01]  /*4e30*/  LDCU.128 UR8, c[0x0][0xf10] ;  /* 0x0001e200ff0877ac */ /* 0x000ea20008000c00 */
[----:B------:R-:W3:Y:S01]  /*4e40*/  LDCU UR12, c[0x0][0xf0c] ;  /* 0x0001e180ff0c77ac */ /* 0x000ee20008000800 */
[----:B------:R-:W4:Y:S01]  /*4e50*/  LDCU UR13, c[0x0][0xf20] ;  /* 0x0001e400ff0d77ac */ /* 0x000f220008000800 */
[----:B--2---:R-:W-:Y:S02]  /*4e60*/  UIMAD.WIDE.U32 UR6, UR36, UR8, URZ ;  /* 0x00000008240672a5 */ /* 0x004fe4000f8e00ff */
[----:B------:R-:W-:Y:S02]  /*4e70*/  UIMAD.WIDE.U32 UR4, UR30, UR11, URZ ;  /* 0x0000000b1e0472a5 */ /* 0x000fe4000f8e00ff */
[----:B---3--:R-:W-:Y:S02]  /*4e80*/  UISETP.NE.AND UP0, UPT, UR12, 0x1, UPT ;  /* 0x000000010c00788c */ /* 0x008fe4000bf05270 */
[----:B------:R-:W-:Y:S01]  /*4e90*/  UISETP.NE.AND UP1, UPT, UR10, 0x1, UPT ;  /* 0x000000010a00788c */ /* 0x000fe2000bf25270 */
[----:B------:R-:W-:-:S02]  /*4ea0*/  UMOV UR6, UR7 ;  /* 0x0000000700067c82 */ /* 0x000fc40008000000 */
[----:B------:R-:W-:Y:S01]  /*4eb0*/  UMOV UR4, UR5 ;  /* 0x0000000500047c82 */ /* 0x000fe20008000000 */
[----:B------:R-:W-:Y:S02]  /*4ec0*/  USHF.R.U32.HI UR9, URZ, UR9, UR6 ;  /* 0x00000009ff097299 */ /* 0x000fe40008011606 */
[----:B----4-:R-:W-:Y:S02]  /*4ed0*/  USHF.R.U32.HI UR4, URZ, UR13, UR4 ;  /* 0x0000000dff047299 */ /* 0x010fe40008011604 */
[----:B------:R-:W-:Y:S02]  /*4ee0*/  USEL UR5, UR36, UR9, !UP0 ;  /* 0x0000000924057287 */ /* 0x000fe4000c000000 */
[----:B------:R-:W-:-:S04]  /*4ef0*/  USEL UR4, UR30, UR4, !UP1 ;  /* 0x000000041e047287 */ /* 0x000fc8000c800000 */
[----:B------:R-:W-:-:S04]  /*4f00*/  UIADD3 UR4, UPT, UPT, UR5, -UR4, URZ ;  /* 0x8000000405047290 */ /* 0x000fc8000fffe0ff */
[----:B------:R-:W-:-:S12]  /*4f10*/  UIMAD UR30, UR4, UR10, UR30 ;  /* 0x0000000a041e72a4 */ /* 0x000fd8000f8e021e */
.L_x_93:
[----:B------:R-:W2:Y:S01]  /*4f20*/  LDCU UR4, c[0x0][0x38c] ;  /* 0x00007180ff0477ac */ /* 0x000ea20008000800 */
[----:B------:R-:W-:Y:S02]  /*4f30*/  PLOP3.LUT P1, PT, PT, PT, PT, 0x80, 0x8 ;  /* 0x000000000008781c */ /* 0x000fe40003f2f070 */
[----:B------:R-:W-:Y:S01]  /*4f40*/  SHF.L.U32 R2, R10, 0x1f, RZ ;  /* 0x0000001f0a027819 */ /* 0x000fe200000006ff */
[----:B------:R-:W-:Y:S02]  /*4f50*/  ULEA UR31, UR37, UR18, 0x3 ;  /* 0x00000012251f7291 */ /* 0x000fe4000f8e18ff */
[----:B------:R-:W-:-:S04]  /*4f60*/  ULEA.HI UR25, UR46, UR46, URZ, 0x1 ;  /* 0x0000002e2e197291 */ /* 0x000fc8000f8f08ff */
[----:B------:R-:W-:-:S04]  /*4f70*/  ULOP3.LUT UR25, UR25, 0x7ffffffe, URZ, 0xc0, !UPT ;  /* 0x7ffffffe19197892 */ /* 0x000fc8000f8ec0ff */
[----:B------:R-:W-:Y:S02]  /*4f80*/  UIADD3 UR25, UPT, UPT, -UR25, UR46, URZ ;  /* 0x0000002e19197290 */ /* 0x000fe4000fffe1ff */
[----:B--2---:R-:W-:Y:S02]  /*4f90*/  UISETP.GE.AND UP0, UPT, UR4, 0x1, UPT ;  /* 0x000000010400788c */ /* 0x004fe4000bf06270 */
[----:B------:R-:W-:-:S04]  /*4fa0*/  ULEA UR25, UR25, UR44, 0x1 ;  /* 0x0000002c19197291 */ /* 0x000fc8000f8e08ff */
[----:B------:R-:W-:-:S05]  /*4fb0*/  PLOP3.LUT P0, PT, PT, PT, UP0, 0x80, 0x8 ;  /* 0x000000000008781c */ /* 0x000fca0003f0f008 */
[----:B------:R-:W-:-:S08]  /*4fc0*/  @UP0 ULEA UR4, UR14, UR18, 0x3 ;  /* 0x000000120e040291 */ /* 0x000fd0000f8e18ff */
[----:B-1----:R-:W-:-:S04]  /*4fd0*/  @P0 SHF.L.U32 R0, R3, 0x1f, RZ ;  /* 0x0000001f03000819 */ /* 0x002fc800000006ff */
[----:B------:R1:W2:Y:S01]  /*4fe0*/  @P0 SYNCS.PHASECHK.TRANS64.TRYWAIT P1, [UR4], R0 ;  /* 0x00000000ff0005a7 */ /* 0x0002a20008021104 */
[----:B------:R-:W3:Y:S02]  /*4ff0*/  SYNCS.PHASECHK.TRANS64.TRYWAIT P0, [UR31+0x250], R2 ;  /* 0x00025002ff0075a7 */ /* 0x000ee4000800111f */
[----:B-123--:R-:W-:Y:S05]  /*5000*/  @!P0 BRA `(.L_x_94) ;  /* 0x0000008000008947 */ /* 0x00efea0003800000 */
.L_x_252:
[----:B------:R-:W-:Y:S01]  /*5010*/  IADD3 R9, PT, PT, R9, 0x1, RZ ;  /* 0x0000000109097810 */ /* 0x000fe20007ffe0ff */
[----:B------:R-:W-:Y:S06]  /*5020*/  BRA.U !UP0, `(.L_x_95) ;  /* 0x0000000108b87547 */ /* 0x000fec000b800000 */
[----:B------:R-:W-:Y:S02]  /*5030*/  USHF.R.U32.HI UR4, URZ, 0x1a, UR25 ;  /* 0x0000001aff047899 */ /* 0x000fe40008011619 */
[----:B------:R-:W-:Y:S02]  /*5040*/  ULEA UR22, UR37, UR19, 0x6 ;  /* 0x0000001325167291 */ /* 0x000fe4000f8e30ff */
[----:B------:R-:W-:Y:S01]  /*5050*/  ULOP3.LUT UR4, UR4, 0x30, URZ, 0xc0, !UPT ;  /* 0x0000003004047892 */ /* 0x000fe2000f8ec0ff */
[----:B------:R-:W-:Y:S01]  /*5060*/  UMOV UR17, URZ ;  /* 0x000000ff00117c82 */ /* 0x000fe20008000000 */
[----:B------:R-:W-:Y:S02]  /*5070*/  UMOV UR16, UR42 ;  /* 0x0000002a00107c82 */ /* 0x000fe40008000000 */
[----:B------:R-:W-:Y:S01]  /*5080*/  ULOP3.LUT UR20, UR4, 0x480, URZ, 0xfc, !UPT ;  /* 0x0000048004147892 */ /* 0x000fe2000f8efcff */
[----:B------:R-:W-:Y:S02]  /*5090*/  UMOV UR15, UR41 ;  /* 0x00000029000f7c82 */ /* 0x000fe40008000000 */
[----:B------:R-:W-:Y:S01]  /*50a0*/  UMOV UR4, UR14 ;  /* 0x0000000e00047c82 */ /* 0x000fe20008000000 */
[----:B------:R-:W-:-:S03]  /*50b0*/  UPRMT UR21, UR20, 0x5410, UR43 ;  /* 0x0000541014157896 */ /* 0x000fc6000800002b */
[----:B------:R-:W-:-:S09]  /*50c0*/  UMOV UR20, URZ ;  /* 0x000000ff00147c82 */ /* 0x000fd20008000000 */
.L_x_98:
[----:B------:R-:W-:Y:S02]  /*50d0*/  UIADD3 UR16, UPT, UPT, UR16, 0x1, URZ ;  /* 0x0000000110107890 */ /* 0x000fe4000fffe0ff */
[----:B--2---:R-:W-:Y:S02]  /*50e0*/  ULEA UR7, UR4, UR18, 0x3 ;  /* 0x0000001204077291 */ /* 0x004fe4000f8e18ff */
[----:B------:R-:W-:Y:S01]  /*50f0*/  UISETP.NE.AND UP2, UPT, UR16, URZ, UPT ;  /* 0x000000ff1000728c */ /* 0x000fe2000bf45270 */
[----:B---3--:R-:W-:Y:S10]  /*5100*/  @P1 BRA `(.L_x_96) ;  /* 0x00000000000c1947 */ /* 0x008ff40003800000 */
[----:B-1----:R-:W-:Y:S04]  /*5110*/  SHF.L.U32 R2, R3, 0x1f, RZ ;  /* 0x0000001f03027819 */ /* 0x002fe800000006ff */
[----:B------:R-:W1:Y:S02]  /*5120*/  SYNCS.PHASECHK.TRANS64.TRYWAIT P0, [UR7], R2 ;  /* 0x00000002ff0075a7 */ /* 0x000e640008001107 */
[----:B-1----:R-:W-:Y:S05]  /*5130*/  @!P0 BRA `(.L_x_97) ;  /* 0x0000007c00cc8947 */ /* 0x002fea0003800000 */
.L_x_96:
[----:B------:R-:W-:Y:S01]  /*5140*/  UISETP.NE.AND UP0, UPT, UR15, 0x1, UPT ;  /* 0x000000010f00788c */ /* 0x000fe2000bf05270 */
[----:B------:R-:W-:Y:S01]  /*5150*/  PLOP3.LUT P1, PT, PT, PT, PT, 0x80, 0x8 ;  /* 0x000000000008781c */ /* 0x000fe20003f2f070 */
[----:B------:R-:W-:Y:S02]  /*5160*/  UIADD3 UR5, UPT, UPT, UR4, 0x1, URZ ;  /* 0x0000000104057890 */ /* 0x000fe4000fffe0ff */
[----:B------:R-:W-:Y:S02]  /*5170*/  ULEA UR12, UR4, UR28, 0x5 ;  /* 0x0000001c040c7291 */ /* 0x000fe4000f8e28ff */
[----:B------:R-:W-:Y:S01]  /*5180*/  UISETP.NE.AND UP1, UPT, UR5, 0x1e, UPT ;  /* 0x0000001e0500788c */ /* 0x000fe2000bf25270 */
[----:B------:R-:W-:Y:S01]  /*5190*/  PLOP3.LUT P0, PT, PT, PT, UP0, 0x80, 0x8 ;  /* 0x000000000008781c */ /* 0x000fe20003f0f008 */
[----:B------:R-:W-:Y:S02]  /*51a0*/  ULEA UR10, UR4, UR29, 0x5 ;  /* 0x0000001d040a7291 */ /* 0x000fe4000f8e28ff */
[----:B------:R-:W-:Y:S02]  /*51b0*/  USEL UR6, URZ, 0x1, UP1 ;  /* 0x00000001ff067887 */ /* 0x000fe40008800000 */
[----:B------:R-:W-:Y:S02]  /*51c0*/  USEL UR14, UR5, URZ, UP1 ;  /* 0x000000ff050e7287 */ /* 0x000fe40008800000 */
[----:B------:R-:W-:Y:S02]  /*51d0*/  ULEA UR8, UR4, UR27, 0x7 ;  /* 0x0000001b04087291 */ /* 0x000fe4000f8e38ff */
[----:B------:R-:W-:Y:S01]  /*51e0*/  @UP0 ULEA UR5, UR14, UR18, 0x3 ;  /* 0x000000120e050291 */ /* 0x000fe2000f8e18ff */
[----:B------:R-:W-:Y:S01]  /*51f0*/  LOP3.LUT R3, R3, UR6, RZ, 0x3c, !PT ;  /* 0x0000000603037c12 */ /* 0x000fe2000f8e3cff */
[----:B------:R-:W-:Y:S02]  /*5200*/  UISETP.NE.U32.AND UP0, UPT, UR17, URZ, UPT ;  /* 0x000000ff1100728c */ /* 0x000fe4000bf05070 */
[----:B------:R-:W-:Y:S01]  /*5210*/  ULEA UR6, UR4, UR26, 0x8 ;  /* 0x0000001a04067291 */ /* 0x000fe2000f8e40ff */
[----:B-1----:R-:W-:Y:S01]  /*5220*/  @P0 SHF.L.U32 R0, R3, 0x1f, RZ ;  /* 0x0000001f03000819 */ /* 0x002fe200000006ff */
[----:B------:R-:W-:Y:S01]  /*5230*/  UMOV UR13, 0x4008 ;  /* 0x00004008000d7882 */ /* 0x000fe20000000000 */
[----:B------:R-:W-:Y:S01]  /*5240*/  UMOV UR11, 0x4008 ;  /* 0x00004008000b7882 */ /* 0x000fe20000000000 */
[----:B------:R-:W-:Y:S01]  /*5250*/  UMOV UR9, 0xc0004010 ;  /* 0xc000401000097882 */ /* 0x000fe20000000000 */
[----:B------:R2:W3:Y:S01]  /*5260*/  @P0 SYNCS.PHASECHK.TRANS64.TRYWAIT P1, [UR5], R0 ;  /* 0x00000000ff0005a7 */ /* 0x0004e20008021105 */
[----:B------:R-:W-:Y:S01]  /*5270*/  UIADD3 UR5, UPT, UPT, UR7, 0xf0, URZ ;  /* 0x000000f007057890 */ /* 0x000fe2000fffe0ff */
[----:B------:R2:W-:Y:S01]  /*5280*/  UTCCP.T.S.4x32dp128bit tmem[UR19+0x80], gdesc[UR12] ;  /* 0x0000800c130079e7 */ /* 0x0005e20009100000 */
[----:B------:R-:W-:Y:S01]  /*5290*/  UIADD3 UR15, UPT, UPT, UR15, -0x1, URZ ;  /* 0xffffffff0f0f7890 */ /* 0x000fe2000fffe0ff */
[----:B------:R2:W-:Y:S01]  /*52a0*/  UTCCP.T.S.4x32dp128bit tmem[UR19+0x84], gdesc[UR10] ;  /* 0x0000840a130079e7 */ /* 0x0005e20009100000 */
[----:B------:R-:W-:Y:S01]  /*52b0*/  UMOV UR7, 0xc0004010 ;  /* 0xc000401000077882 */ /* 0x000fe20000000000 */
[----:B------:R-:W-:Y:S01]  /*52c0*/  UMOV UR17, 0x1 ;  /* 0x0000000100117882 */ /* 0x000fe20000000000 */
[----:B------:R2:W-:Y:S01]  /*52d0*/  UTCOMMA.4X gdesc[UR6], gdesc[UR8], tmem[UR22], tmem[UR20], idesc[UR21], tmem[UR24], UP0 ;  /* 0x80181408060075ea */ /* 0x0005e20008000016 */
[----:B------:R-:W-:Y:S02]  /*52e0*/  UMOV UR4, UR14 ;  /* 0x0000000e00047c82 */ /* 0x000fe40008000000 */
[----:B------:R2:W-:Y:S01]  /*52f0*/  UTCBAR.MULTICAST [UR5], URZ, UR23 ;  /* 0x000000ff050073e9 */ /* 0x0005e20008000817 */
[----:B------:R-:W-:Y:S05]  /*5300*/  BRA.U UP2, `(.L_x_98) ;  /* 0xfffffffd02707547 */ /* 0x000fea000b83ffff */
.L_x_95:
[----:B--2---:R-:W-:Y:S01]  /*5310*/  UIADD3 UR5, UPT, UPT, UR31, 0x240, URZ ;  /* 0x000002401f057890 */ /* 0x004fe2000fffe0ff */
[----:B------:R-:W-:Y:S01]  /*5320*/  R2UR UR6, R91 ;  /* 0x000000005b0672ca */ /* 0x000fe200000e0000 */
[----:B------:R-:W-:Y:S01]  /*5330*/  UIADD3 UR4, UPT, UPT, UR37, 0x1, URZ ;  /* 0x0000000125047890 */ /* 0x000fe2000fffe0ff */
[----:B------:R-:W-:-:S03]  /*5340*/  ISETP.NE.AND P0, PT, R9, 0x2, PT ;  /* 0x000000020900780c */ /* 0x000fc60003f05270 */
[----:B------:R-:W-:Y:S01]  /*5350*/  UISETP.NE.AND UP0, UPT, UR4, 0x2, UPT ;  /* 0x000000020400788c */ /* 0x000fe2000bf05270 */
[----:B-1----:R-:W-:Y:S02]  /*5360*/  SEL R0, RZ, 0x1, P0 ;  /* 0x00000001ff007807 */ /* 0x002fe40000000000 */
[----:B------:R1:W-:Y:S01]  /*5370*/  UTCBAR [UR5], URZ ;  /* 0x000000ff050073e9 */ /* 0x0003e200080000ff */
[----:B------:R-:W-:Y:S01]  /*5380*/  SEL R9, R9, RZ, P0 ;  /* 0x000000ff09097207 */ /* 0x000fe20000000000 */
[----:B------:R-:W-:Y:S01]  /*5390*/  USEL UR37, UR4, URZ, UP0 ;  /* 0x000000ff04257287 */ /* 0x000fe20008000000 */
[----:B------:R-:W-:Y:S02]  /*53a0*/  LOP3.LUT R8, R8, R0, RZ, 0x3c, !PT ;  /* 0x0000000008087212 */ /* 0x000fe400078e3cff */
[----:B------:R-:W-:Y:S02]  /*53b0*/  UIADD3 UR46, UPT, UPT, UR30, UR6, URZ ;  /* 0x000000061e2e7290 */ /* 0x000fe4000fffe0ff */
[----:B------:R-:W-:-:S06]  /*53c0*/  USEL UR6, URZ, 0x1, UP0 ;  /* 0x00000001ff067887 */ /* 0x000fcc0008000000 */
[----:B------:R-:W-:Y:S01]  /*53d0*/  LOP3.LUT R10, R10, UR6, RZ, 0x3c, !PT ;  /* 0x000000060a0a7c12 */ /* 0x000fe2000f8e3cff */
[----:B------:R-:W-:Y:S06]  /*53e0*/  BRA.U UP3, `(.L_x_99) ;  /* 0xfffffff503507547 */ /* 0x000fec000b83ffff */
[----:B------:R-:W2:Y:S01]  /*53f0*/  S2UR UR7, SR_CgaCtaId ;  /* 0x00000000000779c3 */ /* 0x000ea20000008800 */
[----:B------:R-:W-:Y:S01]  /*5400*/  ELECT P0, URZ, PT ;  /* 0x0000000000ff782f */ /* 0x000fe20003800000 */
[----:B------:R-:W-:Y:S01]  /*5410*/  IMAD.MOV.U32 R0, RZ, RZ, 0x1 ;  /* 0x00000001ff007424 */ /* 0x000fe200078e00ff */
[----:B------:R-:W-:Y:S01]  /*5420*/  UIADD3 UR18, UPT, UPT, UR18, 0x250, URZ ;  /* 0x0000025012127890 */ /* 0x000fe2000fffe0ff */
[----:B------:R-:W-:Y:S01]  /*5430*/  SHF.L.U32 R2, R10, 0x1f, RZ ;  /* 0x0000001f0a027819 */ /* 0x000fe200000006ff */
[----:B------:R-:W-:-:S03]  /*5440*/  UMOV UR4, 0x40 ;  /* 0x0000004000047882 */ /* 0x000fc60000000000 */
[----:B------:R-:W-:Y:S01]  /*5450*/  UVIRTCOUNT.DEALLOC.SMPOOL 0x80 ;  /* 0x000000800000784c */ /* 0x000fe20000000000 */
[----:B--2---:R-:W-:Y:S02]  /*5460*/  ULEA UR7, UR7, UR4, 0x18 ;  /* 0x0000000407077291 */ /* 0x004fe4000f8ec0ff */
[----:B------:R-:W-:-:S07]  /*5470*/  ULEA UR4, UR37, UR18, 0x3 ;  /* 0x0000001225047291 */ /* 0x000fce000f8e18ff */
[----:B------:R2:W-:Y:S02]  /*5480*/  @P0 STS.U8 [UR7+0x1c], R0 ;  /* 0x00001c00ff000988 */ /* 0x0005e40008000007 */
[----:B------:R-:W4:Y:S02]  /*5490*/  SYNCS.PHASECHK.TRANS64.TRYWAIT P0, [UR4], R2 ;  /* 0x00000002ff0075a7 */ /* 0x000f240008001104 */
[----:B--2-4-:R-:W-:Y:S05]  /*54a0*/  @!P0 BRA `(.L_x_100) ;  /* 0x0000007c00088947 */ /* 0x014fea0003800000 */
.L_x_255:
[----:B------:R-:W-:-:S04]  /*54b0*/  UIADD3 UR4, UPT, UPT, UR37, 0x1, URZ ;  /* 0x0000000125047890 */ /* 0x000fc8000fffe0ff */
[----:B------:R-:W-:-:S04]  /*54c0*/  UISETP.NE.AND UP0, UPT, UR4, 0x2, UPT ;  /* 0x000000020400788c */ /* 0x000fc8000bf05270 */
[----:B-1----:R-:W-:Y:S02]  /*54d0*/  USEL UR5, URZ, 0x1, UP0 ;  /* 0x00000001ff057887 */ /* 0x002fe40008000000 */
[----:B------:R-:W-:-:S04]  /*54e0*/  USEL UR4, UR4, URZ, UP0 ;  /* 0x000000ff04047287 */ /* 0x000fc80008000000 */
[----:B------:R-:W-:Y:S01]  /*54f0*/  ULEA UR4, UR4, UR18, 0x3 ;  /* 0x0000001204047291 */ /* 0x000fe2000f8e18ff */
[----:B--2---:R-:W-:-:S04]  /*5500*/  LOP3.LUT R2, R10, UR5, RZ, 0x3c, !PT ;  /* 0x000000050a027c12 */ /* 0x004fc8000f8e3cff */
[----:B------:R-:W-:-:S04]  /*5510*/  SHF.L.U32 R2, R2, 0x1f, RZ ;  /* 0x0000001f02027819 */ /* 0x000fc800000006ff */
[----:B------:R-:W1:Y:S02]  /*5520*/  SYNCS.PHASECHK.TRANS64.TRYWAIT P0, [UR4], R2 ;  /* 0x00000002ff0075a7 */ /* 0x000e640008001104 */
[----:B-1----:R-:W-:Y:S05]  /*5530*/  @!P0 BRA `(.L_x_101) ;  /* 0x0000007800fc8947 */ /* 0x002fea0003800000 */
.L_x_257:
[----:B------:R-:W-:Y:S01]  /*5540*/  NOP ;  /* 0x0000000000007918 */ /* 0x000fe20000000000 */
[----:B-1----:R-:W1:Y:S01]  /*5550*/  LDS R0, [UR7+0x14] ;  /* 0x00001407ff007984 */ /* 0x002e620008000800 */
[----:B------:R-:W-:Y:S01]  /*5560*/  ULOP3.LUT UR4, UR19, 0xffff, URZ, 0xc0, !UPT ;  /* 0x0000ffff13047892 */ /* 0x000fe2000f8ec0ff */
[----:B------:R-:W-:Y:S01]  /*5570*/  UMOV UR5, 0xffff ;  /* 0x0000ffff00057882 */ /* 0x000fe20000000000 */
[----:B------:R-:W-:Y:S02]  /*5580*/  UMOV UR6, 0x1 ;  /* 0x0000000100067882 */ /* 0x000fe40000000000 */
[----:B------:R-:W-:-:S04]  /*5590*/  USHF.R.U32.HI UR4, URZ, 0x5, UR4 ;  /* 0x00000005ff047899 */ /* 0x000fc80008011604 */
[----:B------:R-:W-:Y:S02]  /*55a0*/  USHF.L.U32 UR5, UR5, UR4, URZ ;  /* 0x0000000405057299 */ /* 0x000fe400080006ff */
[----:B------:R-:W-:-:S04]  /*55b0*/  USHF.L.U32 UR4, UR6, UR4, URZ ;  /* 0x0000000406047299 */ /* 0x000fc800080006ff */
[----:B-1----:R-:W-:-:S04]  /*55c0*/  LOP3.LUT R0, R0, UR5, RZ, 0xc0, !PT ;  /* 0x0000000500007c12 */ /* 0x002fc8000f8ec0ff */
[----:B------:R-:W-:-:S13]  /*55d0*/  ISETP.NE.AND P0, PT, R0, UR5, PT ;  /* 0x0000000500007c0c */ /* 0x000fda000bf05270 */
[----:B------:R-:W-:Y:S05]  /*55e0*/  @P0 BRA `(.L_x_102) ;  /* 0x0000000000580947 */ /* 0x000fea0003800000 */
[----:B------:R-:W1:Y:S02]  /*55f0*/  LDS R0, [UR7+0x18] ;  /* 0x00001807ff007984 */ /* 0x000e640008000800 */
[----:B-1----:R-:W-:-:S04]  /*5600*/  LOP3.LUT R0, R0, UR4, RZ, 0xc0, !PT ;  /* 0x0000000400007c12 */ /* 0x002fc8000f8ec0ff */
[----:B------:R-:W-:-:S13]  /*5610*/  ISETP.NE.AND P0, PT, R0, UR4, PT ;  /* 0x0000000400007c0c */ /* 0x000fda000bf05270 */
[----:B------:R-:W-:Y:S05]  /*5620*/  @P0 BRA `(.L_x_103) ;  /* 0x00000000003c0947 */ /* 0x000fea0003800000 */
[----:B------:R-:W1:Y:S01]  /*5630*/  S2R R2, SR_LANEID ;  /* 0x0000000000027919 */ /* 0x000e620000000000 */
[----:B------:R-:W-:-:S06]  /*5640*/  ULOP3.LUT UR5, URZ, UR5, URZ, 0x33, !UPT ;  /* 0x00000005ff057292 */ /* 0x000fcc000f8e33ff */
[----:B------:R-:W-:-:S04]  /*5650*/  IMAD.U32 R0, RZ, RZ, UR5 ;  /* 0x00000005ff007e24 */ /* 0x000fc8000f8e00ff */
[----:B------:R2:W4:Y:S02]  /*5660*/  REDUX UR8, R0 ;  /* 0x00000000000873c4 */ /* 0x0005240000000000 */
[----:B------:R1:W-:Y:S01]  /*5670*/  UTCATOMSWS.AND URZ, UR5 ;  /* 0x0000000500ff79e3 */ /* 0x0003e20008000000 */
[----:B--2---:R-:W-:Y:S01]  /*5680*/  LOP3.LUT R0, RZ, UR4, RZ, 0x33, !PT ;  /* 0x00000004ff007c12 */ /* 0x004fe2000f8e33ff */
[----:B------:R-:W-:Y:S02]  /*5690*/  VOTEU.ANY UR4, UPT, PT ;  /* 0x0000000000047886 */ /* 0x000fe400038e0100 */
[----:B------:R-:W-:Y:S02]  /*56a0*/  UFLO.U32 UR4, UR4 ;  /* 0x00000004000472bd */ /* 0x000fe400080e0000 */
[----:B------:R-:W2:Y:S04]  /*56b0*/  REDUX UR6, R0 ;  /* 0x00000000000673c4 */ /* 0x000ea80000000000 */
[----:B-1----:R-:W-:-:S02]  /*56c0*/  ISETP.EQ.U32.AND P0, PT, R2, UR4, PT ;  /* 0x0000000402007c0c */ /* 0x002fc4000bf02070 */
[----:B----4-:R-:W-:-:S11]  /*56d0*/  MOV R2, UR8 ;  /* 0x0000000800027c02 */ /* 0x010fd60008000f00 */
[----:B------:R1:W-:Y:S01]  /*56e0*/  @P0 ATOMS.AND RZ, [UR7+0x14], R2 ;  /* 0x00001402ffff098c */ /* 0x0003e2000a800007 */
[----:B--2---:R-:W-:-:S05]  /*56f0*/  IMAD.U32 R0, RZ, RZ, UR6 ;  /* 0x00000006ff007e24 */ /* 0x004fca000f8e00ff */
[----:B------:R1:W-:Y:S01]  /*5700*/  @P0 ATOMS.AND RZ, [UR7+0x18], R0 ;  /* 0x00001800ffff098c */ /* 0x0003e2000a800007 */
[----:B------:R-:W-:Y:S05]  /*5710*/  BRA `(.L_x_104) ;  /* 0x0000000000147947 */ /* 0x000fea0003800000 */
.L_x_103:
[----:B------:R-:W-:Y:S02]  /*5720*/  MOV R2, 0x5740 ;  /* 0x0000574000027802 */ /* 0x000fe40000000f00 */
[----:B---3-5:R-:W-:Y:S05]  /*5730*/  CALL.REL.NOINC `($__internal_0_$__cuda_sm10x_tcgen05_guardrail_trap_col_being_dealloced_not_returned_by_alloc) ;  /* 0x0000007c00c87944 */ /* 0x028fea0003c00000 */
[----:B------:R-:W-:Y:S05]  /*5740*/  BRA `(.L_x_104) ;  /* 0x0000000000087947 */ /* 0x000fea0003800000 */
.L_x_102:
[----:B------:R-:W-:Y:S02]  /*5750*/  MOV R2, 0x5770 ;  /* 0x0000577000027802 */ /* 0x000fe40000000f00 */
[----:B---3-5:R-:W-:Y:S05]  /*5760*/  CALL.REL.NOINC `($__internal_2_$__cuda_sm10x_tcgen05_guardrail_trap_unallocated_columns_being_dealloced) ;  /* 0x0000007c00d47944 */ /* 0x028fea0003c00000 */
.L_x_104:
[----:B------:R-:W-:Y:S01]  /*5770*/  NOP ;  /* 0x0000000000007918 */ /* 0x000fe20000000000 */
[----:B------:R-:W-:Y:S05]  /*5780*/  EXIT ;  /* 0x000000000000794d */ /* 0x000fea0003800000 */
.L_x_86:
[----:B------:R-:W-:-:S09]  /*5790*/  UISETP.NE.OR UP0, UPT, UR14, 0x3, !UP3 ;  /* 0x000000030e00788c */ /* 0x000fd2000df05670 */
[----:B------:R-:W-:Y:S05]  /*57a0*/  BRA.U UP0, `(.L_x_105) ;  /* 0x00000015009c7547 */ /* 0x000fea000b800000 */
[----:B------:R-:W2:Y:S01]  /*57b0*/  LDCU.64 UR4, c[0x0][0xc88] ;  /* 0x00019100ff0477ac */ /* 0x000ea20008000a00 */
[----:B------:R-:W3:Y:S01]  /*57c0*/  LDC.64 R12, c[0x0][0x348] ;  /* 0x0000d200ff0c7b82 */ /* 0x000ee20000000a00 */
[----:B------:R-:W-:Y:S02]  /*57d0*/  HFMA2 R9, -RZ, RZ, 0, 0 ;  /* 0x00000000ff097431 */ /* 0x000fe400000001ff */
[----:B------:R-:W-:Y:S01]  /*57e0*/  IMAD.MOV.U32 R11, RZ, RZ, 0x1 ;  /* 0x00000001ff0b7424 */ /* 0x000fe200078e00ff */
[----:B------:R-:W4:Y:S01]  /*57f0*/  LDCU UR35, c[0x0][0x370] ;  /* 0x00006e00ff2377ac */ /* 0x000f220008000800 */
[----:B------:R-:W-:Y:S01]  /*5800*/  IMAD.MOV.U32 R10, RZ, RZ, RZ ;  /* 0x000000ffff0a7224 */ /* 0x000fe200078e00ff */
[----:B------:R-:W-:Y:S01]  /*5810*/  MOV R3, 0x1000 ;  /* 0x0000100000037802 */ /* 0x000fe20000000f00 */
[----:B------:R-:W4:Y:S01]  /*5820*/  LDCU.128 UR40, c[0x0][0xf10] ;  /* 0x0001e200ff2877ac */ /* 0x000f220008000c00 */
[----:B------:R-:W1:Y:S01]  /*5830*/  LDCU UR34, c[0x0][0x374] ;  /* 0x00006e80ff2277ac */ /* 0x000e620008000800 */
[----:B------:R-:W1:Y:S01]  /*5840*/  LDCU.64 UR32, c[0x0][0xc90] ;  /* 0x00019200ff2077ac */ /* 0x000e620008000a00 */
[----:B--2---:R-:W-:Y:S01]  /*5850*/  UISETP.NE.U32.AND UP0, UPT, UR4, URZ, UPT ;  /* 0x000000ff0400728c */ /* 0x004fe2000bf05070 */
[----:B------:R-:W2:Y:S01]  /*5860*/  LDCU UR15, c[0x0][0xf0c] ;  /* 0x0001e180ff0f77ac */ /* 0x000ea20008000800 */
[----:B------:R-:W2:Y:S01]  /*5870*/  LDCU UR45, c[0x0][0xf20] ;  /* 0x0001e400ff2d77ac */ /* 0x000ea20008000800 */
[----:B------:R-:W2:Y:S01]  /*5880*/  LDCU UR4, c[0x0][0xf30] ;  /* 0x0001e600ff0477ac */ /* 0x000ea20008000800 */
[----:B----4-:R-:W-:-:S02]  /*5890*/  UIMAD.WIDE.U32 UR6, UR35, UR40, URZ ;  /* 0x00000028230672a5 */ /* 0x010fc4000f8e00ff */
[----:B-1----:R-:W-:Y:S02]  /*58a0*/  UIMAD.WIDE.U32 UR8, UR34, UR43, URZ ;  /* 0x0000002b220872a5 */ /* 0x002fe4000f8e00ff */
[----:B------:R-:W-:Y:S02]  /*58b0*/  UISETP.NE.AND.EX UP6, UPT, UR5, URZ, UPT, UP0 ;  /* 0x000000ff0500728c */ /* 0x000fe4000bfc5300 */
[----:B------:R-:W-:Y:S02]  /*58c0*/  UISETP.NE.AND UP0, UPT, UR39, 0x1, UPT ;  /* 0x000000012700788c */ /* 0x000fe4000bf05270 */
[----:B------:R-:W-:Y:S01]  /*58d0*/  UISETP.NE.U32.AND UP0, UPT, UR32, URZ, UPT ;  /* 0x000000ff2000728c */ /* 0x000fe2000bf05070 */
[----:B------:R-:W-:Y:S01]  /*58e0*/  UMOV UR21, 0x400 ;  /* 0x0000040000157882 */ /* 0x000fe20000000000 */
[----:B------:R-:W-:Y:S01]  /*58f0*/  UMOV UR6, UR7 ;  /* 0x0000000700067c82 */ /* 0x000fe20008000000 */
[----:B------:R-:W-:Y:S01]  /*5900*/  UMOV UR5, UR9 ;  /* 0x0000000900057c82 */ /* 0x000fe20008000000 */
[----:B------:R-:W-:-:S02]  /*5910*/  USEL UR38, URZ, 0x1, UP4 ;  /* 0x00000001ff267887 */ /* 0x000fc4000a000000 */
[----:B------:R-:W-:Y:S02]  /*5920*/  UISETP.GE.AND UP2, UPT, UR39, 0x1, UPT ;  /* 0x000000012700788c */ /* 0x000fe4000bf46270 */
[----:B------:R-:W-:Y:S01]  /*5930*/  UISETP.NE.AND.EX UP5, UPT, UR33, URZ, UPT, UP0 ;  /* 0x000000ff2100728c */ /* 0x000fe2000bfa5300 */
[----:B------:R-:W-:Y:S01]  /*5940*/  UMOV UR25, URZ ;  /* 0x000000ff00197c82 */ /* 0x000fe20008000000 */
[----:B------:R-:W-:Y:S01]  /*5950*/  UPLOP3.LUT UP3, UPT, UPT, UPT, UPT, 0x40, 0x4 ;  /* 0x000000000004789c */ /* 0x000fe20003f6e870 */
[----:B------:R-:W1:Y:S01]  /*5960*/  LDCU.64 UR22, c[0x0][0xf28] ;  /* 0x0001e500ff1677ac */ /* 0x000e620008000a00 */
[----:B------:R-:W-:Y:S02]  /*5970*/  ULEA UR21, UR49, UR21, 0x18 ;  /* 0x0000001531157291 */ /* 0x000fe4000f8ec0ff */
[----:B--2---:R-:W-:Y:S02]  /*5980*/  UISETP.NE.AND UP2, UPT, UR15, 0x1, UPT ;  /* 0x000000010f00788c */ /* 0x004fe4000bf45270 */
[----:B------:R-:W-:-:S02]  /*5990*/  USHF.R.U32.HI UR37, URZ, UR41, UR6 ;  /* 0x00000029ff257299 */ /* 0x000fc40008011606 */
[----:B------:R-:W-:Y:S02]  /*59a0*/  USHF.R.U32.HI UR36, URZ, UR45, UR5 ;  /* 0x0000002dff247299 */ /* 0x000fe40008011605 */
[----:B------:R-:W-:Y:S02]  /*59b0*/  UISETP.NE.AND UP0, UPT, UR42, 0x1, UPT ;  /* 0x000000012a00788c */ /* 0x000fe4000bf05270 */
[----:B---3--:R-:W-:-:S11]  /*59c0*/  UISETP.NE.AND UP4, UPT, UR4, 0x1, UPT ;  /* 0x000000010400788c */ /* 0x008fd6000bf85270 */
.L_x_116:
[C---:B------:R-:W-:Y:S02]  /*59d0*/  LEA R8, R10.reuse, UR21, 0x3 ;  /* 0x000000150a087c11 */ /* 0x040fe4000f8e18ff */
[----:B------:R-:W-:Y:S02]  /*59e0*/  SHF.L.U32 R0, R9, 0x1f, RZ ;  /* 0x0000001f09007819 */ /* 0x000fe400000006ff */
[----:B------:R-:W-:Y:S02]  /*59f0*/  LEA R4, R10, UR21, 0x4 ;  /* 0x000000150a047c11 */ /* 0x000fe4000f8e20ff */
[----:B------:R-:W2:Y:S02]  /*5a00*/  SYNCS.PHASECHK.TRANS64.TRYWAIT P0, [R8+URZ+0x220], R0 ;  /* 0x00022000080075a7 */ /* 0x000ea400080011ff */
[----:B--23--:R-:W-:Y:S05]  /*5a10*/  @!P0 BRA `(.L_x_106) ;  /* 0x0000007400dc8947 */ /* 0x00cfea0003800000 */
.L_x_258:
[----:B------:R-:W3:Y:S01]  /*5a20*/  LDS.128 R4, [R4+0x290] ;  /* 0x0002900004047984 */ /* 0x000ee20000000c00 */
[----:B------:R-:W-:Y:S01]  /*5a30*/  UISETP.GE.AND UP0, UPT, UR39, 0x1, UPT ;  /* 0x000000012700788c */ /* 0x000fe2000bf06270 */
[----:B------:R-:W-:Y:S01]  /*5a40*/  @!PT LDS RZ, [RZ] ;  /* 0x00000000fffff984 */ /* 0x000fe20000000800 */
[----:B------:R-:W-:Y:S01]  /*5a50*/  @!PT LDS RZ, [RZ] ;  /* 0x00000000fffff984 */ /* 0x000fe20000000800 */
[----:B------:R-:W-:Y:S01]  /*5a60*/  @!PT LDS RZ, [RZ] ;  /* 0x00000000fffff984 */ /* 0x000fe20000000800 */
[----:B------:R-:W-:Y:S01]  /*5a70*/  @!PT LDS RZ, [RZ] ;  /* 0x00000000fffff984 */ /* 0x000fe20000000800 */
[----:B------:R4:W-:Y:S06]  /*5a80*/  MEMBAR.ALL.CTA ;  /* 0x0000000000007992 */ /* 0x0009ec0000008000 */
[----:B----4-:R-:W4:Y:S01]  /*5a90*/  FENCE.VIEW.ASYNC.S ;  /* 0x00000000000073c6 */ /* 0x010f220000000000 */
[----:B---3--:R-:W-:Y:S11]  /*5aa0*/  LOP3.LUT P0, RZ, R6, 0x1, RZ, 0xc0, !PT ;  /* 0x0000000106ff7812 */ /* 0x008ff6000780c0ff */
[----:B------:R-:W-:Y:S02]  /*5ab0*/  @!UPT UIADD3 URZ, UPT, UPT, URZ, URZ, URZ ;  /* 0x000000fffffff290 */ /* 0x000fe4000fffe0ff */
[----:B----4-:R-:W-:Y:S01]  /*5ac0*/  VOTEU.ANY UP2, P0 ;  /* 0x0000000000ff7886 */ /* 0x010fe20000040100 */
[----:B------:R-:W-:Y:S11]  /*5ad0*/  PLOP3.LUT P0, PT, PT, PT, UP2, 0x80, 0x8 ;  /* 0x000000000008781c */ /* 0x000ff60003f0f028 */
[----:B------:R-:W-:Y:S02]  /*5ae0*/  @!UPT UIADD3 URZ, UPT, UPT, URZ, URZ, URZ ;  /* 0x000000fffffff290 */ /* 0x000fe4000fffe0ff */
[----:B--2---:R-:W-:Y:S02]  /*5af0*/  @P0 SHF.R.U32.HI R0, RZ, 0x10, R5 ;  /* 0x00000010ff000819 */ /* 0x004fe40000011605 */
[----:B------:R-:W-:Y:S02]  /*5b00*/  @P0 MOV R2, R4 ;  /* 0x0000000400020202 */ /* 0x000fe40000000f00 */
[----:B------:R-:W-:Y:S01]  /*5b10*/  @P0 R2UR UR4, R0 ;  /* 0x00000000000402ca */ /* 0x000fe200000e0000 */
[----:B------:R-:W-:Y:S01]  /*5b20*/  VIADD R0, R8, 0x230 ;  /* 0x0000023008007836 */ /* 0x000fe20000000000 */
[----:B------:R-:W-:Y:S02]  /*5b30*/  @P0 LOP3.LUT R4, R5, 0xffff, RZ, 0xc0, !PT ;  /* 0x0000ffff05040812 */ /* 0x000fe400078ec0ff */
[----:B------:R-:W-:Y:S02]  /*5b40*/  @P0 R2UR UR6, R2 ;  /* 0x00000000020602ca */ /* 0x000fe400000e0000 */
[----:B------:R-:W-:Y:S02]  /*5b50*/  PRMT R0, RZ, 0x654, R0 ;  /* 0x00000654ff007816 */ /* 0x000fe40000000000 */
[----:B------:R-:W-:Y:S02]  /*5b60*/  @P0 R2UR UR5, R4 ;  /* 0x00000000040502ca */ /* 0x000fe400000e0000 */
[----:B------:R2:W-:Y:S03]  /*5b70*/  SYNCS.ARRIVE.TRANS64.RED.A1T0 RZ, [R0+URZ], RZ ;  /* 0x000000ff00ff79a7 */ /* 0x0005e600081004ff */
[----:B------:R-:W-:Y:S04]  /*5b80*/  @UP2 UMOV UR29, UR4 ;  /* 0x00000004001d2c82 */ /* 0x000fe80008000000 */
[----:B------:R-:W-:Y:S04]  /*5b90*/  @UP2 UMOV UR14, UR6 ;  /* 0x00000006000e2c82 */ /* 0x000fe80008000000 */
[----:B------:R-:W-:Y:S01]  /*5ba0*/  @UP2 UMOV UR13, UR5 ;  /* 0x00000005000d2c82 */ /* 0x000fe20008000000 */
[----:B------:R-:W-:Y:S05]  /*5bb0*/  BRA.U !UP0, `(.L_x_107) ;  /* 0x0000000108c07547 */ /* 0x000fea000b800000 */
[----:B------:R-:W-:Y:S02]  /*5bc0*/  UIMAD.WIDE.U32 UR8, UR13, UR43, URZ ;  /* 0x0000002b0d0872a5 */ /* 0x000fe4000f8e00ff */
[----:B------:R-:W-:Y:S02]  /*5bd0*/  UP2UR UR12, UPR, URZ, 0x4 ;  /* 0x00000004ff0c7883 */ /* 0x000fe40008000000 */
[----:B------:R-:W-:Y:S02]  /*5be0*/  UISETP.NE.AND UP2, UPT, UR42, 0x1, UPT ;  /* 0x000000012a00788c */ /* 0x000fe4000bf45270 */
[----:B------:R-:W-:Y:S02]  /*5bf0*/  UIMAD.WIDE.U32 UR10, UR14, UR40, URZ ;  /* 0x000000280e0a72a5 */ /* 0x000fe4000f8e00ff */
[----:B------:R-:W-:Y:S02]  /*5c00*/  USEL UR4, UR34, UR36, !UP2 ;  /* 0x0000002422047287 */ /* 0x000fe4000d000000 */
[----:B------:R-:W-:Y:S02]  /*5c10*/  UISETP.NE.AND UP0, UPT, UR15, 0x1, UPT ;  /* 0x000000010f00788c */ /* 0x000fe4000bf05270 */
[----:B------:R-:W-:Y:S02]  /*5c20*/  UP2UR UR20, UPR, URZ, 0x2 ;  /* 0x00000002ff147883 */ /* 0x000fe40008000000 */
[----:B------:R-:W-:Y:S02]  /*5c30*/  UISETP.NE.AND UP1, UPT, UR39, 0x1, UPT ;  /* 0x000000012700788c */ /* 0x000fe4000bf25270 */
[----:B-1----:R-:W-:Y:S02]  /*5c40*/  UIMAD.WIDE.U32 UR16, UR4, UR22, URZ ;  /* 0x00000016041072a5 */ /* 0x002fe4000f8e00ff */
[----:B------:R-:W-:Y:S01]  /*5c50*/  USEL UR7, UR35, UR37, !UP0 ;  /* 0x0000002523077287 */ /* 0x000fe2000c000000 */
[----:B------:R-:W-:Y:S02]  /*5c60*/  UMOV UR5, UR9 ;  /* 0x0000000900057c82 */ /* 0x000fe40008000000 */
[----:B------:R-:W-:Y:S02]  /*5c70*/  USHF.R.U32.HI UR6, URZ, UR45, UR5 ;  /* 0x0000002dff067299 */ /* 0x000fe40008011605 */
[----:B------:R-:W-:Y:S02]  /*5c80*/  UIMAD.WIDE.U32 UR18, UR7, UR22, URZ ;  /* 0x00000016071272a5 */ /* 0x000fe4000f8e00ff */
[----:B------:R-:W-:Y:S02]  /*5c90*/  USEL UR6, UR13, UR6, !UP2 ;  /* 0x000000060d067287 */ /* 0x000fe4000d000000 */
[----:B------:R-:W-:Y:S01]  /*5ca0*/  UISETP.NE.AND UP2, UPT, UR12, URZ, UPT ;  /* 0x000000ff0c00728c */ /* 0x000fe2000bf45270 */
[----:B------:R-:W-:Y:S01]  /*5cb0*/  UMOV UR5, UR11 ;  /* 0x0000000b00057c82 */ /* 0x000fe20008000000 */
[----:B------:R-:W-:Y:S02]  /*5cc0*/  UIMAD.WIDE.U32 UR10, UR6, UR22, URZ ;  /* 0x00000016060a72a5 */ /* 0x000fe4000f8e00ff */
[----:B------:R-:W-:Y:S03]  /*5cd0*/  USHF.R.U32.HI UR8, URZ, UR41, UR5 ;  /* 0x00000029ff087299 */ /* 0x000fe60008011605 */
[----:B------:R-:W-:Y:S02]  /*5ce0*/  UMOV UR5, UR17 ;  /* 0x0000001100057c82 */ /* 0x000fe40008000000 */
[----:B------:R-:W-:Y:S03]  /*5cf0*/  @UP1 USHF.R.U32.HI UR4, URZ, UR23, UR5 ;  /* 0x00000017ff041299 */ /* 0x000fe60008011605 */
[----:B------:R-:W-:Y:S01]  /*5d00*/  UMOV UR5, UR19 ;  /* 0x0000001300057c82 */ /* 0x000fe20008000000 */
[----:B------:R-:W-:Y:S02]  /*5d10*/  UIMAD UR4, UR39, UR4, URZ ;  /* 0x00000004270472a4 */ /* 0x000fe4000f8e02ff */
[----:B------:R-:W-:Y:S02]  /*5d20*/  @UP1 USHF.R.U32.HI UR7, URZ, UR23, UR5 ;  /* 0x00000017ff071299 */ /* 0x000fe40008011605 */
[----:B------:R-:W-:Y:S02]  /*5d30*/  USEL UR5, UR14, UR8, !UP0 ;  /* 0x000000080e057287 */ /* 0x000fe4000c000000 */
[----:B------:R-:W-:Y:S02]  /*5d40*/  UIMAD UR8, UR39, UR7, URZ ;  /* 0x00000007270872a4 */ /* 0x000fe4000f8e02ff */
[----:B------:R-:W-:Y:S03]  /*5d50*/  UISETP.GE.AND UP0, UPT, UR6, UR4, UPT ;  /* 0x000000040600728c */ /* 0x000fe6000bf06270 */
[----:B------:R-:W-:Y:S01]  /*5d60*/  UMOV UR4, UR11 ;  /* 0x0000000b00047c82 */ /* 0x000fe20008000000 */
[----:B------:R-:W-:Y:S02]  /*5d70*/  UISETP.GE.OR UP0, UPT, UR5, UR8, UP0 ;  /* 0x000000080500728c */ /* 0x000fe40008706670 */
[----:B------:R-:W-:Y:S02]  /*5d80*/  USHF.R.U32.HI UR4, URZ, UR23, UR4 ;  /* 0x00000017ff047299 */ /* 0x000fe40008011604 */
[----:B------:R-:W-:Y:S02]  /*5d90*/  UIMAD.WIDE.U32 UR8, UR5, UR22, URZ ;  /* 0x00000016050872a5 */ /* 0x000fe4000f8e00ff */
[----:B------:R-:W-:Y:S04]  /*5da0*/  USEL UR10, UR6, UR4, !UP1 ;  /* 0x00000004060a7287 */ /* 0x000fe8000c800000 */
[----:B------:R-:W-:Y:S01]  /*5db0*/  UIADD3 UR11, UPT, UPT, -UR10, URZ, URZ ;  /* 0x000000ff0a0b7290 */ /* 0x000fe2000fffe1ff */
[----:B------:R-:W-:Y:S02]  /*5dc0*/  @!UP0 UMOV UR4, UR9 ;  /* 0x0000000900048c82 */ /* 0x000fe40008000000 */
[----:B------:R-:W-:Y:S02]  /*5dd0*/  @!UP0 USHF.R.U32.HI UR4, URZ, UR23, UR4 ;  /* 0x00000017ff048299 */ /* 0x000fe40008011604 */
[----:B------:R-:W-:Y:S02]  /*5de0*/  UIMAD UR8, UR39, UR11, UR6 ;  /* 0x0000000b270872a4 */ /* 0x000fe4000f8e0206 */
[----:B------:R-:W-:Y:S02]  /*5df0*/  @!UP0 USEL UR4, UR5, UR4, !UP1 ;  /* 0x0000000405048287 */ /* 0x000fe4000c800000 */
[----:B------:R-:W-:Y:S02]  /*5e00*/  UISETP.NE.AND UP1, UPT, UR20, URZ, UPT ;  /* 0x000000ff1400728c */ /* 0x000fe4000bf25270 */
[----:B------:R-:W-:Y:S02]  /*5e10*/  @!UP0 UIMAD UR7, UR7, UR8, UR4 ;  /* 0x00000008070782a4 */ /* 0x000fe4000f8e0204 */
[----:B------:R-:W-:Y:S02]  /*5e20*/  @!UP0 UIADD3 UR9, UPT, UPT, UR10, -UR4, URZ ;  /* 0x800000040a098290 */ /* 0x000fe4000fffe0ff */
[----:B------:R-:W-:Y:S02]  /*5e30*/  UIADD3 UR8, UPT, UPT, -UR6, URZ, URZ ;  /* 0x000000ff06087290 */ /* 0x000fe4000fffe1ff */
[----:B------:R-:W-:Y:S02]  /*5e40*/  UIADD3 UR4, UPT, UPT, -UR5, URZ, URZ ;  /* 0x000000ff05047290 */ /* 0x000fe4000fffe1ff */
[----:B------:R-:W-:Y:S03]  /*5e50*/  @!UP0 UIMAD UR6, UR9, UR39, UR5 ;  /* 0x00000027090682a4 */ /* 0x000fe6000f8e0205 */
[----:B------:R-:W-:Y:S01]  /*5e60*/  @!UP0 UMOV UR5, UR7 ;  /* 0x0000000700058c82 */ /* 0x000fe20008000000 */
[----:B------:R-:W-:Y:S02]  /*5e70*/  UIMAD UR7, UR15, UR4, UR14 ;  /* 0x000000040f0772a4 */ /* 0x000fe4000f8e020e */
[----:B------:R-:W-:Y:S02]  /*5e80*/  UIMAD UR4, UR42, UR8, UR13 ;  /* 0x000000082a0472a4 */ /* 0x000fe4000f8e020d */
[----:B------:R-:W-:Y:S02]  /*5e90*/  UIMAD UR14, UR5, UR15, UR7 ;  /* 0x0000000f050e72a4 */ /* 0x000fe4000f8e0207 */
[----:B------:R-:W-:Y:S11]  /*5ea0*/  UIMAD UR13, UR6, UR42, UR4 ;  /* 0x0000002a060d72a4 */ /* 0x000ff6000f8e0204 */
[----:B------:R-:W-:Y:S01]  /*5eb0*/  @!UPT UIADD3 URZ, UPT, UPT, URZ, URZ, URZ ;  /* 0x000000fffffff290 */ /* 0x000fe2000fffe0ff */
.L_x_107:
[----:B------:R-:W3:Y:S01]  /*5ec0*/  @!UP4 LDCU.128 UR8, c[0x0][0xf10] ;  /* 0x0001e200ff08c7ac */ /* 0x000ee20008000c00 */
[----:B------:R-:W-:Y:S04]  /*5ed0*/  ISETP.NE.U32.AND P0, PT, RZ, UR32, PT ;  /* 0x00000020ff007c0c */ /* 0x000fe8000bf05070 */
[----:B------:R-:W-:Y:S01]  /*5ee0*/  ISETP.NE.AND.EX P0, PT, RZ, UR33, PT, P0 ;  /* 0x00000021ff007c0c */ /* 0x000fe2000bf05300 */
[----:B------:R-:W4:Y:S01]  /*5ef0*/  @!UP4 LDCU UR5, c[0x0][0xf0c] ;  /* 0x0001e180ff05c7ac */ /* 0x000f220008000800 */
[----:B------:R-:W-:Y:S02]  /*5f00*/  USHF.L.U32 UR26, UR46, 0x6, URZ ;  /* 0x000000062e1a7899 */ /* 0x000fe400080006ff */
[----:B------:R-:W-:Y:S02]  /*5f10*/  USHF.L.U32 UR27, UR27, 0x7, URZ ;  /* 0x000000071b1b7899 */ /* 0x000fe400080006ff */
[----:B---3--:R-:W-:Y:S07]  /*5f20*/  UIMAD.WIDE.U32 UR6, UR14, UR8, URZ ;  /* 0x000000080e0672a5 */ /* 0x008fee000f8e00ff */
[----:B------:R-:W-:Y:S01]  /*5f30*/  @!UP4 UMOV UR4, UR7 ;  /* 0x000000070004cc82 */ /* 0x000fe20008000000 */
[----:B----4-:R-:W-:Y:S02]  /*5f40*/  @!UP4 UISETP.NE.AND UP0, UPT, UR5, 0x1, UPT ;  /* 0x000000010500c88c */ /* 0x010fe4000bf05270 */
[----:B------:R-:W-:Y:S02]  /*5f50*/  @!UP4 USHF.R.U32.HI UR4, URZ, UR9, UR4 ;  /* 0x00000009ff04c299 */ /* 0x000fe40008011604 */
[----:B------:R-:W-:Y:S02]  /*5f60*/  UIMAD.WIDE.U32 UR6, UR13, UR11, URZ ;  /* 0x0000000b0d0672a5 */ /* 0x000fe4000f8e00ff */
[----:B------:R-:W-:Y:S02]  /*5f70*/  @!UP4 USEL UR8, UR14, UR4, !UP0 ;  /* 0x000000040e08c287 */ /* 0x000fe4000c000000 */
[----:B------:R-:W-:Y:S03]  /*5f80*/  @!UP4 UISETP.NE.AND UP0, UPT, UR10, 0x1, UPT ;  /* 0x000000010a00c88c */ /* 0x000fe6000bf05270 */
[----:B------:R-:W-:Y:S02]  /*5f90*/  @!UP4 UMOV UR6, UR7 ;  /* 0x000000070006cc82 */ /* 0x000fe40008000000 */
[----:B------:R-:W3:Y:S02]  /*5fa0*/  @!UP4 LDCU UR4, c[0x0][0xf20] ;  /* 0x0001e400ff04c7ac */ /* 0x000ee40008000800 */
[----:B---3--:R-:W-:Y:S04]  /*5fb0*/  @!UP4 USHF.R.U32.HI UR6, URZ, UR4, UR6 ;  /* 0x00000004ff06c299 */ /* 0x008fe80008011606 */
[----:B------:R-:W-:Y:S04]  /*5fc0*/  @!UP4 USEL UR6, UR13, UR6, !UP0 ;  /* 0x000000060d06c287 */ /* 0x000fe8000c000000 */
[----:B------:R-:W-:Y:S02]  /*5fd0*/  @!UP4 UIADD3 UR4, UPT, UPT, -UR8, UR6, URZ ;  /* 0x000000060804c290 */ /* 0x000fe4000fffe1ff */
[----:B------:R-:W-:Y:S02]  /*5fe0*/  @!UP4 UIADD3 UR6, UPT, UPT, UR8, -UR6, URZ ;  /* 0x800000060806c290 */ /* 0x000fe4000fffe0ff */
[----:B------:R-:W-:Y:S02]  /*5ff0*/  @!UP4 UIMAD UR14, UR4, UR5, UR14 ;  /* 0x00000005040ec2a4 */ /* 0x000fe4000f8e020e */
[----:B------:R-:W-:Y:S01]  /*6000*/  @!UP4 UIMAD UR13, UR6, UR10, UR13 ;  /* 0x0000000a060dc2a4 */ /* 0x000fe2000f8e020d */
[----:B------:R-:W-:Y:S11]  /*6010*/  BRA.U UP3, `(.L_x_108) ;  /* 0x0000000103107547 */ /* 0x000ff6000b800000 */
[----:B------:R-:W-:Y:S04]  /*6020*/  MOV R2, UR38 ;  /* 0x0000002600027c02 */ /* 0x000fe80008000f00 */
[----:B------:R-:W-:Y:S04]  /*6030*/  SHF.L.U32 R2, R2, 0x1f, RZ ;  /* 0x0000001f02027819 */ /* 0x000fe800000006ff */
[----:B------:R-:W3:Y:S02]  /*6040*/  SYNCS.PHASECHK.TRANS64.TRYWAIT P1, [UR21+0x218], R2 ;  /* 0x00021802ff0075a7 */ /* 0x000ee40008021115 */
[----:B---3--:R-:W-:Y:S05]  /*6050*/  @!P1 BRA `(.L_x_109) ;  /* 0x0000007000609947 */ /* 0x008fea0003800000 */
.L_x_108:
[----:B------:R-:W-:Y:S05]  /*6060*/  BRA.U !UP5, `(.L_x_110) ;  /* 0x000000010d387547 */ /* 0x000fea000b800000 */
[----:B------:R-:W-:Y:S01]  /*6070*/  UPLOP3.LUT UP1, UPT, UPT, UPT, UP6, 0x80, 0x8 ;  /* 0x000000000008789c */ /* 0x000fe20003f2f060 */
[----:B--2---:R-:W-:Y:S01]  /*6080*/  HFMA2 R0, -RZ, RZ, 0, 5.9604644775390625e-08 ;  /* 0x00000001ff007431 */ /* 0x004fe200000001ff */
[----:B------:R-:W2:Y:S01]  /*6090*/  LDCU.64 UR8, c[0x0][0x358] ;  /* 0x00006b00ff0877ac */ /* 0x000ea20008000a00 */
[----:B------:R-:W-:Y:S03]  /*60a0*/  IMAD.MOV.U32 R85, RZ, RZ, 0x1 ;  /* 0x00000001ff557424 */ /* 0x000fe600078e00ff */
[----:B------:R-:W-:Y:S05]  /*60b0*/  PLOP3.LUT P1, PT, PT, PT, UP1, 0x80, 0x8 ;  /* 0x000000000008781c */ /* 0x000fea0003f2f018 */
[----:B------:R-:W3:Y:S01]  /*60c0*/  @UP1 LDCU.64 UR4, c[0x0][0xc88] ;  /* 0x00019100ff0417ac */ /* 0x000ee20008000a00 */
[----:B------:R-:W-:Y:S07]  /*60d0*/  @UP1 UIMAD UR6, UR44, UR32, URZ ;  /* 0x000000202c0612a4 */ /* 0x000fee000f8e02ff */
[----:B------:R-:W-:Y:S01]  /*60e0*/  @!P1 PRMT R85, R0, 0x7610, R85 ;  /* 0x0000761000559816 */ /* 0x000fe20000000055 */
[----:B---3--:R-:W-:Y:S06]  /*60f0*/  @UP1 UIMAD.WIDE UR4, UR6, 0x4, UR4 ;  /* 0x00000004060418a5 */ /* 0x008fec000f8e0204 */
[----:B------:R-:W-:Y:S01]  /*6100*/  IMAD.U32 R4, RZ, RZ, UR4 ;  /* 0x00000004ff047e24 */ /* 0x000fe2000f8e00ff */
[----:B------:R-:W-:Y:S04]  /*6110*/  MOV R5, UR5 ;  /* 0x0000000500057c02 */ /* 0x000fe80008000f00 */
[----:B------:R-:W3:Y:S01]  /*6120*/  @!UP1 LDCU UR4, c[0x0][0xc80] ;  /* 0x00019000ff0497ac */ /* 0x000ee20008000800 */
[----:B--2--5:R4:W5:Y:S02]  /*6130*/  @P1 LDG.E R45, desc[UR8][R4.64] ;  /* 0x00000008042d1981 */ /* 0x024964000c1e1900 */
[----:B---34-:R-:W-:Y:S07]  /*6140*/  @!P1 IMAD.U32 R45, RZ, RZ, UR4 ;  /* 0x00000004ff2d9e24 */ /* 0x018fee000f8e00ff */
.L_x_110:
[----:B-----5:R-:W-:Y:S01]  /*6150*/  @!P0 FSETP.EQ.AND P2, PT, R45, RZ, PT ;  /* 0x000000ff2d00820b */ /* 0x020fe20003f42000 */
[----:B------:R-:W-:Y:S01]  /*6160*/  @!UPT UIADD3 URZ, UPT, UPT, URZ, URZ, URZ ;  /* 0x000000fffffff290 */ /* 0x000fe2000fffe0ff */
[----:B------:R-:W-:Y:S11]  /*6170*/  @!P0 BRA `(.L_x_111) ;  /* 0x0000000000148947 */ /* 0x000ff60003800000 */
[----:B------:R-:W-:Y:S02]  /*6180*/  LOP3.LUT P0, RZ, R85, 0xff, RZ, 0xc0, !PT ;  /* 0x000000ff55ff7812 */ /* 0x000fe4000780c0ff */
[----:B------:R-:W-:Y:S04]  /*6190*/  PLOP3.LUT P2, PT, PT, PT, UP1, 0x80, 0x8 ;  /* 0x000000000008781c */ /* 0x000fe80003f4f018 */
[----:B------:R-:W-:Y:S07]  /*61a0*/  PLOP3.LUT P2, PT, P2, PT, PT, 0x8, 0x80 ;  /* 0x000000000080781c */ /* 0x000fee000174e170 */
[----:B------:R-:W-:Y:S11]  /*61b0*/  @P0 FSETP.EQ.AND P2, PT, R45, RZ, PT ;  /* 0x000000ff2d00020b */ /* 0x000ff60003f42000 */
[----:B------:R-:W-:Y:S02]  /*61c0*/  @!UPT UIADD3 URZ, UPT, UPT, URZ, URZ, URZ ;  /* 0x000000fffffff290 */ /* 0x000fe4000fffe0ff */
.L_x_111:
[----:B------:R-:W-:Y:S01]  /*61d0*/  ULEA UR4, UR25, UR21, 0x3 ;  /* 0x0000001519047291 */ /* 0x000fe2000f8e18ff */
[----:B--2---:R-:W-:Y:S02]  /*61e0*/  SHF.L.U32 R2, R11, 0x1f, RZ ;  /* 0x0000001f0b027819 */ /* 0x004fe400000006ff */
[----:B------:R-:W-:Y:S04]  /*61f0*/  ELECT P1, URZ, PT ;  /* 0x0000000000ff782f */ /* 0x000fe80003820000 */
[----:B------:R-:W-:Y:S02]  /*6200*/  PLOP3.LUT P1, PT, P2, P1, PT, 0xf2, 0x2f ;  /* 0x00000000002f781c */ /* 0x000fe40001723e72 */
[----:B------:R-:W2:Y:S02]  /*6210*/  SYNCS.PHASECHK.TRANS64.TRYWAIT P0, [UR4+0x1f8], R2 ;  /* 0x0001f802ff0075a7 */ /* 0x000ea40008001104 */
[----:B--2---:R-:W-:Y:S09]  /*6220*/  @!P0 BRA `(.L_x_112) ;  /* 0x0000007000048947 */ /* 0x004ff20003800000 */
.L_x_261:
[----:B------:R-:W-:Y:S01]  /*6230*/  VOTEU.ALL UP0, P1 ;  /* 0x0000000000ff7886 */ /* 0x000fe20000800000 */
[----:B--2---:R-:W-:Y:S01]  /*6240*/  @!P1 IADD3 R2, P0, PT, R12, 0x980, RZ ;  /* 0x000009800c029810 */ /* 0x004fe20007f1e0ff */
[----:B------:R-:W-:Y:S01]  /*6250*/  UMOV UR30, 0x0 ;  /* 0x00000000001e7882 */ /* 0x000fe20000000000 */
[----:B------:R-:W-:Y:S01]  /*6260*/  UMOV UR31, 0x10000000 ;  /* 0x10000000001f7882 */ /* 0x000fe20000000000 */
[----:B------:R-:W-:Y:S01]  /*6270*/  UMOV UR28, UR44 ;  /* 0x0000002c001c7c82 */ /* 0x000fe20008000000 */
[----:B------:R-:W-:Y:S01]  /*6280*/  @!UP0 ULEA UR5, UR25, UR21, 0xc ;  /* 0x0000001519058291 */ /* 0x000fe2000f8e60ff */
[----:B------:R-:W-:Y:S01]  /*6290*/  @!P1 IMAD.X R0, RZ, RZ, R13, P0 ;  /* 0x000000ffff009224 */ /* 0x000fe200000e060d */
[----:B------:R-:W-:Y:S01]  /*62a0*/  @!UP0 UIADD3 UR10, UPT, UPT, UR26, 0x20, URZ ;  /* 0x000000201a0a8890 */ /* 0x000fe2000fffe0ff */
[----:B------:R-:W-:Y:S01]  /*62b0*/  @!P1 R2UR UR7, R2 ;  /* 0x00000000020792ca */ /* 0x000fe200000e0000 */
[----:B------:R-:W-:Y:S02]  /*62c0*/  @!UP0 UIADD3 UR24, UPT, UPT, UR5, 0x300, URZ ;  /* 0x0000030005188890 */ /* 0x000fe4000fffe0ff */
[----:B------:R-:W-:Y:S02]  /*62d0*/  @!UP0 UIADD3 UR8, UPT, UPT, UR5, 0xb00, URZ ;  /* 0x00000b0005088890 */ /* 0x000fe4000fffe0ff */
[----:B------:R-:W-:Y:S02]  /*62e0*/  UIADD3 UR5, UPT, UPT, UR25, 0x1, URZ ;  /* 0x0000000119057890 */ /* 0x000fe4000fffe0ff */
[----:B------:R-:W-:Y:S02]  /*62f0*/  UIADD3 UR25, UPT, UPT, UR4, 0x1e0, URZ ;  /* 0x000001e004197890 */ /* 0x000fe4000fffe0ff */
[----:B------:R-:W-:Y:S01]  /*6300*/  UISETP.NE.AND UP0, UPT, UR5, 0x3, UPT ;  /* 0x000000030500788c */ /* 0x000fe2000bf05270 */
[----:B------:R-:W-:Y:S01]  /*6310*/  UMOV UR11, UR27 ;  /* 0x0000001b000b7c82 */ /* 0x000fe20008000000 */
[----:B------:R-:W-:Y:S02]  /*6320*/  UMOV UR12, UR44 ;  /* 0x0000002c000c7c82 */ /* 0x000fe40008000000 */
[----:B------:R-:W-:Y:S01]  /*6330*/  USEL UR6, UR5, URZ, UP0 ;  /* 0x000000ff05067287 */ /* 0x000fe20008000000 */
[----:B------:R-:W-:Y:S01]  /*6340*/  @!P1 R2UR UR5, R0 ;  /* 0x00000000000592ca */ /* 0x000fe200000e0000 */
[----:B------:R-:W-:Y:S01]  /*6350*/  IMAD.U32 R4, RZ, RZ, UR7 ;  /* 0x00000007ff047e24 */ /* 0x000fe2000f8e00ff */
[----:B------:R-:W-:Y:S01]  /*6360*/  USEL UR18, URZ, 0x1, UP0 ;  /* 0x00000001ff127887 */ /* 0x000fe20008000000 */
[----:B------:R-:W-:Y:S01]  /*6370*/  @!P1 IMAD.MOV.U32 R0, RZ, RZ, 0x1000 ;  /* 0x00001000ff009424 */ /* 0x000fe200078e00ff */
[----:B------:R-:W-:Y:S01]  /*6380*/  VOTEU.ALL UP0, P1 ;  /* 0x0000000000ff7886 */ /* 0x000fe20000800000 */
[----:B------:R-:W-:Y:S01]  /*6390*/  UMOV UR9, UR25 ;  /* 0x0000001900097c82 */ /* 0x000fe20008000000 */
[----:B------:R-:W-:Y:S01]  /*63a0*/  @!P1 R2UR UR16, R4 ;  /* 0x00000000041092ca */ /* 0x000fe200000e0000 */
[----:B------:R-:W-:Y:S01]  /*63b0*/  UPRMT UR7, UR49, 0x654, UR25 ;  /* 0x0000065431077896 */ /* 0x000fe20008000019 */
[----:B------:R-:W-:Y:S04]  /*63c0*/  LOP3.LUT R11, R11, UR18, RZ, 0x3c, !PT ;  /* 0x000000120b0b7c12 */ /* 0x000fe8000f8e3cff */
[----:B------:R-:W-:Y:S01]  /*63d0*/  SHF.L.U32 R2, R11, 0x1f, RZ ;  /* 0x0000001f0b027819 */ /* 0x000fe200000006ff */
[----:B------:R-:W-:Y:S01]  /*63e0*/  IMAD.U32 R5, RZ, RZ, UR5 ;  /* 0x00000005ff057e24 */ /* 0x000fe2000f8e00ff */
[----:B------:R-:W-:Y:S04]  /*63f0*/  ULEA UR5, UR6, UR21, 0x3 ;  /* 0x0000001506057291 */ /* 0x000fe8000f8e18ff */
[----:B------:R-:W-:Y:S11]  /*6400*/  @!P1 R2UR UR17, R5 ;  /* 0x00000000051192ca */ /* 0x000ff600000e0000 */
[----:B------:R-:W-:Y:S02]  /*6410*/  @!UPT UIADD3 URZ, UPT, UPT, URZ, URZ, URZ ;  /* 0x000000fffffff290 */ /* 0x000fe4000fffe0ff */
[----:B------:R2:W-:Y:S01]  /*6420*/  @!UP0 UTMALDG.3D [UR24], [UR16], desc[UR30] ;  /* 0x00001e18100085b4 */ /* 0x0005e20008011000 */
[----:B------:R-:W-:Y:S05]  /*6430*/  VOTEU.ALL UP0, P1 ;  /* 0x0000000000ff7886 */ /* 0x000fea0000800000 */
[----:B------:R2:W-:Y:S01]  /*6440*/  @!UP0 UTMALDG.3D [UR8], [UR16], desc[UR30] ;  /* 0x00001e08100085b4 */ /* 0x0005e20008011000 */
[----:B------:R2:W-:Y:S01]  /*6450*/  @!P1 SYNCS.ARRIVE.TRANS64.RED.A0TR RZ, [UR4+0x1e0], R0 ;  /* 0x0001e000ffff99a7 */ /* 0x0005e20008300404 */
[----:B------:R-:W-:Y:S01]  /*6460*/  SYNCS.ARRIVE.TRANS64.RED.A1T0 RZ, [UR7], RZ ;  /* 0x000000ffffff79a7 */ /* 0x000fe20008100407 */
[----:B------:R-:W3:Y:S02]  /*6470*/  SYNCS.PHASECHK.TRANS64.TRYWAIT P0, [UR5+0x1f8], R2 ;  /* 0x0001f802ff0075a7 */ /* 0x000ee40008001105 */
[----:B--23--:R-:W-:Y:S05]  /*6480*/  @!P0 BRA `(.L_x_113) ;  /* 0x0000006c00848947 */ /* 0x00cfea0003800000 */
.L_x_263:
[----:B------:R-:W-:Y:S01]  /*6490*/  VOTEU.ALL UP0, P1 ;  /* 0x0000000000ff7886 */ /* 0x000fe20000800000 */
[----:B--2---:R-:W-:Y:S01]  /*64a0*/  @!P1 IADD3 R2, P0, PT, R12, 0x980, RZ ;  /* 0x000009800c029810 */ /* 0x004fe20007f1e0ff */
[----:B------:R-:W-:Y:S01]  /*64b0*/  UIADD3 UR17, UPT, UPT, UR5, 0x1e0, URZ ;  /* 0x000001e005117890 */ /* 0x000fe2000fffe0ff */
[----:B------:R-:W-:Y:S02]  /*64c0*/  UMOV UR30, 0x0 ;  /* 0x00000000001e7882 */ /* 0x000fe40000000000 */
[----:B------:R-:W-:Y:S01]  /*64d0*/  @!UP0 ULEA UR4, UR6, UR21, 0xc ;  /* 0x0000001506048291 */ /* 0x000fe2000f8e60ff */
[----:B------:R-:W-:Y:S01]  /*64e0*/  @!P1 IMAD.X R0, RZ, RZ, R13, P0 ;  /* 0x000000ffff009224 */ /* 0x000fe200000e060d */
[----:B------:R-:W-:Y:S01]  /*64f0*/  @!UP0 UIADD3 UR19, UPT, UPT, UR27, 0x40, URZ ;  /* 0x000000401b138890 */ /* 0x000fe2000fffe0ff */
[----:B------:R-:W-:Y:S01]  /*6500*/  @!P1 R2UR UR7, R2 ;  /* 0x00000000020792ca */ /* 0x000fe200000e0000 */
[----:B------:R-:W-:Y:S02]  /*6510*/  @!UP0 UIADD3 UR16, UPT, UPT, UR4, 0x300, URZ ;  /* 0x0000030004108890 */ /* 0x000fe4000fffe0ff */
[----:B------:R-:W-:Y:S02]  /*6520*/  @!UP0 UIADD3 UR8, UPT, UPT, UR4, 0xb00, URZ ;  /* 0x00000b0004088890 */ /* 0x000fe4000fffe0ff */
[----:B------:R-:W-:Y:S02]  /*6530*/  UIADD3 UR4, UPT, UPT, UR6, 0x1, URZ ;  /* 0x0000000106047890 */ /* 0x000fe4000fffe0ff */
[----:B------:R-:W-:Y:S02]  /*6540*/  @!UP0 UIADD3 UR10, UPT, UPT, UR26, 0x20, URZ ;  /* 0x000000201a0a8890 */ /* 0x000fe4000fffe0ff */
[----:B------:R-:W-:Y:S01]  /*6550*/  UISETP.NE.AND UP0, UPT, UR4, 0x3, UPT ;  /* 0x000000030400788c */ /* 0x000fe2000bf05270 */
[----:B------:R-:W-:Y:S01]  /*6560*/  UMOV UR31, 0x10000000 ;  /* 0x10000000001f7882 */ /* 0x000fe20000000000 */
        /* <DEDUP_REMOVED lines=9> */
[----:B------:R-:W-:Y:S01]  /*6600*/  UMOV UR12, UR44 ;  /* 0x0000002c000c7c82 */ /* 0x000fe20008000000 */
[----:B------:R-:W-:Y:S01]  /*6610*/  UMOV UR9, UR17 ;  /* 0x0000001100097c82 */ /* 0x000fe20008000000 */
[----:B------:R-:W-:Y:S01]  /*6620*/  UMOV UR11, UR19 ;  /* 0x00000013000b7c82 */ /* 0x000fe20008000000 */
[----:B------:R-:W-:Y:S01]  /*6630*/  UPRMT UR7, UR49, 0x654, UR17 ;  /* 0x0000065431077896 */ /* 0x000fe20008000011 */
[----:B------:R-:W-:Y:S02]  /*6640*/  LOP3.LUT R11, R11, UR28, RZ, 0x3c, !PT ;  /* 0x0000001c0b0b7c12 */ /* 0x000fe4000f8e3cff */
[----:B------:R-:W-:Y:S01]  /*6650*/  IMAD.U32 R5, RZ, RZ, UR4 ;  /* 0x00000004ff057e24 */ /* 0x000fe2000f8e00ff */
[----:B------:R-:W-:Y:S01]  /*6660*/  ULEA UR4, UR6, UR21, 0x3 ;  /* 0x0000001506047291 */ /* 0x000fe2000f8e18ff */
[----:B------:R-:W-:Y:S03]  /*6670*/  SHF.L.U32 R2, R11, 0x1f, RZ ;  /* 0x0000001f0b027819 */ /* 0x000fe600000006ff */
        /* <DEDUP_REMOVED lines=9> */
.L_x_265:
[----:B------:R-:W-:Y:S01]  /*6710*/  VOTEU.ALL UP0, P1 ;  /* 0x0000000000ff7886 */ /* 0x000fe20000800000 */
[----:B--2---:R-:W-:Y:S01]  /*6720*/  @!P1 IADD3 R2, P0, PT, R12, 0x980, RZ ;  /* 0x000009800c029810 */ /* 0x004fe20007f1e0ff */
[----:B------:R-:W-:Y:S01]  /*6730*/  UIADD3 UR18, UPT, UPT, UR26, 0x10, URZ ;  /* 0x000000101a127890 */ /* 0x000fe2000fffe0ff */
[----:B------:R-:W-:Y:S01]  /*6740*/  VIADD R10, R10, 0x1 ;  /* 0x000000010a0a7836 */ /* 0x000fe20000000000 */
[----:B------:R-:W-:Y:S01]  /*6750*/  UIADD3 UR17, UPT, UPT, UR4, 0x1e0, URZ ;  /* 0x000001e004117890 */ /* 0x000fe2000fffe0ff */
[----:B------:R-:W-:Y:S01]  /*6760*/  @!P1 R2UR UR7, R2 ;  /* 0x00000000020792ca */ /* 0x000fe200000e0000 */
[----:B------:R-:W-:Y:S01]  /*6770*/  @!UP0 ULEA UR5, UR6, UR21, 0xc ;  /* 0x0000001506058291 */ /* 0x000fe2000f8e60ff */
[----:B------:R-:W-:Y:S01]  /*6780*/  @!P1 IMAD.X R0, RZ, RZ, R13, P0 ;  /* 0x000000ffff009224 */ /* 0x000fe200000e060d */
[----:B------:R-:W-:Y:S01]  /*6790*/  @!UP0 UIADD3 UR10, UPT, UPT, UR26, 0x30, URZ ;  /* 0x000000301a0a8890 */ /* 0x000fe2000fffe0ff */
[----:B------:R-:W-:Y:S01]  /*67a0*/  @!P1 IMAD.MOV.U32 R2, RZ, RZ, 0x1000 ;  /* 0x00001000ff029424 */ /* 0x000fe200078e00ff */
[----:B------:R-:W-:Y:S02]  /*67b0*/  @!UP0 UIADD3 UR16, UPT, UPT, UR5, 0x300, URZ ;  /* 0x0000030005108890 */ /* 0x000fe4000fffe0ff */
[----:B------:R-:W-:Y:S02]  /*67c0*/  @!UP0 UIADD3 UR8, UPT, UPT, UR5, 0xb00, URZ ;  /* 0x00000b0005088890 */ /* 0x000fe4000fffe0ff */
[----:B------:R-:W-:Y:S01]  /*67d0*/  UIADD3 UR5, UPT, UPT, UR6, 0x1, URZ ;  /* 0x0000000106057890 */ /* 0x000fe2000fffe0ff */
[----:B------:R-:W-:Y:S01]  /*67e0*/  UMOV UR30, 0x0 ;  /* 0x00000000001e7882 */ /* 0x000fe20000000000 */
[----:B------:R-:W-:Y:S02]  /*67f0*/  UMOV UR31, 0x10000000 ;  /* 0x10000000001f7882 */ /* 0x000fe40000000000 */
[----:B------:R-:W-:Y:S01]  /*6800*/  UISETP.NE.AND UP0, UPT, UR5, 0x3, UPT ;  /* 0x000000030500788c */ /* 0x000fe2000bf05270 */
[----:B------:R-:W-:Y:S01]  /*6810*/  IMAD.U32 R4, RZ, RZ, UR7 ;  /* 0x00000007ff047e24 */ /* 0x000fe2000f8e00ff */
[----:B------:R-:W-:Y:S01]  /*6820*/  UMOV UR19, UR27 ;  /* 0x0000001b00137c82 */ /* 0x000fe20008000000 */
[----:B------:R-:W-:Y:S01]  /*6830*/  UMOV UR20, UR44 ;  /* 0x0000002c00147c82 */ /* 0x000fe20008000000 */
[----:B------:R-:W-:Y:S01]  /*6840*/  USEL UR6, UR5, URZ, UP0 ;  /* 0x000000ff05067287 */ /* 0x000fe20008000000 */
[----:B------:R-:W-:Y:S01]  /*6850*/  @!P1 R2UR UR5, R0 ;  /* 0x00000000000592ca */ /* 0x000fe200000e0000 */
[----:B------:R-:W-:Y:S01]  /*6860*/  USEL UR28, URZ, 0x1, UP0 ;  /* 0x00000001ff1c7887 */ /* 0x000fe20008000000 */
[----:B------:R-:W-:Y:S01]  /*6870*/  @!P1 R2UR UR24, R4 ;  /* 0x00000000041892ca */ /* 0x000fe200000e0000 */
[----:B------:R-:W-:Y:S01]  /*6880*/  VOTEU.ALL UP0, P1 ;  /* 0x0000000000ff7886 */ /* 0x000fe20000800000 */
[----:B------:R-:W-:Y:S01]  /*6890*/  UMOV UR11, UR27 ;  /* 0x0000001b000b7c82 */ /* 0x000fe20008000000 */
[----:B------:R-:W-:Y:S01]  /*68a0*/  UMOV UR12, UR44 ;  /* 0x0000002c000c7c82 */ /* 0x000fe20008000000 */
[----:B------:R-:W-:Y:S01]  /*68b0*/  UMOV UR9, UR17 ;  /* 0x0000001100097c82 */ /* 0x000fe20008000000 */
        /* <DEDUP_REMOVED lines=14> */
.L_x_267:
[----:B------:R-:W-:Y:S01]  /*69a0*/  UIADD3 UR17, UPT, UPT, UR5, 0x1e0, URZ ;  /* 0x000001e005117890 */ /* 0x000fe2000fffe0ff */
[----:B--2---:R-:W-:Y:S01]  /*69b0*/  @!P1 IADD3 R2, P0, PT, R12, 0x980, RZ ;  /* 0x000009800c029810 */ /* 0x004fe20007f1e0ff */
[----:B------:R-:W-:Y:S01]  /*69c0*/  UPLOP3.LUT UP3, UPT, UPT, UPT, UPT, 0x80, 0x8 ;  /* 0x000000000008789c */ /* 0x000fe20003f6f070 */
[----:B------:R-:W-:Y:S01]  /*69d0*/  R2UR UR30, R91 ;  /* 0x000000005b1e72ca */ /* 0x000fe200000e0000 */
[----:B------:R-:W-:Y:S01]  /*69e0*/  UMOV UR20, UR44 ;  /* 0x0000002c00147c82 */ /* 0x000fe20008000000 */
[----:B------:R-:W-:Y:S01]  /*69f0*/  UMOV UR12, UR44 ;  /* 0x0000002c000c7c82 */ /* 0x000fe20008000000 */
[----:B------:R-:W-:Y:S01]  /*6a00*/  VOTEU.ALL UP0, P1 ;  /* 0x0000000000ff7886 */ /* 0x000fe20000800000 */
[----:B------:R-:W-:Y:S01]  /*6a10*/  UMOV UR9, UR17 ;  /* 0x0000001100097c82 */ /* 0x000fe20008000000 */
[----:B------:R-:W-:Y:S01]  /*6a20*/  @!P1 IMAD.X R0, RZ, RZ, R13, P0 ;  /* 0x000000ffff009224 */ /* 0x000fe200000e060d */
[----:B------:R-:W-:Y:S01]  /*6a30*/  R2UR UR28, R92 ;  /* 0x000000005c1c72ca */ /* 0x000fe200000e0000 */
[----:B------:R-:W-:Y:S01]  /*6a40*/  UMOV UR44, UR29 ;  /* 0x0000001d002c7c82 */ /* 0x000fe20008000000 */
[----:B------:R-:W-:Y:S01]  /*6a50*/  @!UP0 ULEA UR4, UR6, UR21, 0xc ;  /* 0x0000001506048291 */ /* 0x000fe2000f8e60ff */
[C---:B------:R-:W-:Y:S01]  /*6a60*/  ISETP.NE.AND P0, PT, R10.reuse, 0x2, PT ;  /* 0x000000020a00780c */ /* 0x040fe20003f05270 */
[----:B------:R-:W-:Y:S02]  /*6a70*/  @!UP0 UIADD3 UR19, UPT, UPT, UR27, 0x40, URZ ;  /* 0x000000401b138890 */ /* 0x000fe4000fffe0ff */
[----:B------:R-:W-:Y:S01]  /*6a80*/  @!UP0 UIADD3 UR16, UPT, UPT, UR4, 0x300, URZ ;  /* 0x0000030004108890 */ /* 0x000fe2000fffe0ff */
[----:B------:R-:W-:Y:S01]  /*6a90*/  SEL R10, R10, RZ, P0 ;  /* 0x000000ff0a0a7207 */ /* 0x000fe20000000000 */
[----:B------:R-:W-:Y:S02]  /*6aa0*/  @!UP0 UIADD3 UR8, UPT, UPT, UR4, 0xb00, URZ ;  /* 0x00000b0004088890 */ /* 0x000fe4000fffe0ff */
[----:B------:R-:W-:Y:S01]  /*6ab0*/  UIADD3 UR4, UPT, UPT, UR6, 0x1, URZ ;  /* 0x0000000106047890 */ /* 0x000fe2000fffe0ff */
[----:B------:R-:W-:Y:S01]  /*6ac0*/  @!P1 R2UR UR6, R2 ;  /* 0x00000000020692ca */ /* 0x000fe200000e0000 */
[----:B------:R-:W-:Y:S02]  /*6ad0*/  @!UP0 UIADD3 UR10, UPT, UPT, UR26, 0x30, URZ ;  /* 0x000000301a0a8890 */ /* 0x000fe4000fffe0ff */
[----:B------:R-:W-:Y:S01]  /*6ae0*/  UISETP.NE.AND UP0, UPT, UR4, 0x3, UPT ;  /* 0x000000030400788c */ /* 0x000fe2000bf05270 */
[----:B------:R-:W-:Y:S01]  /*6af0*/  UMOV UR26, 0x0 ;  /* 0x00000000001a7882 */ /* 0x000fe20000000000 */
[----:B------:R-:W-:Y:S02]  /*6b00*/  UMOV UR27, 0x10000000 ;  /* 0x10000000001b7882 */ /* 0x000fe40000000000 */
[----:B------:R-:W-:Y:S01]  /*6b10*/  USEL UR25, UR4, URZ, UP0 ;  /* 0x000000ff04197287 */ /* 0x000fe20008000000 */
[----:B------:R-:W-:Y:S01]  /*6b20*/  @!P1 R2UR UR4, R0 ;  /* 0x00000000000492ca */ /* 0x000fe200000e0000 */
[----:B------:R-:W-:Y:S01]  /*6b30*/  USEL UR24, URZ, 0x1, UP0 ;  /* 0x00000001ff187887 */ /* 0x000fe20008000000 */
[----:B------:R-:W-:Y:S01]  /*6b40*/  SEL R0, RZ, 0x1, P0 ;  /* 0x00000001ff007807 */ /* 0x000fe20000000000 */
[----:B------:R-:W-:Y:S01]  /*6b50*/  VOTEU.ALL UP0, P1 ;  /* 0x0000000000ff7886 */ /* 0x000fe20000800000 */
[----:B------:R-:W-:Y:S01]  /*6b60*/  UMOV UR11, UR19 ;  /* 0x00000013000b7c82 */ /* 0x000fe20008000000 */
[----:B------:R-:W-:Y:S01]  /*6b70*/  IMAD.U32 R4, RZ, RZ, UR6 ;  /* 0x00000006ff047e24 */ /* 0x000fe2000f8e00ff */
[----:B------:R-:W-:Y:S01]  /*6b80*/  LOP3.LUT R9, R9, R0, RZ, 0x3c, !PT ;  /* 0x0000000009097212 */ /* 0x000fe200078e3cff */
[----:B------:R-:W-:Y:S01]  /*6b90*/  UIADD3 UR46, UPT, UPT, UR13, UR30, URZ ;  /* 0x0000001e0d2e7290 */ /* 0x000fe2000fffe0ff */
[----:B------:R-:W-:Y:S02]  /*6ba0*/  LOP3.LUT R11, R11, UR24, RZ, 0x3c, !PT ;  /* 0x000000180b0b7c12 */ /* 0x000fe4000f8e3cff */
[----:B------:R-:W-:Y:S03]  /*6bb0*/  @!P1 R2UR UR6, R4 ;  /* 0x00000000040692ca */ /* 0x000fe600000e0000 */
[----:B------:R-:W-:Y:S01]  /*6bc0*/  IMAD.U32 R5, RZ, RZ, UR4 ;  /* 0x00000004ff057e24 */ /* 0x000fe2000f8e00ff */
[----:B------:R-:W-:Y:S04]  /*6bd0*/  UPRMT UR4, UR49, 0x654, UR17 ;  /* 0x0000065431047896 */ /* 0x000fe80008000011 */
[----:B------:R-:W-:Y:S11]  /*6be0*/  @!P1 R2UR UR7, R5 ;  /* 0x00000000050792ca */ /* 0x000ff600000e0000 */
[----:B------:R-:W-:Y:S02]  /*6bf0*/  @!UPT UIADD3 URZ, UPT, UPT, URZ, URZ, URZ ;  /* 0x000000fffffff290 */ /* 0x000fe4000fffe0ff */
[----:B------:R-:W-:Y:S01]  /*6c00*/  @!UP0 UTMALDG.3D [UR16], [UR6], desc[UR26] ;  /* 0x00001a10060085b4 */ /* 0x000fe20008011000 */
[----:B------:R-:W-:Y:S05]  /*6c10*/  VOTEU.ALL UP0, P1 ;  /* 0x0000000000ff7886 */ /* 0x000fea0000800000 */
[----:B------:R2:W-:Y:S01]  /*6c20*/  @!UP0 UTMALDG.3D [UR8], [UR6], desc[UR26] ;  /* 0x00001a08060085b4 */ /* 0x0005e20008011000 */
[----:B------:R3:W-:Y:S01]  /*6c30*/  @!P1 SYNCS.ARRIVE.TRANS64.RED.A0TR RZ, [UR5+0x1e0], R3 ;  /* 0x0001e003ffff99a7 */ /* 0x0007e20008300405 */
[----:B------:R-:W-:Y:S01]  /*6c40*/  SYNCS.ARRIVE.TRANS64.RED.A1T0 RZ, [UR4], RZ ;  /* 0x000000ffffff79a7 */ /* 0x000fe20008100404 */
[----:B--2---:R-:W-:Y:S01]  /*6c50*/  UIADD3 UR27, UPT, UPT, UR14, UR28, URZ ;  /* 0x0000001c0e1b7290 */ /* 0x004fe2000fffe0ff */
[----:B------:R-:W-:Y:S11]  /*6c60*/  BRA.U UP2, `(.L_x_116) ;  /* 0xffffffed02587547 */ /* 0x000ff6000b83ffff */
[----:B------:R-:W-:Y:S01]  /*6c70*/  UIADD3 UR21, UPT, UPT, UR21, 0x1f8, URZ ;  /* 0x000001f815157890 */ /* 0x000fe2000fffe0ff */
[----:B------:R-:W-:-:S03]  /*6c80*/  SHF.L.U32 R2, R11, 0x1f, RZ ;  /* 0x0000001f0b027819 */ /* 0x000fc600000006ff */
[----:B------:R-:W-:-:S09]  /*6c90*/  ULEA UR4, UR25, UR21, 0x3 ;  /* 0x0000001519047291 */ /* 0x000fd2000f8e18ff */
[----:B------:R-:W2:Y:S02]  /*6ca0*/  SYNCS.PHASECHK.TRANS64.TRYWAIT P0, [UR4], R2 ;  /* 0x00000002ff0075a7 */ /* 0x000ea40008001104 */
[----:B--2---:R-:W-:Y:S05]  /*6cb0*/  @!P0 BRA `(.L_x_117) ;  /* 0x0000006400c08947 */ /* 0x004fea0003800000 */
.L_x_269:
[----:B------:R-:W-:-:S04]  /*6cc0*/  UIADD3 UR4, UPT, UPT, UR25, 0x1, URZ ;  /* 0x0000000119047890 */ /* 0x000fc8000fffe0ff */
[----:B------:R-:W-:-:S04]  /*6cd0*/  UISETP.NE.AND UP0, UPT, UR4, 0x3, UPT ;  /* 0x000000030400788c */ /* 0x000fc8000bf05270 */
[----:B------:R-:W-:Y:S02]  /*6ce0*/  USEL UR6, URZ, 0x1, UP0 ;  /* 0x00000001ff067887 */ /* 0x000fe40008000000 */
[----:B------:R-:W-:-:S04]  /*6cf0*/  USEL UR4, UR4, URZ, UP0 ;  /* 0x000000ff04047287 */ /* 0x000fc80008000000 */
[----:B------:R-:W-:Y:S01]  /*6d00*/  ULEA UR5, UR4, UR21, 0x3 ;  /* 0x0000001504057291 */ /* 0x000fe2000f8e18ff */
[----:B------:R-:W-:-:S04]  /*6d10*/  LOP3.LUT R11, R11, UR6, RZ, 0x3c, !PT ;  /* 0x000000060b0b7c12 */ /* 0x000fc8000f8e3cff */
[----:B--2---:R-:W-:-:S04]  /*6d20*/  SHF.L.U32 R2, R11, 0x1f, RZ ;  /* 0x0000001f0b027819 */ /* 0x004fc800000006ff */
[----:B------:R-:W2:Y:S02]  /*6d30*/  SYNCS.PHASECHK.TRANS64.TRYWAIT P0, [UR5], R2 ;  /* 0x00000002ff0075a7 */ /* 0x000ea40008001105 */
[----:B--2---:R-:W-:Y:S05]  /*6d40*/  @!P0 BRA `(.L_x_118) ;  /* 0x0000006400b48947 */ /* 0x004fea0003800000 */
.L_x_271:
[----:B------:R-:W-:-:S04]  /*6d50*/  UIADD3 UR4, UPT, UPT, UR4, 0x1, URZ ;  /* 0x0000000104047890 */ /* 0x000fc8000fffe0ff */
[----:B------:R-:W-:-:S04]  /*6d60*/  UISETP.NE.AND UP0, UPT, UR4, 0x3, UPT ;  /* 0x000000030400788c */ /* 0x000fc8000bf05270 */
[----:B------:R-:W-:Y:S02]  /*6d70*/  USEL UR5, URZ, 0x1, UP0 ;  /* 0x00000001ff057887 */ /* 0x000fe40008000000 */
[----:B------:R-:W-:-:S04]  /*6d80*/  USEL UR4, UR4, URZ, UP0 ;  /* 0x000000ff04047287 */ /* 0x000fc80008000000 */
[----:B------:R-:W-:Y:S01]  /*6d90*/  ULEA UR4, UR4, UR21, 0x3 ;  /* 0x0000001504047291 */ /* 0x000fe2000f8e18ff */
[----:B--2---:R-:W-:-:S04]  /*6da0*/  LOP3.LUT R2, R11, UR5, RZ, 0x3c, !PT ;  /* 0x000000050b027c12 */ /* 0x004fc8000f8e3cff */
[----:B------:R-:W-:Y:S01]  /*6db0*/  SHF.L.U32 R2, R2, 0x1f, RZ ;  /* 0x0000001f02027819 */ /* 0x000fe200000006ff */
[----:B------:R-:W-:-:S07]  /*6dc0*/  IMAD.U32 R0, RZ, RZ, UR4 ;  /* 0x00000004ff007e24 */ /* 0x000fce000f8e00ff */
.L_x_119:
[----:B--2---:R2:W4:Y:S02]  /*6dd0*/  SYNCS.PHASECHK.TRANS64.TRYWAIT P0, [R0+URZ], R2 ;  /* 0x00000002000075a7 */ /* 0x00452400080011ff */
[----:B----4-:R-:W-:Y:S05]  /*6de0*/  @!P0 NANOSLEEP.SYNCS 0x989680 ;  /* 0x009896800000895d */ /* 0x010fea0003900000 */
[----:B------:R-:W4:Y:S02]  /*6df0*/  @!P0 SYNCS.PHASECHK.TRANS64 P0, [R0+URZ], R2 ;  /* 0x00000002000085a7 */ /* 0x000f2400080010ff */
[----:B-1--4-:R-:W-:Y:S05]  /*6e00*/  @P0 EXIT ;  /* 0x000000000000094d */ /* 0x012fea0003800000 */
[----:B------:R-:W-:Y:S05]  /*6e10*/  BRA `(.L_x_119) ;  /* 0xfffffffc00ec7947 */ /* 0x000fea000383ffff */
.L_x_105:
[----:B------:R-:W-:-:S06]  /*6e20*/  UISETP.GE.AND UP0, UPT, UR14, 0x4, UPT ;  /* 0x000000040e00788c */ /* 0x000fcc000bf06270 */
[----:B------:R-:W-:-:S13]  /*6e30*/  PLOP3.LUT P0, PT, PT, PT, UP0, 0x80, 0x8 ;  /* 0x000000000008781c */ /* 0x000fda0003f0f008 */
[----:B-1----:R-:W-:Y:S05]  /*6e40*/  @!P0 EXIT ;  /* 0x000000000000894d */ /* 0x002fea0003800000 */
[----:B------:R-:W-:Y:S01]  /*6e50*/  BAR.SYNC.DEFER_BLOCKING 0x6, 0xa0 ;  /* 0x0182800000007b1d */ /* 0x000fe20000010000 */
[C---:B------:R-:W-:Y:S01]  /*6e60*/  IMAD.SHL.U32 R83, R81.reuse, 0x10, RZ ;  /* 0x0000001051537824 */ /* 0x040fe200078e00ff */
[C---:B------:R-:W-:Y:S01]  /*6e70*/  LOP3.LUT R84, R86.reuse, 0x3, RZ, 0xc0, !PT ;  /* 0x0000000356547812 */ /* 0x040fe200078ec0ff */
[C---:B------:R-:W-:Y:S01]  /*6e80*/  IMAD.SHL.U32 R82, R81.reuse, 0x2, RZ ;  /* 0x0000000251527824 */ /* 0x040fe200078e00ff */
[----:B------:R-:W-:Y:S01]  /*6e90*/  CS2R R78, SRZ ;  /* 0x00000000004e7805 */ /* 0x000fe2000001ff00 */
[----:B------:R-:W-:Y:S01]  /*6ea0*/  IMAD.SHL.U32 R2, R86, 0x200, RZ ;  /* 0x0000020056027824 */ /* 0x000fe200078e00ff */
[----:B------:R-:W-:Y:S01]  /*6eb0*/  UMOV UR4, 0x400 ;  /* 0x0000040000047882 */ /* 0x000fe20000000000 */
[----:B------:R-:W1:Y:S01]  /*6ec0*/  LDCU UR5, c[0x0][0x370] ;  /* 0x00006e00ff0577ac */ /* 0x000e620008000800 */
[----:B------:R-:W2:Y:S01]  /*6ed0*/  LDC.64 R74, c[0x0][0xcb0] ;  /* 0x00032c00ff4a7b82 */ /* 0x000ea20000000a00 */
[----:B------:R-:W-:Y:S01]  /*6ee0*/  IMAD.U32 R81, R81, 0x10000, RZ ;  /* 0x0001000051517824 */ /* 0x000fe200078e00ff */
[C---:B------:R-:W-:Y:S01]  /*6ef0*/  LOP3.LUT R6, R83.reuse, 0x40, RZ, 0xc0, !PT ;  /* 0x0000004053067812 */ /* 0x040fe200078ec0ff */
[----:B------:R-:W-:Y:S01]  /*6f00*/  ULEA UR4, UR49, UR4, 0x18 ;  /* 0x0000000431047291 */ /* 0x000fe2000f8ec0ff */
[----:B------:R-:W-:Y:S01]  /*6f10*/  LOP3.LUT R3, R83, 0x1b0, RZ, 0xc0, !PT ;  /* 0x000001b053037812 */ /* 0x000fe200078ec0ff */
[----:B------:R-:W3:Y:S01]  /*6f20*/  LDCU.64 UR6, c[0x0][0xc90] ;  /* 0x00019200ff0677ac */ /* 0x000ee20008000a00 */
[----:B------:R-:W-:Y:S01]  /*6f30*/  LOP3.LUT R82, R6, 0x8, R82, 0xf8, !PT ;  /* 0x0000000806527812 */ /* 0x000fe200078ef852 */
[----:B------:R-:W-:Y:S01]  /*6f40*/  IMAD.MOV.U32 R80, RZ, RZ, RZ ;  /* 0x000000ffff507224 */ /* 0x000fe200078e00ff */
[----:B------:R-:W4:Y:S01]  /*6f50*/  LDC.64 R72, c[0x0][0xca8] ;  /* 0x00032a00ff487b82 */ /* 0x000f220000000a00 */
[----:B------:R-:W-:Y:S01]  /*6f60*/  LOP3.LUT R2, R3, 0x200, R2, 0xf8, !PT ;  /* 0x0000020003027812 */ /* 0x000fe200078ef802 */
[----:B------:R-:W-:Y:S01]  /*6f70*/  IMAD.MOV.U32 R77, RZ, RZ, RZ ;  /* 0x000000ffff4d7224 */ /* 0x000fe200078e00ff */
[----:B------:R-:W-:Y:S01]  /*6f80*/  LOP3.LUT R81, R81, 0x200000, RZ, 0xc0, !PT ;  /* 0x0020000051517812 */ /* 0x000fe200078ec0ff */
[----:B------:R-:W2:Y:S01]  /*6f90*/  LDCU UR42, c[0x0][0xf0c] ;  /* 0x0001e180ff2a77ac */ /* 0x000ea20008000800 */
[----:B------:R-:W-:-:S02]  /*6fa0*/  LOP3.LUT P0, RZ, R83, 0x40, RZ, 0xc0, !PT ;  /* 0x0000004053ff7812 */ /* 0x000fc4000780c0ff */
[----:B------:R-:W-:Y:S01]  /*6fb0*/  LOP3.LUT R82, R2, R82, RZ, 0xfc, !PT ;  /* 0x0000005202527212 */ /* 0x000fe200078efcff */
[----:B------:R-:W2:Y:S01]  /*6fc0*/  LDS R0, [UR4+0x2b0] ;  /* 0x0002b004ff007984 */ /* 0x000ea20008000800 */
[----:B-1----:R-:W-:Y:S01]  /*6fd0*/  IMAD.U32 R90, RZ, RZ, UR5 ;  /* 0x00000005ff5a7e24 */ /* 0x002fe2000f8e00ff */
[----:B------:R-:W1:Y:S01]  /*6fe0*/  LDCU UR5, c[0x0][0x374] ;  /* 0x00006e80ff0577ac */ /* 0x000e620008000800 */
[----:B------:R-:W-:Y:S01]  /*6ff0*/  P2R R2, PR, RZ, 0x1 ;  /* 0x00000001ff027803 */ /* 0x000fe20000000000 */
[----:B------:R-:W-:Y:S01]  /*7000*/  UIADD3 UR4, UPT, UPT, UR4, 0x300, URZ ;  /* 0x0000030004047890 */ /* 0x000fe2000fffe0ff */
[----:B---3--:R-:W-:Y:S01]  /*7010*/  IMAD.U32 R88, RZ, RZ, UR6 ;  /* 0x00000006ff587e24 */ /* 0x008fe2000f8e00ff */
[----:B------:R-:W-:Y:S01]  /*7020*/  MOV R87, UR7 ;  /* 0x0000000700577c02 */ /* 0x000fe20008000f00 */
[----:B------:R-:W3:Y:S03]  /*7030*/  LDCU UR38, c[0x0][0xf30] ;  /* 0x0001e600ff2677ac */ /* 0x000ee60008000800 */
[----:B------:R-:W-:Y:S01]  /*7040*/  MOV R94, UR4 ;  /* 0x00000004005e7c02 */ /* 0x000fe20008000f00 */
[----:B------:R-:W2:Y:S01]  /*7050*/  LDCU.64 UR58, c[0x0][0xc88] ;  /* 0x00019100ff3a77ac */ /* 0x000ea20008000a00 */
[----:B------:R-:W2:Y:S01]  /*7060*/  LDCU.64 UR40, c[0x0][0xf28] ;  /* 0x0001e500ff2877ac */ /* 0x000ea20008000a00 */
[----:B-1----:R-:W-:Y:S01]  /*7070*/  IMAD.U32 R89, RZ, RZ, UR5 ;  /* 0x00000005ff597e24 */ /* 0x002fe2000f8e00ff */
[----:B------:R-:W1:Y:S01]  /*7080*/  LDCU.128 UR60, c[0x0][0xf10] ;  /* 0x0001e200ff3c77ac */ /* 0x000e620008000c00 */
[----:B------:R-:W-:Y:S01]  /*7090*/  UMOV UR57, 0x1 ;  /* 0x0000000100397882 */ /* 0x000fe20000000000 */
[----:B------:R-:W-:Y:S01]  /*70a0*/  UMOV UR45, URZ ;  /* 0x000000ff002d7c82 */ /* 0x000fe20008000000 */
[----:B------:R-:W-:Y:S01]  /*70b0*/  UMOV UR56, URZ ;  /* 0x000000ff00387c82 */ /* 0x000fe20008000000 */
[----:B------:R-:W-:Y:S01]  /*70c0*/  UMOV UR52, URZ ;  /* 0x000000ff00347c82 */ /* 0x000fe20008000000 */
[----:B-1234-:R-:W-:-:S07]  /*70d0*/  IMAD.IADD R81, R0, 0x1, R81 ;  /* 0x0000000100517824 */ /* 0x01efce00078e0251 */
.L_x_178:
[----:B-1----:R-:W1:Y:S01]  /*70e0*/  S2UR UR43, SR_CgaCtaId ;  /* 0x00000000002b79c3 */ /* 0x002e620000008800 */
[----:B------:R-:W-:Y:S01]  /*70f0*/  UMOV UR4, 0x400 ;  /* 0x0000040000047882 */ /* 0x000fe20000000000 */
[----:B------:R-:W-:Y:S01]  /*7100*/  SHF.L.U32 R2, R78, 0x1f, RZ ;  /* 0x0000001f4e027819 */ /* 0x000fe200000006ff */
[----:B-1----:R-:W-:Y:S06]  /*7110*/  ULEA UR43, UR43, UR4, 0x18 ;  /* 0x000000042b2b7291 */ /* 0x002fec000f8ec0ff */
[C---:B------:R-:W-:Y:S02]  /*7120*/  LEA R0, R77.reuse, UR43, 0x3 ;  /* 0x0000002b4d007c11 */ /* 0x040fe4000f8e18ff */
[----:B------:R-:W-:Y:S02]  /*7130*/  LEA R4, R77, UR43, 0x4 ;  /* 0x0000002b4d047c11 */ /* 0x000fe4000f8e20ff */
[----:B------:R-:W1:Y:S02]  /*7140*/  SYNCS.PHASECHK.TRANS64.TRYWAIT P0, [R0+URZ+0x220], R2 ;  /* 0x00022002000075a7 */ /* 0x000e6400080011ff */
[----:B-1----:R-:W-:Y:S05]  /*7150*/  @!P0 BRA `(.L_x_120) ;  /* 0x0000006000c88947 */ /* 0x002fea0003800000 */
.L_x_272:
[----:B------:R-:W-:Y:S01]  /*7160*/  R2UR UR7, R93 ;  /* 0x000000005d0772ca */ /* 0x000fe200000e0000 */
[----:B------:R-:W2:Y:S01]  /*7170*/  LDS.128 R4, [R4+0x290] ;  /* 0x0002900004047984 */ /* 0x000ea20000000c00 */
[----:B-1----:R-:W-:Y:S01]  /*7180*/  VIADD R0, R0, 0x230 ;  /* 0x0000023000007836 */ /* 0x002fe20000000000 */
[----:B------:R-:W-:Y:S04]  /*7190*/  UISETP.GE.AND UP0, UPT, UR39, 0x1, UPT ;  /* 0x000000012700788c */ /* 0x000fe8000bf06270 */
[----:B------:R-:W-:Y:S01]  /*71a0*/  PRMT R0, RZ, 0x654, R0 ;  /* 0x00000654ff007816 */ /* 0x000fe20000000000 */
[----:B------:R-:W-:Y:S01]  /*71b0*/  @!PT LDS RZ, [RZ] ;  /* 0x00000000fffff984 */ /* 0x000fe20000000800 */
[----:B------:R-:W-:Y:S01]  /*71c0*/  @!PT LDS RZ, [RZ] ;  /* 0x00000000fffff984 */ /* 0x000fe20000000800 */
[----:B------:R-:W-:Y:S01]  /*71d0*/  @!PT LDS RZ, [RZ] ;  /* 0x00000000fffff984 */ /* 0x000fe20000000800 */
[----:B------:R-:W-:Y:S01]  /*71e0*/  @!PT LDS RZ, [RZ] ;  /* 0x00000000fffff984 */ /* 0x000fe20000000800 */
[----:B------:R1:W-:Y:S06]  /*71f0*/  MEMBAR.ALL.CTA ;  /* 0x0000000000007992 */ /* 0x0003ec0000008000 */
[----:B-1----:R-:W1:Y:S02]  /*7200*/  FENCE.VIEW.ASYNC.S ;  /* 0x00000000000073c6 */ /* 0x002e640000000000 */
[----:B-1----:R1:W-:Y:S01]  /*7210*/  SYNCS.ARRIVE.TRANS64.RED.A1T0 RZ, [R0+URZ], RZ ;  /* 0x000000ff00ff79a7 */ /* 0x0023e200081004ff */
[----:B--2---:R-:W-:Y:S11]  /*7220*/  LOP3.LUT P0, RZ, R6, 0x1, RZ, 0xc0, !PT ;  /* 0x0000000106ff7812 */ /* 0x004ff6000780c0ff */
[----:B------:R-:W-:Y:S02]  /*7230*/  @!UPT UIADD3 URZ, UPT, UPT, URZ, URZ, URZ ;  /* 0x000000fffffff290 */ /* 0x000fe4000fffe0ff */
[----:B------:R-:W-:Y:S01]  /*7240*/  VOTEU.ANY UP1, P0 ;  /* 0x0000000000ff7886 */ /* 0x000fe20000020100 */
[----:B------:R-:W-:Y:S01]  /*7250*/  PLOP3.LUT P0, PT, PT, PT, UP1, 0x80, 0x8 ;  /* 0x000000000008781c */ /* 0x000fe20003f0f018 */
[----:B------:R-:W-:Y:S06]  /*7260*/  UP2UR UR4, UPR, URZ, 0x2 ;  /* 0x00000002ff047883 */ /* 0x000fec0008000000 */
[----:B------:R-:W-:Y:S06]  /*7270*/  IMAD.U32 R95, RZ, RZ, UR4 ;  /* 0x00000004ff5f7e24 */ /* 0x000fec000f8e00ff */
[----:B------:R-:W-:Y:S02]  /*7280*/  @P0 SHF.R.U32.HI R2, RZ, 0x10, R5 ;  /* 0x00000010ff020819 */ /* 0x000fe40000011605 */
[----:B------:R-:W-:Y:S02]  /*7290*/  @P0 MOV R3, R4 ;  /* 0x0000000400030202 */ /* 0x000fe40000000f00 */
[----:B------:R-:W-:Y:S02]  /*72a0*/  @P0 R2UR UR4, R2 ;  /* 0x00000000020402ca */ /* 0x000fe400000e0000 */
[----:B------:R-:W-:Y:S02]  /*72b0*/  @P0 LOP3.LUT R4, R5, 0xffff, RZ, 0xc0, !PT ;  /* 0x0000ffff05040812 */ /* 0x000fe400078ec0ff */
[----:B------:R-:W-:Y:S02]  /*72c0*/  @P0 R2UR UR6, R3 ;  /* 0x00000000030602ca */ /* 0x000fe400000e0000 */
[----:B------:R-:W-:Y:S07]  /*72d0*/  @P0 R2UR UR5, R4 ;  /* 0x00000000040502ca */ /* 0x000fee00000e0000 */
[----:B------:R-:W-:Y:S02]  /*72e0*/  @UP1 UMOV UR7, UR4 ;  /* 0x0000000400071c82 */ /* 0x000fe40008000000 */
[----:B------:R-:W-:Y:S02]  /*72f0*/  IMAD.U32 R93, RZ, RZ, UR7 ;  /* 0x00000007ff5d7e24 */ /* 0x000fe4000f8e00ff */
[----:B------:R-:W-:Y:S02]  /*7300*/  @UP1 UMOV UR37, UR6 ;  /* 0x0000000600251c82 */ /* 0x000fe40008000000 */
[----:B------:R-:W-:Y:S01]  /*7310*/  @UP1 UMOV UR36, UR5 ;  /* 0x0000000500241c82 */ /* 0x000fe20008000000 */
[----:B-1----:R-:W-:Y:S05]  /*7320*/  BRA.U !UP0, `(.L_x_121) ;  /* 0x0000000108d47547 */ /* 0x002fea000b800000 */
[----:B------:R-:W1:Y:S01]  /*7330*/  LDCU UR13, c[0x0][0xf20] ;  /* 0x0001e400ff0d77ac */ /* 0x000e620008000800 */
[----:B------:R-:W-:Y:S02]  /*7340*/  R2UR UR14, R89 ;  /* 0x00000000590e72ca */ /* 0x000fe400000e0000 */
[----:B------:R-:W-:Y:S01]  /*7350*/  R2UR UR12, R90 ;  /* 0x000000005a0c72ca */ /* 0x000fe200000e0000 */
[----:B------:R-:W-:Y:S02]  /*7360*/  UISETP.NE.AND UP0, UPT, UR62, 0x1, UPT ;  /* 0x000000013e00788c */ /* 0x000fe4000bf05270 */
[----:B------:R-:W-:Y:S02]  /*7370*/  UIMAD.WIDE.U32 UR8, UR36, UR63, URZ ;  /* 0x0000003f240872a5 */ /* 0x000fe4000f8e00ff */
[----:B------:R-:W-:Y:S02]  /*7380*/  UIMAD.WIDE.U32 UR10, UR37, UR60, URZ ;  /* 0x0000003c250a72a5 */ /* 0x000fe4000f8e00ff */
[----:B------:R-:W-:Y:S02]  /*7390*/  UISETP.NE.AND UP1, UPT, UR42, 0x1, UPT ;  /* 0x000000012a00788c */ /* 0x000fe4000bf25270 */
[----:B------:R-:W-:Y:S02]  /*73a0*/  UISETP.NE.AND UP2, UPT, UR39, 0x1, UPT ;  /* 0x000000012700788c */ /* 0x000fe4000bf45270 */
[----:B------:R-:W-:Y:S02]  /*73b0*/  UIMAD.WIDE.U32 UR4, UR14, UR63, URZ ;  /* 0x0000003f0e0472a5 */ /* 0x000fe4000f8e00ff */
[----:B------:R-:W-:Y:S05]  /*73c0*/  UIMAD.WIDE.U32 UR6, UR12, UR60, URZ ;  /* 0x0000003c0c0672a5 */ /* 0x000fea000f8e00ff */
[----:B------:R-:W-:Y:S02]  /*73d0*/  UMOV UR4, UR5 ;  /* 0x0000000500047c82 */ /* 0x000fe40008000000 */
[----:B-1----:R-:W-:Y:S03]  /*73e0*/  USHF.R.U32.HI UR5, URZ, UR13, UR4 ;  /* 0x0000000dff057299 */ /* 0x002fe60008011604 */
[----:B------:R-:W-:Y:S02]  /*73f0*/  UMOV UR4, UR7 ;  /* 0x0000000700047c82 */ /* 0x000fe40008000000 */
[----:B------:R-:W-:Y:S02]  /*7400*/  USHF.R.U32.HI UR7, URZ, UR61, UR4 ;  /* 0x0000003dff077299 */ /* 0x000fe40008011604 */
[----:B------:R-:W-:Y:S02]  /*7410*/  USEL UR4, UR14, UR5, !UP0 ;  /* 0x000000050e047287 */ /* 0x000fe4000c000000 */
[----:B------:R-:W-:Y:S01]  /*7420*/  USEL UR7, UR12, UR7, !UP1 ;  /* 0x000000070c077287 */ /* 0x000fe2000c800000 */
[----:B------:R-:W-:Y:S01]  /*7430*/  UMOV UR5, UR9 ;  /* 0x0000000900057c82 */ /* 0x000fe20008000000 */
[----:B------:R-:W-:Y:S02]  /*7440*/  UIMAD.WIDE.U32 UR8, UR4, UR40, URZ ;  /* 0x00000028040872a5 */ /* 0x000fe4000f8e00ff */
[----:B------:R-:W-:Y:S03]  /*7450*/  USHF.R.U32.HI UR6, URZ, UR13, UR5 ;  /* 0x0000000dff067299 */ /* 0x000fe60008011605 */
[----:B------:R-:W-:Y:S01]  /*7460*/  UMOV UR5, UR11 ;  /* 0x0000000b00057c82 */ /* 0x000fe20008000000 */
[----:B------:R-:W-:Y:S02]  /*7470*/  UIMAD.WIDE.U32 UR10, UR7, UR40, URZ ;  /* 0x00000028070a72a5 */ /* 0x000fe4000f8e00ff */
[----:B------:R-:W-:Y:S02]  /*7480*/  USHF.R.U32.HI UR12, URZ, UR61, UR5 ;  /* 0x0000003dff0c7299 */ /* 0x000fe40008011605 */
[----:B------:R-:W-:Y:S01]  /*7490*/  USEL UR6, UR36, UR6, !UP0 ;  /* 0x0000000624067287 */ /* 0x000fe2000c000000 */
[----:B------:R-:W-:Y:S02]  /*74a0*/  UMOV UR5, UR9 ;  /* 0x0000000900057c82 */ /* 0x000fe40008000000 */
[----:B------:R-:W-:Y:S01]  /*74b0*/  UMOV UR10, UR11 ;  /* 0x0000000b000a7c82 */ /* 0x000fe20008000000 */
[----:B------:R-:W-:Y:S02]  /*74c0*/  @UP2 USHF.R.U32.HI UR4, URZ, UR41, UR5 ;  /* 0x00000029ff042299 */ /* 0x000fe40008011605 */
[----:B------:R-:W-:Y:S02]  /*74d0*/  @UP2 USHF.R.U32.HI UR7, URZ, UR41, UR10 ;  /* 0x00000029ff072299 */ /* 0x000fe4000801160a */
[----:B------:R-:W-:Y:S02]  /*74e0*/  UIMAD UR4, UR39, UR4, URZ ;  /* 0x00000004270472a4 */ /* 0x000fe4000f8e02ff */
[----:B------:R-:W-:Y:S02]  /*74f0*/  UIMAD.WIDE.U32 UR10, UR6, UR40, URZ ;  /* 0x00000028060a72a5 */ /* 0x000fe4000f8e00ff */
[----:B------:R-:W-:Y:S02]  /*7500*/  USEL UR5, UR37, UR12, !UP1 ;  /* 0x0000000c25057287 */ /* 0x000fe4000c800000 */
[----:B------:R-:W-:Y:S02]  /*7510*/  UIMAD UR8, UR39, UR7, URZ ;  /* 0x00000007270872a4 */ /* 0x000fe4000f8e02ff */
[----:B------:R-:W-:Y:S03]  /*7520*/  UISETP.GE.AND UP0, UPT, UR6, UR4, UPT ;  /* 0x000000040600728c */ /* 0x000fe6000bf06270 */
[----:B------:R-:W-:Y:S01]  /*7530*/  UMOV UR4, UR11 ;  /* 0x0000000b00047c82 */ /* 0x000fe20008000000 */
[----:B------:R-:W-:Y:S02]  /*7540*/  UISETP.GE.OR UP0, UPT, UR5, UR8, UP0 ;  /* 0x000000080500728c */ /* 0x000fe40008706670 */
[----:B------:R-:W-:Y:S02]  /*7550*/  USHF.R.U32.HI UR4, URZ, UR41, UR4 ;  /* 0x00000029ff047299 */ /* 0x000fe40008011604 */
[----:B------:R-:W-:Y:S02]  /*7560*/  UIMAD.WIDE.U32 UR8, UR5, UR40, URZ ;  /* 0x00000028050872a5 */ /* 0x000fe4000f8e00ff */
[----:B------:R-:W-:Y:S02]  /*7570*/  USEL UR11, UR6, UR4, !UP2 ;  /* 0x00000004060b7287 */ /* 0x000fe4000d000000 */
[----:B------:R-:W-:Y:S02]  /*7580*/  UIADD3 UR8, UPT, UPT, -UR5, URZ, URZ ;  /* 0x000000ff05087290 */ /* 0x000fe4000fffe1ff */
[----:B------:R-:W-:Y:S01]  /*7590*/  UIADD3 UR10, UPT, UPT, -UR11, URZ, URZ ;  /* 0x000000ff0b0a7290 */ /* 0x000fe2000fffe1ff */
[----:B------:R-:W-:Y:S01]  /*75a0*/  @!UP0 UMOV UR4, UR9 ;  /* 0x0000000900048c82 */ /* 0x000fe20008000000 */
[----:B------:R-:W-:Y:S02]  /*75b0*/  UIADD3 UR9, UPT, UPT, -UR6, URZ, URZ ;  /* 0x000000ff06097290 */ /* 0x000fe4000fffe1ff */
[----:B------:R-:W-:Y:S02]  /*75c0*/  @!UP0 USHF.R.U32.HI UR4, URZ, UR41, UR4 ;  /* 0x00000029ff048299 */ /* 0x000fe40008011604 */
[----:B------:R-:W-:Y:S02]  /*75d0*/  UIMAD UR10, UR39, UR10, UR6 ;  /* 0x0000000a270a72a4 */ /* 0x000fe4000f8e0206 */
[----:B------:R-:W-:Y:S04]  /*75e0*/  @!UP0 USEL UR4, UR5, UR4, !UP2 ;  /* 0x0000000405048287 */ /* 0x000fe8000d000000 */
[----:B------:R-:W-:Y:S02]  /*75f0*/  @!UP0 UIMAD UR10, UR7, UR10, UR4 ;  /* 0x0000000a070a82a4 */ /* 0x000fe4000f8e0204 */
[----:B------:R-:W-:Y:S02]  /*7600*/  @!UP0 UIADD3 UR11, UPT, UPT, UR11, -UR4, URZ ;  /* 0x800000040b0b8290 */ /* 0x000fe4000fffe0ff */
[----:B------:R-:W-:Y:S02]  /*7610*/  UIMAD UR7, UR42, UR8, UR37 ;  /* 0x000000082a0772a4 */ /* 0x000fe4000f8e0225 */
[----:B------:R-:W-:Y:S02]  /*7620*/  @!UP0 UIMAD UR6, UR11, UR39, UR5 ;  /* 0x000000270b0682a4 */ /* 0x000fe4000f8e0205 */
[----:B------:R-:W-:Y:S01]  /*7630*/  UIMAD UR4, UR62, UR9, UR36 ;  /* 0x000000093e0472a4 */ /* 0x000fe2000f8e0224 */
[----:B------:R-:W-:Y:S02]  /*7640*/  @!UP0 UMOV UR5, UR10 ;  /* 0x0000000a00058c82 */ /* 0x000fe40008000000 */
[----:B------:R-:W-:Y:S02]  /*7650*/  UIMAD UR37, UR5, UR42, UR7 ;  /* 0x0000002a052572a4 */ /* 0x000fe4000f8e0207 */
[----:B------:R-:W-:Y:S11]  /*7660*/  UIMAD UR36, UR6, UR62, UR4 ;  /* 0x0000003e062472a4 */ /* 0x000ff6000f8e0204 */
[----:B------:R-:W-:Y:S01]  /*7670*/  @!UPT UIADD3 URZ, UPT, UPT, URZ, URZ, URZ ;  /* 0x000000fffffff290 */ /* 0x000fe2000fffe0ff */
.L_x_121:
[----:B------:R-:W-:Y:S01]  /*7680*/  UISETP.NE.AND UP0, UPT, UR38, 0x1, UPT ;  /* 0x000000012600788c */ /* 0x000fe2000bf05270 */
[----:B------:R-:W-:Y:S01]  /*7690*/  R2UR UR11, R94 ;  /* 0x000000005e0b72ca */ /* 0x000fe200000e0000 */
[----:B------:R-:W-:Y:S01]  /*76a0*/  USHF.L.U32 UR50, UR27, 0x7, URZ ;  /* 0x000000071b327899 */ /* 0x000fe200080006ff */
[----:B------:R-:W-:Y:S01]  /*76b0*/  IADD3 R77, PT, PT, R77, 0x1, RZ ;  /* 0x000000014d4d7810 */ /* 0x000fe20007ffe0ff */
[----:B------:R-:W-:Y:S07]  /*76c0*/  USHF.L.U32 UR49, UR46, 0x6, URZ ;  /* 0x000000062e317899 */ /* 0x000fee00080006ff */
[----:B------:R-:W1:Y:S01]  /*76d0*/  @!UP0 LDCU.128 UR12, c[0x0][0xf10] ;  /* 0x0001e200ff0c87ac */ /* 0x000e620008000c00 */
[----:B------:R-:W2:Y:S01]  /*76e0*/  @!UP0 LDCU UR5, c[0x0][0xf0c] ;  /* 0x0001e180ff0587ac */ /* 0x000ea20008000800 */
[----:B------:R-:W3:Y:S01]  /*76f0*/  @!UP0 LDCU UR10, c[0x0][0xf20] ;  /* 0x0001e400ff0a87ac */ /* 0x000ee20008000800 */
[----:B-1----:R-:W-:Y:S02]  /*7700*/  UIMAD.WIDE.U32 UR8, UR37, UR12, URZ ;  /* 0x0000000c250872a5 */ /* 0x002fe4000f8e00ff */
[----:B------:R-:W-:Y:S02]  /*7710*/  UIMAD.WIDE.U32 UR6, UR36, UR15, URZ ;  /* 0x0000000f240672a5 */ /* 0x000fe4000f8e00ff */
[----:B------:R-:W-:Y:S03]  /*7720*/  @!UP0 UISETP.NE.AND UP1, UPT, UR14, 0x1, UPT ;  /* 0x000000010e00888c */ /* 0x000fe6000bf25270 */
[----:B------:R-:W-:Y:S01]  /*7730*/  @!UP0 UMOV UR4, UR9 ;  /* 0x0000000900048c82 */ /* 0x000fe20008000000 */
[----:B--2---:R-:W-:Y:S02]  /*7740*/  @!UP0 UISETP.NE.AND UP2, UPT, UR5, 0x1, UPT ;  /* 0x000000010500888c */ /* 0x004fe4000bf45270 */
[----:B------:R-:W-:Y:S01]  /*7750*/  @!UP0 USHF.R.U32.HI UR4, URZ, UR13, UR4 ;  /* 0x0000000dff048299 */ /* 0x000fe20008011604 */
[----:B------:R-:W-:Y:S02]  /*7760*/  @!UP0 UMOV UR6, UR7 ;  /* 0x0000000700068c82 */ /* 0x000fe40008000000 */
[----:B---3--:R-:W-:Y:S02]  /*7770*/  @!UP0 USHF.R.U32.HI UR6, URZ, UR10, UR6 ;  /* 0x0000000aff068299 */ /* 0x008fe40008011606 */
[----:B------:R-:W-:Y:S02]  /*7780*/  @!UP0 USEL UR7, UR37, UR4, !UP2 ;  /* 0x0000000425078287 */ /* 0x000fe4000d000000 */
[----:B------:R-:W-:Y:S04]  /*7790*/  @!UP0 USEL UR6, UR36, UR6, !UP1 ;  /* 0x0000000624068287 */ /* 0x000fe8000c800000 */
[----:B------:R-:W-:Y:S02]  /*77a0*/  @!UP0 UIADD3 UR4, UPT, UPT, -UR7, UR6, URZ ;  /* 0x0000000607048290 */ /* 0x000fe4000fffe1ff */
[----:B------:R-:W-:Y:S02]  /*77b0*/  @!UP0 UIADD3 UR6, UPT, UPT, UR7, -UR6, URZ ;  /* 0x8000000607068290 */ /* 0x000fe4000fffe0ff */
[----:B------:R-:W-:Y:S02]  /*77c0*/  @!UP0 UIMAD UR37, UR4, UR5, UR37 ;  /* 0x00000005042582a4 */ /* 0x000fe4000f8e0225 */
[----:B------:R-:W-:Y:S02]  /*77d0*/  @!UP0 UIMAD UR36, UR6, UR14, UR36 ;  /* 0x0000000e062482a4 */ /* 0x000fe4000f8e0224 */
[----:B------:R-:W-:Y:S09]  /*77e0*/  ULOP3.LUT UP0, URZ, UR11, 0x90, URZ, 0xc0, !UPT ;  /* 0x000000900bff7892 */ /* 0x000ff2000f80c0ff */
[----:B------:R-:W-:Y:S05]  /*77f0*/  BRA.U !UP0, `(.L_x_122) ;  /* 0x00000001087c7547 */ /* 0x000fea000b800000 */
[----:B------:R-:W1:Y:S01]  /*7800*/  LDCU.64 UR8, c[0x4][0x80] ;  /* 0x01001000ff0877ac */ /* 0x000e620008000a00 */
[----:B------:R-:W-:Y:S01]  /*7810*/  MOV R2, 0x0 ;  /* 0x0000000000027802 */ /* 0x000fe20000000f00 */
[----:B------:R-:W-:Y:S02]  /*7820*/  HFMA2 R12, -RZ, RZ, 0, 5.9604644775390625e-08 ;  /* 0x00000001ff0c7431 */ /* 0x000fe400000001ff */
[----:B------:R-:W-:Y:S01]  /*7830*/  IMAD.MOV.U32 R8, RZ, RZ, 0x70 ;  /* 0x00000070ff087424 */ /* 0x000fe200078e00ff */
[----:B------:R2:W3:Y:S01]  /*7840*/  LDC.64 R14, c[0x4][R2] ;  /* 0x01000000020e7b82 */ /* 0x0004e20000000a00 */
[----:B------:R-:W4:Y:S01]  /*7850*/  LDCU.64 UR6, c[0x4][0x88] ;  /* 0x01001100ff0677ac */ /* 0x000f220008000a00 */
[----:B------:R-:W-:Y:S01]  /*7860*/  IMAD.MOV.U32 R13, RZ, RZ, RZ ;  /* 0x000000ffff0d7224 */ /* 0x000fe200078e00ff */
[----:B------:R-:W2:Y:S01]  /*7870*/  LDCU.64 UR4, c[0x4][0x8] ;  /* 0x01000100ff0477ac */ /* 0x000ea20008000a00 */
[----:B-1----:R-:W-:Y:S01]  /*7880*/  MOV R5, UR9 ;  /* 0x0000000900057c02 */ /* 0x002fe20008000f00 */
[----:B------:R-:W-:Y:S01]  /*7890*/  IMAD.U32 R4, RZ, RZ, UR8 ;  /* 0x00000008ff047e24 */ /* 0x000fe2000f8e00ff */
[----:B----4-:R-:W-:Y:S01]  /*78a0*/  MOV R7, UR7 ;  /* 0x0000000700077c02 */ /* 0x010fe20008000f00 */
[----:B------:R-:W-:Y:S01]  /*78b0*/  IMAD.U32 R6, RZ, RZ, UR6 ;  /* 0x00000006ff067e24 */ /* 0x000fe2000f8e00ff */
[----:B--2---:R-:W-:Y:S01]  /*78c0*/  MOV R11, UR5 ;  /* 0x00000005000b7c02 */ /* 0x004fe20008000f00 */
[----:B------:R-:W-:Y:S02]  /*78d0*/  IMAD.U32 R10, RZ, RZ, UR4 ;  /* 0x00000004ff0a7e24 */ /* 0x000fe4000f8e00ff */
[----:B------:R-:W-:Y:S07]  /*78e0*/  LEPC R20, `(.L_x_123) ;  /* 0x000000001014794e */ /* 0x000fee0000000000 */
[----:B---3-5:R-:W-:Y:S05]  /*78f0*/  CALL.ABS.NOINC R14 ;  /* 0x000000000e007343 */ /* 0x028fea0003c00000 */
.L_x_123:
[----:B------:R-:W1:Y:S01]  /*7900*/  LDCU.64 UR8, c[0x4][0x80] ;  /* 0x01001000ff0877ac */ /* 0x000e620008000a00 */
[----:B------:R-:W2:Y:S01]  /*7910*/  LDC.64 R2, c[0x4][R2] ;  /* 0x0100000002027b82 */ /* 0x000ea20000000a00 */
[----:B------:R-:W-:Y:S02]  /*7920*/  HFMA2 R12, -RZ, RZ, 0, 5.9604644775390625e-08 ;  /* 0x00000001ff0c7431 */ /* 0x000fe400000001ff */
[----:B------:R-:W-:Y:S02]  /*7930*/  IMAD.MOV.U32 R8, RZ, RZ, 0x70 ;  /* 0x00000070ff087424 */ /* 0x000fe400078e00ff */
[----:B------:R-:W-:Y:S01]  /*7940*/  IMAD.MOV.U32 R13, RZ, RZ, RZ ;  /* 0x000000ffff0d7224 */ /* 0x000fe200078e00ff */
[----:B------:R-:W3:Y:S01]  /*7950*/  LDCU.64 UR6, c[0x4][0x88] ;  /* 0x01001100ff0677ac */ /* 0x000ee20008000a00 */
[----:B------:R-:W4:Y:S01]  /*7960*/  LDCU.64 UR4, c[0x4][0x8] ;  /* 0x01000100ff0477ac */ /* 0x000f220008000a00 */
[----:B-1----:R-:W-:Y:S02]  /*7970*/  MOV R4, UR8 ;  /* 0x0000000800047c02 */ /* 0x002fe40008000f00 */
[----:B------:R-:W-:Y:S02]  /*7980*/  MOV R5, UR9 ;  /* 0x0000000900057c02 */ /* 0x000fe40008000f00 */
[----:B---3--:R-:W-:Y:S01]  /*7990*/  MOV R7, UR7 ;  /* 0x0000000700077c02 */ /* 0x008fe20008000f00 */
[----:B------:R-:W-:Y:S01]  /*79a0*/  IMAD.U32 R6, RZ, RZ, UR6 ;  /* 0x00000006ff067e24 */ /* 0x000fe2000f8e00ff */
[----:B----4-:R-:W-:Y:S01]  /*79b0*/  MOV R11, UR5 ;  /* 0x00000005000b7c02 */ /* 0x010fe20008000f00 */
[----:B------:R-:W-:Y:S02]  /*79c0*/  IMAD.U32 R10, RZ, RZ, UR4 ;  /* 0x00000004ff0a7e24 */ /* 0x000fe4000f8e00ff */
[----:B------:R-:W-:Y:S07]  /*79d0*/  LEPC R20, `(.L_x_122) ;  /* 0x000000001014794e */ /* 0x000fee0000000000 */
[----:B--2---:R-:W-:Y:S05]  /*79e0*/  CALL.ABS.NOINC R2 ;  /* 0x0000000002007343 */ /* 0x004fea0003c00000 */
.L_x_122:
[----:B------:R-:W-:Y:S02]  /*79f0*/  R2UR UR6, R96 ;  /* 0x00000000600672ca */ /* 0x000fe400000e0000 */
[----:B------:R-:W-:Y:S02]  /*7a00*/  R2UR UR5, R88 ;  /* 0x00000000580572ca */ /* 0x000fe400000e0000 */
[----:B------:R-:W-:Y:S02]  /*7a10*/  R2UR UR4, R87 ;  /* 0x00000000570472ca */ /* 0x000fe400000e0000 */
[----:B------:R-:W-:Y:S02]  /*7a20*/  ISETP.NE.U32.AND P4, PT, R74, RZ, PT ;  /* 0x000000ff4a00720c */ /* 0x000fe40003f85070 */
[----:B------:R-:W-:Y:S02]  /*7a30*/  ISETP.NE.U32.AND P2, PT, RZ, UR58, PT ;  /* 0x0000003aff007c0c */ /* 0x000fe4000bf45070 */
[----:B------:R-:W-:Y:S02]  /*7a40*/  ISETP.NE.AND.EX P4, PT, R75, RZ, PT, P4 ;  /* 0x000000ff4b00720c */ /* 0x000fe40003f85340 */
[----:B------:R-:W-:Y:S01]  /*7a50*/  ISETP.NE.AND.EX P2, PT, RZ, UR59, PT, P2 ;  /* 0x0000003bff007c0c */ /* 0x000fe2000bf45320 */
[----:B------:R-:W-:Y:S02]  /*7a60*/  UISETP.NE.AND UP2, UPT, UR6, URZ, UPT ;  /* 0x000000ff0600728c */ /* 0x000fe4000bf45270 */
[----:B------:R-:W-:Y:S04]  /*7a70*/  UISETP.NE.U32.AND UP0, UPT, UR5, URZ, UPT ;  /* 0x000000ff0500728c */ /* 0x000fe8000bf05070 */
[----:B------:R-:W-:Y:S01]  /*7a80*/  UISETP.NE.AND.EX UP1, UPT, UR4, URZ, UPT, UP0 ;  /* 0x000000ff0400728c */ /* 0x000fe2000bf25300 */
[----:B------:R-:W-:Y:S01]  /*7a90*/  PLOP3.LUT P1, PT, PT, PT, UP2, 0x80, 0x8 ;  /* 0x000000000008781c */ /* 0x000fe20003f2f028 */
[----:B------:R-:W-:Y:S03]  /*7aa0*/  UPLOP3.LUT UP0, UPT, UPT, UPT, UPT, 0x40, 0x4 ;  /* 0x000000000004789c */ /* 0x000fe60003f0e870 */
[----:B------:R-:W-:Y:S06]  /*7ab0*/  @UP2 UPLOP3.LUT UP0, UPT, UPT, UPT, UP1, 0x80, 0x8 ;  /* 0x000000000008289c */ /* 0x000fec0003f0f010 */
[----:B------:R-:W-:Y:S01]  /*7ac0*/  PLOP3.LUT P0, PT, PT, PT, UP0, 0x80, 0x8 ;  /* 0x000000000008781c */ /* 0x000fe20003f0f008 */
[----:B------:R-:W-:Y:S01]  /*7ad0*/  @!UPT UIADD3 URZ, UPT, UPT, URZ, URZ, URZ ;  /* 0x000000fffffff290 */ /* 0x000fe2000fffe0ff */
[----:B------:R-:W-:Y:S11]  /*7ae0*/  BRA.U !UP1, `(.L_x_124) ;  /* 0x0000000109407547 */ /* 0x000ff6000b800000 */
[----:B------:R-:W-:Y:S01]  /*7af0*/  UISETP.NE.U32.AND UP0, UPT, UR58, URZ, UPT ;  /* 0x000000ff3a00728c */ /* 0x000fe2000bf05070 */
[----:B------:R-:W-:Y:S01]  /*7b00*/  R2UR UR6, R88 ;  /* 0x00000000580672ca */ /* 0x000fe200000e0000 */
[----:B------:R-:W1:Y:S01]  /*7b10*/  LDCU.64 UR8, c[0x0][0x358] ;  /* 0x00006b00ff0877ac */ /* 0x000e620008000a00 */
[----:B------:R-:W-:Y:S02]  /*7b20*/  HFMA2 R85, -RZ, RZ, 0, 5.9604644775390625e-08 ;  /* 0x00000001ff557431 */ /* 0x000fe400000001ff */
[----:B------:R-:W-:Y:S01]  /*7b30*/  IMAD.MOV.U32 R0, RZ, RZ, 0x1 ;  /* 0x00000001ff007424 */ /* 0x000fe200078e00ff */
[----:B------:R-:W-:Y:S06]  /*7b40*/  UISETP.NE.AND.EX UP0, UPT, UR59, URZ, UPT, UP0 ;  /* 0x000000ff3b00728c */ /* 0x000fec000bf05300 */
[----:B------:R-:W-:Y:S05]  /*7b50*/  PLOP3.LUT P3, PT, PT, PT, UP0, 0x80, 0x8 ;  /* 0x000000000008781c */ /* 0x000fea0003f6f008 */
[----:B------:R-:W2:Y:S01]  /*7b60*/  @UP0 LDCU.64 UR4, c[0x0][0xc88] ;  /* 0x00019100ff0407ac */ /* 0x000ea20008000a00 */
[----:B------:R-:W-:Y:S07]  /*7b70*/  @UP0 UIMAD UR6, UR44, UR6, URZ ;  /* 0x000000062c0602a4 */ /* 0x000fee000f8e02ff */
[----:B------:R-:W-:Y:S01]  /*7b80*/  @!P3 PRMT R85, R0, 0x7610, R85 ;  /* 0x000076100055b816 */ /* 0x000fe20000000055 */
[----:B--2---:R-:W-:Y:S06]  /*7b90*/  @UP0 UIMAD.WIDE UR4, UR6, 0x4, UR4 ;  /* 0x00000004060408a5 */ /* 0x004fec000f8e0204 */
[----:B------:R-:W-:Y:S02]  /*7ba0*/  IMAD.U32 R2, RZ, RZ, UR4 ;  /* 0x00000004ff027e24 */ /* 0x000fe4000f8e00ff */
[----:B------:R-:W-:Y:S03]  /*7bb0*/  IMAD.U32 R3, RZ, RZ, UR5 ;  /* 0x00000005ff037e24 */ /* 0x000fe6000f8e00ff */
[----:B------:R-:W2:Y:S02]  /*7bc0*/  @!UP0 LDCU UR4, c[0x0][0xc80] ;  /* 0x00019000ff0487ac */ /* 0x000ea40008000800 */
[----:B-1---5:R1:W5:Y:S02]  /*7bd0*/  @P3 LDG.E R45, desc[UR8][R2.64] ;  /* 0x00000008022d3981 */ /* 0x022364000c1e1900 */
[----:B-12---:R-:W-:Y:S02]  /*7be0*/  @!P3 MOV R45, UR4 ;  /* 0x00000004002dbc02 */ /* 0x006fe40008000f00 */
.L_x_124:
[----:B------:R-:W-:Y:S05]  /*7bf0*/  @!P4 BRA `(.L_x_125) ;  /* 0x000000000024c947 */ /* 0x000fea0003800000 */
[----:B------:R-:W-:Y:S01]  /*7c00*/  ISETP.NE.U32.AND P3, PT, R72, RZ, PT ;  /* 0x000000ff4800720c */ /* 0x000fe20003f65070 */
[----:B------:R-:W1:Y:S03]  /*7c10*/  LDCU.64 UR4, c[0x0][0x358] ;  /* 0x00006b00ff0477ac */ /* 0x000e660008000a00 */
[----:B------:R-:W-:Y:S11]  /*7c20*/  ISETP.NE.AND.EX P3, PT, R73, RZ, PT, P3 ;  /* 0x000000ff4900720c */ /* 0x000ff60003f65330 */
[----:B------:R-:W-:Y:S02]  /*7c30*/  @!UPT UIADD3 URZ, UPT, UPT, URZ, URZ, URZ ;  /* 0x000000fffffff290 */ /* 0x000fe4000fffe0ff */
[----:B------:R-:W2:Y:S01]  /*7c40*/  @P3 LDC.64 R2, c[0x0][0xca8] ;  /* 0x00032a00ff023b82 */ /* 0x000ea20000000a00 */
[----:B------:R-:W-:Y:S04]  /*7c50*/  @P3 IMAD R0, R74, UR44, RZ ;  /* 0x0000002c4a003c24 */ /* 0x000fe8000f8e02ff */
[----:B--2---:R-:W-:Y:S05]  /*7c60*/  @P3 IMAD.WIDE R2, R0, 0x4, R2 ;  /* 0x0000000400023825 */ /* 0x004fea00078e0202 */
[----:B-1---5:R1:W5:Y:S02]  /*7c70*/  @P3 LDG.E R43, desc[UR4][R2.64] ;  /* 0x00000004022b3981 */ /* 0x022364000c1e1900 */
[----:B-1----:R-:W2:Y:S02]  /*7c80*/  @!P3 LDC R43, c[0x0][0xca0] ;  /* 0x00032800ff2bbb82 */ /* 0x002ea40000000800 */
.L_x_125:
[----:B-----5:R-:W-:Y:S01]  /*7c90*/  FSETP.NEU.AND P3, PT, R45, RZ, PT ;  /* 0x000000ff2d00720b */ /* 0x020fe20003f6d000 */
[----:B------:R-:W-:Y:S01]  /*7ca0*/  ULOP3.LUT UR4, UR57, 0x1, URZ, 0x3c, !UPT ;  /* 0x0000000139047892 */ /* 0x000fe2000f8e3cff */
[----:B------:R-:W-:Y:S01]  /*7cb0*/  SEL R4, RZ, 0xffffffff, P2 ;  /* 0xffffffffff047807 */ /* 0x000fe20001000000 */
[----:B------:R-:W-:Y:S01]  /*7cc0*/  IMAD.U32 R51, RZ, RZ, UR45 ;  /* 0x0000002dff337e24 */ /* 0x000fe2000f8e00ff */
[----:B------:R-:W-:Y:S01]  /*7cd0*/  @P1 LOP3.LUT P2, RZ, R85, 0xff, RZ, 0xc0, !PT ;  /* 0x000000ff55ff1812 */ /* 0x000fe2000784c0ff */
[----:B------:R-:W-:Y:S01]  /*7ce0*/  IMAD.MOV.U32 R98, RZ, RZ, 0x10 ;  /* 0x00000010ff627424 */ /* 0x000fe200078e00ff */
[----:B------:R-:W-:Y:S01]  /*7cf0*/  @P1 SEL R0, RZ, 0xffffffff, P3 ;  /* 0xffffffffff001807 */ /* 0x000fe20001800000 */
[----:B------:R-:W-:Y:S01]  /*7d00*/  IMAD.U32 R112, RZ, RZ, UR4 ;  /* 0x00000004ff707e24 */ /* 0x000fe2000f8e00ff */
[----:B------:R-:W-:Y:S01]  /*7d10*/  LEA R104, R80, UR43, 0x3 ;  /* 0x0000002b50687c11 */ /* 0x000fe2000f8e18ff */
[----:B------:R-:W-:Y:S01]  /*7d20*/  IMAD.SHL.U32 R99, R82, 0x2, RZ ;  /* 0x0000000252637824 */ /* 0x000fe200078e00ff */
[----:B------:R-:W-:Y:S01]  /*7d30*/  @P0 SEL R0, R4, R0, !P2 ;  /* 0x0000000004000207 */ /* 0x000fe20005000000 */
[----:B------:R-:W-:Y:S01]  /*7d40*/  IMAD.SHL.U32 R51, R51, 0x1000, RZ ;  /* 0x0000100033337824 */ /* 0x000fe200078e00ff */
[----:B------:R-:W-:Y:S01]  /*7d50*/  PLOP3.LUT P2, PT, PT, PT, UP1, 0x80, 0x8 ;  /* 0x000000000008781c */ /* 0x000fe20003f4f018 */
[----:B------:R-:W-:Y:S01]  /*7d60*/  BSSY B1, `(.L_x_126) ;  /* 0x000003b000017945 */ /* 0x000fe20003800000 */
[----:B------:R-:W-:Y:S01]  /*7d70*/  @P1 LOP3.LUT R0, R0, 0x1, RZ, 0xc0, !PT ;  /* 0x0000000100001812 */ /* 0x000fe200078ec0ff */
[----:B------:R-:W-:Y:S01]  /*7d80*/  IMAD.MOV.U32 R107, RZ, RZ, 0x1 ;  /* 0x00000001ff6b7424 */ /* 0x000fe200078e00ff */
[----:B------:R-:W-:Y:S01]  /*7d90*/  LOP3.LUT P4, R76, R85, 0xff, RZ, 0xc0, !PT ;  /* 0x000000ff554c7812 */ /* 0x000fe2000788c0ff */
[----:B------:R-:W-:Y:S01]  /*7da0*/  IMAD R105, R80, 0x40, R81 ;  /* 0x0000004050697824 */ /* 0x000fe200078e0251 */
[----:B------:R-:W-:Y:S01]  /*7db0*/  ISETP.NE.U32.OR P5, PT, R0, 0x1, !P1 ;  /* 0x000000010000780c */ /* 0x000fe20004fa5470 */
[----:B------:R-:W-:Y:S01]  /*7dc0*/  IMAD.U32 R0, RZ, RZ, UR45 ;  /* 0x0000002dff007e24 */ /* 0x000fe2000f8e00ff */
[----:B------:R-:W-:Y:S01]  /*7dd0*/  SEL R3, RZ, 0xffffffff, P3 ;  /* 0xffffffffff037807 */ /* 0x000fe20001800000 */
[----:B------:R-:W-:Y:S01]  /*7de0*/  IMAD.U32 R106, RZ, RZ, UR45 ;  /* 0x0000002dff6a7e24 */ /* 0x000fe2000f8e00ff */
[----:B------:R-:W-:Y:S02]  /*7df0*/  LOP3.LUT P6, RZ, R83, 0x40, RZ, 0xc0, !PT ;  /* 0x0000004053ff7812 */ /* 0x000fe400078cc0ff */
[----:B------:R-:W-:Y:S02]  /*7e00*/  CS2R R70, SRZ ;  /* 0x0000000000467805 */ /* 0x000fe4000001ff00 */
[----:B------:R-:W-:Y:S02]  /*7e10*/  LEA R0, R0, UR43, 0x3 ;  /* 0x0000002b00007c11 */ /* 0x000fe4000f8e18ff */
[----:B------:R-:W-:Y:S02]  /*7e20*/  CS2R R68, SRZ ;  /* 0x0000000000447805 */ /* 0x000fe4000001ff00 */
[----:B------:R-:W-:Y:S02]  /*7e30*/  @P2 SEL R3, R4, R3, !P4 ;  /* 0x0000000304032207 */ /* 0x000fe40006000000 */
[----:B------:R-:W-:Y:S02]  /*7e40*/  CS2R R66, SRZ ;  /* 0x0000000000427805 */ /* 0x000fe4000001ff00 */
[----:B------:R-:W-:Y:S02]  /*7e50*/  SEL R98, R98, 0xfffffff0, !P6 ;  /* 0xfffffff062627807 */ /* 0x000fe40007000000 */
[----:B------:R-:W-:Y:S02]  /*7e60*/  CS2R R64, SRZ ;  /* 0x0000000000407805 */ /* 0x000fe4000001ff00 */
[----:B------:R-:W-:Y:S02]  /*7e70*/  LOP3.LUT R3, R3, 0x1, RZ, 0xc0, !PT ;  /* 0x0000000103037812 */ /* 0x000fe400078ec0ff */
[----:B------:R-:W-:Y:S02]  /*7e80*/  CS2R R58, SRZ ;  /* 0x00000000003a7805 */ /* 0x000fe4000001ff00 */
[----:B------:R-:W-:Y:S02]  /*7e90*/  @P5 SHF.L.U32 R2, R112, 0x1f, RZ ;  /* 0x0000001f70025819 */ /* 0x000fe400000006ff */
[----:B------:R-:W-:Y:S02]  /*7ea0*/  CS2R R56, SRZ ;  /* 0x0000000000387805 */ /* 0x000fe4000001ff00 */
[----:B------:R-:W-:Y:S02]  /*7eb0*/  IADD3 R50, PT, PT, R51, UR43, R99 ;  /* 0x0000002b33327c10 */ /* 0x000fe4000fffe063 */
[----:B------:R-:W-:Y:S01]  /*7ec0*/  CS2R R54, SRZ ;  /* 0x0000000000367805 */ /* 0x000fe2000001ff00 */
[----:B------:R1:W3:Y:S01]  /*7ed0*/  @P5 SYNCS.PHASECHK.TRANS64.TRYWAIT P1, [R0+URZ+0x1e0], R2 ;  /* 0x0001e002000055a7 */ /* 0x0002e200080211ff */
[----:B------:R-:W-:Y:S02]  /*7ee0*/  ISETP.NE.U32.AND P2, PT, R3, 0x1, PT ;  /* 0x000000010300780c */ /* 0x000fe40003f45070 */
[----:B------:R-:W-:Y:S02]  /*7ef0*/  CS2R R52, SRZ ;  /* 0x0000000000347805 */ /* 0x000fe4000001ff00 */
[----:B------:R-:W-:Y:S01]  /*7f00*/  P2R R97, PR, RZ, 0x20 ;  /* 0x00000020ff617803 */ /* 0x000fe20000000000 */
[----:B------:R-:W-:Y:S01]  /*7f10*/  IMAD.IADD R49, R50, 0x1, R98 ;  /* 0x0000000132317824 */ /* 0x000fe200078e0262 */
[----:B------:R-:W-:Y:S02]  /*7f20*/  P2R R113, PR, RZ, 0x4 ;  /* 0x00000004ff717803 */ /* 0x000fe40000000000 */
[----:B-1----:R-:W-:Y:S04]  /*7f30*/  SHF.L.U32 R2, R79, 0x1f, RZ ;  /* 0x0000001f4f027819 */ /* 0x002fe800000006ff */
[----:B------:R1:W4:Y:S01]  /*7f40*/  SYNCS.PHASECHK.TRANS64.TRYWAIT P0, [R104+URZ+0x240], R2 ;  /* 0x00024002680075a7 */ /* 0x00032200080011ff */
[----:B---3--:R-:W-:Y:S01]  /*7f50*/  @P5 SEL R107, RZ, 0x1, !P1 ;  /* 0x00000001ff6b5807 */ /* 0x008fe20004800000 */
[----:B-1----:R-:W-:Y:S06]  /*7f60*/  @!P5 BRA `(.L_x_127) ;  /* 0x000000000068d947 */ /* 0x002fec0003800000 */
[----:B------:R-:W-:Y:S01]  /*7f70*/  ISETP.NE.AND P1, PT, R107, RZ, PT ;  /* 0x000000ff6b00720c */ /* 0x000fe20003f25270 */
[----:B------:R-:W-:Y:S01]  /*7f80*/  BSSY B0, `(.L_x_128) ;  /* 0x000000d000007945 */ /* 0x000fe20003800000 */
[----:B------:R-:W-:Y:S02]  /*7f90*/  CS2R R54, SRZ ;  /* 0x0000000000367805 */ /* 0x000fe4000001ff00 */
[----:B------:R-:W-:Y:S02]  /*7fa0*/  CS2R R52, SRZ ;  /* 0x0000000000347805 */ /* 0x000fe4000001ff00 */
[----:B------:R-:W-:Y:S02]  /*7fb0*/  CS2R R58, SRZ ;  /* 0x00000000003a7805 */ /* 0x000fe4000001ff00 */
[----:B------:R-:W-:Y:S02]  /*7fc0*/  CS2R R56, SRZ ;  /* 0x0000000000387805 */ /* 0x000fe4000001ff00 */
[----:B------:R-:W-:Y:S02]  /*7fd0*/  CS2R R66, SRZ ;  /* 0x0000000000427805 */ /* 0x000fe4000001ff00 */
[----:B------:R-:W-:Y:S02]  /*7fe0*/  CS2R R64, SRZ ;  /* 0x0000000000407805 */ /* 0x000fe4000001ff00 */
[----:B------:R-:W-:Y:S02]  /*7ff0*/  CS2R R70, SRZ ;  /* 0x0000000000467805 */ /* 0x000fe4000001ff00 */
[----:B------:R-:W-:Y:S01]  /*8000*/  CS2R R68, SRZ ;  /* 0x0000000000447805 */ /* 0x000fe2000001ff00 */
[----:B------:R-:W-:Y:S06]  /*8010*/  @P1 BRA `(.L_x_129) ;  /* 0x00000000000c1947 */ /* 0x000fec0003800000 */
[----:B------:R-:W-:Y:S04]  /*8020*/  SHF.L.U32 R3, R112, 0x1f, RZ ;  /* 0x0000001f70037819 */ /* 0x000fe800000006ff */
[----:B------:R-:W1:Y:S02]  /*8030*/  SYNCS.PHASECHK.TRANS64.TRYWAIT P1, [R0+URZ+0x1e0], R3 ;  /* 0x0001e003000075a7 */ /* 0x000e6400080211ff */
[----:B-1----:R-:W-:Y:S05]  /*8040*/  @!P1 BRA `(.L_x_130) ;  /* 0x0000005400209947 */ /* 0x002fea0003800000 */
.L_x_129:
[----:B------:R-:W-:Y:S05]  /*8050*/  BSYNC B0 ;  /* 0x0000000000007941 */ /* 0x000fea0003800000 */
.L_x_128:
[----:B------:R-:W-:Y:S01]  /*8060*/  ISETP.NE.AND P1, PT, R113, RZ, PT ;  /* 0x000000ff7100720c */ /* 0x000fe20003f25270 */
[----:B------:R-:W-:Y:S04]  /*8070*/  UIADD3 UR4, UPT, UPT, UR45, 0x1, URZ ;  /* 0x000000012d047890 */ /* 0x000fe8000fffe0ff */
[----:B------:R-:W-:Y:S04]  /*8080*/  UISETP.NE.AND UP0, UPT, UR4, 0x3, UPT ;  /* 0x000000030400788c */ /* 0x000fe8000bf05270 */
[----:B------:R-:W-:Y:S02]  /*8090*/  USEL UR5, URZ, 0x1, UP0 ;  /* 0x00000001ff057887 */ /* 0x000fe40008000000 */
[----:B------:R-:W-:Y:S02]  /*80a0*/  USEL UR4, UR4, URZ, UP0 ;  /* 0x000000ff04047287 */ /* 0x000fe40008000000 */
[----:B------:R3:W1:Y:S02]  /*80b0*/  @P1 LDS.128 R52, [R50+0x300] ;  /* 0x0003000032341984 */ /* 0x0006640000000c00 */
[----:B------:R-:W-:Y:S02]  /*80c0*/  LOP3.LUT R112, R112, UR5, RZ, 0x3c, !PT ;  /* 0x0000000570707c12 */ /* 0x000fe4000f8e3cff */
[----:B------:R3:W1:Y:S01]  /*80d0*/  @P1 LDS.128 R56, [R49+0x300] ;  /* 0x0003000031381984 */ /* 0x0006620000000c00 */
[----:B------:R-:W-:Y:S03]  /*80e0*/  IMAD.U32 R106, RZ, RZ, UR4 ;  /* 0x00000004ff6a7e24 */ /* 0x000fe6000f8e00ff */
[----:B------:R3:W1:Y:S04]  /*80f0*/  @P1 LDS.128 R64, [R50+0xb00] ;  /* 0x000b000032401984 */ /* 0x0006680000000c00 */
[----:B------:R3:W1:Y:S02]  /*8100*/  @P1 LDS.128 R68, [R49+0xb00] ;  /* 0x000b000031441984 */ /* 0x0006640000000c00 */
.L_x_127:
[----:B------:R-:W-:Y:S05]  /*8110*/  BSYNC B1 ;  /* 0x0000000000017941 */ /* 0x000fea0003800000 */
.L_x_126:
[----:B------:R-:W-:Y:S01]  /*8120*/  HFMA2 R39, -RZ, RZ, 0, 0 ;  /* 0x00000000ff277431 */ /* 0x000fe200000001ff */
[----:B-1----:R-:W-:Y:S01]  /*8130*/  SHF.R.U32.HI R0, RZ, 0x15, R105 ;  /* 0x00000015ff007819 */ /* 0x002fe20000011669 */
[----:B----4-:R-:W-:Y:S06]  /*8140*/  @P0 BRA `(.L_x_131) ;  /* 0x0000000000080947 */ /* 0x010fec0003800000 */
[----:B------:R-:W1:Y:S02]  /*8150*/  SYNCS.PHASECHK.TRANS64.TRYWAIT P0, [R104+URZ+0x240], R2 ;  /* 0x00024002680075a7 */ /* 0x000e6400080011ff */
[----:B-1----:R-:W-:Y:S05]  /*8160*/  @!P0 BRA `(.L_x_132) ;  /* 0x0000005000ec8947 */ /* 0x002fea0003800000 */
.L_x_131:
[----:B-1----:R-:W-:Y:S01]  /*8170*/  LOP3.LUT R2, R0, 0x3, RZ, 0xc0, !PT ;  /* 0x0000000300027812 */ /* 0x002fe200078ec0ff */
[----:B------:R-:W-:Y:S01]  /*8180*/  IMAD.MOV.U32 R38, RZ, RZ, RZ ;  /* 0x000000ffff267224 */ /* 0x000fe200078e00ff */
[----:B------:R-:W-:Y:S02]  /*8190*/  CS2R R36, SRZ ;  /* 0x0000000000247805 */ /* 0x000fe4000001ff00 */
[----:B------:R-:W-:Y:S02]  /*81a0*/  CS2R R34, SRZ ;  /* 0x0000000000227805 */ /* 0x000fe4000001ff00 */
[----:B------:R-:W-:Y:S02]  /*81b0*/  ISETP.NE.AND P0, PT, R84, R2, PT ;  /* 0x000000025400720c */ /* 0x000fe40003f05270 */
[----:B------:R-:W-:Y:S02]  /*81c0*/  CS2R R32, SRZ ;  /* 0x0000000000207805 */ /* 0x000fe4000001ff00 */
        /* <DEDUP_REMOVED lines=13> */
[----:B------:R-:W-:Y:S11]  /*82a0*/  LOP3.LUT P0, RZ, R0, 0x3, R86, 0x48, !PT ;  /* 0x0000000300ff7812 */ /* 0x000ff60007804856 */
[----:B------:R-:W-:Y:S02]  /*82b0*/  @!UPT UIADD3 URZ, UPT, UPT, URZ, URZ, URZ ;  /* 0x000000fffffff290 */ /* 0x000fe4000fffe0ff */
[----:B------:R-:W-:Y:S05]  /*82c0*/  @!P0 BRA `(.L_x_134) ;  /* 0x0000000000408947 */ /* 0x000fea0003800000 */
[----:B------:R-:W1:Y:S01]  /*82d0*/  LDCU.64 UR8, c[0x4][0x70] ;  /* 0x01000e00ff0877ac */ /* 0x000e620008000a00 */
[----:B------:R-:W-:Y:S01]  /*82e0*/  MOV R15, 0x0 ;  /* 0x00000000000f7802 */ /* 0x000fe20000000f00 */
[----:B------:R-:W-:Y:S02]  /*82f0*/  HFMA2 R12, -RZ, RZ, 0, 5.9604644775390625e-08 ;  /* 0x00000001ff0c7431 */ /* 0x000fe400000001ff */
[----:B------:R-:W-:Y:S02]  /*8300*/  IMAD.MOV.U32 R8, RZ, RZ, 0x192 ;  /* 0x00000192ff087424 */ /* 0x000fe400078e00ff */
[----:B------:R-:W-:Y:S01]  /*8310*/  IMAD.MOV.U32 R13, RZ, RZ, RZ ;  /* 0x000000ffff0d7224 */ /* 0x000fe200078e00ff */
[----:B------:R-:W4:Y:S01]  /*8320*/  LDCU.64 UR6, c[0x4][0x78] ;  /* 0x01000f00ff0677ac */ /* 0x000f220008000a00 */
[----:B------:R-:W2:Y:S01]  /*8330*/  LDC.64 R14, c[0x4][R15] ;  /* 0x010000000f0e7b82 */ /* 0x000ea20000000a00 */
[----:B------:R-:W5:Y:S01]  /*8340*/  LDCU.64 UR4, c[0x4][0x10] ;  /* 0x01000200ff0477ac */ /* 0x000f620008000a00 */
[----:B-1----:R-:W-:Y:S01]  /*8350*/  MOV R5, UR9 ;  /* 0x0000000900057c02 */ /* 0x002fe20008000f00 */
[----:B------:R-:W-:Y:S01]  /*8360*/  IMAD.U32 R4, RZ, RZ, UR8 ;  /* 0x00000008ff047e24 */ /* 0x000fe2000f8e00ff */
[----:B----4-:R-:W-:Y:S01]  /*8370*/  MOV R7, UR7 ;  /* 0x0000000700077c02 */ /* 0x010fe20008000f00 */
[----:B------:R-:W-:Y:S01]  /*8380*/  IMAD.U32 R6, RZ, RZ, UR6 ;  /* 0x00000006ff067e24 */ /* 0x000fe2000f8e00ff */
[----:B-----5:R-:W-:Y:S01]  /*8390*/  MOV R11, UR5 ;  /* 0x00000005000b7c02 */ /* 0x020fe20008000f00 */
[----:B------:R-:W-:Y:S02]  /*83a0*/  IMAD.U32 R10, RZ, RZ, UR4 ;  /* 0x00000004ff0a7e24 */ /* 0x000fe4000f8e00ff */
[----:B------:R-:W-:Y:S07]  /*83b0*/  LEPC R20, `(.L_x_134) ;  /* 0x000000001014794e */ /* 0x000fee0000000000 */
[----:B--23--:R-:W-:Y:S05]  /*83c0*/  CALL.ABS.NOINC R14 ;  /* 0x000000000e007343 */ /* 0x00cfea0003c00000 */
.L_x_134:
[----:B------:R-:W-:Y:S05]  /*83d0*/  WARPSYNC.ALL ;  /* 0x0000000000007948 */ /* 0x000fea0003800000 */
[C---:B------:R-:W-:Y:S01]  /*83e0*/  R2UR UR4, R105.reuse ;  /* 0x00000000690472ca */ /* 0x040fe200000e0000 */
[----:B------:R-:W-:Y:S05]  /*83f0*/  VIADD R0, R105, 0x20 ;  /* 0x0000002069007836 */ /* 0x000fea0000000000 */
[----:B------:R-:W-:Y:S04]  /*8400*/  SHF.R.U32.HI R0, RZ, 0x15, R0 ;  /* 0x00000015ff007819 */ /* 0x000fe80000011600 */
[----:B------:R-:W-:Y:S03]  /*8410*/  LOP3.LUT P0, RZ, R0, 0x3, R86, 0x48, !PT ;  /* 0x0000000300ff7812 */ /* 0x000fe60007804856 */
[----:B------:R-:W1:Y:S10]  /*8420*/  LDTM.x16 R24, tmem[UR4] ;  /* 0x00000004001879ee */ /* 0x000e740008240000 */
[----:B-1----:R-:W-:Y:S05]  /*8430*/  @!P0 BRA `(.L_x_135) ;  /* 0x0000000000408947 */ /* 0x002fea0003800000 */
        /* <DEDUP_REMOVED lines=16> */
.L_x_135:
[----:B------:R-:W-:Y:S05]  /*8540*/  WARPSYNC.ALL ;  /* 0x0000000000007948 */ /* 0x000fea0003800000 */
[----:B------:R-:W-:Y:S11]  /*8550*/  R2UR UR4, R105 ;  /* 0x00000000690472ca */ /* 0x000ff600000e0000 */
[----:B------:R-:W-:Y:S02]  /*8560*/  @!UPT UIADD3 URZ, UPT, UPT, URZ, URZ, URZ ;  /* 0x000000fffffff290 */ /* 0x000fe4000fffe0ff */
[----:B------:R-:W1:Y:S02]  /*8570*/  LDTM.x16 R4, tmem[UR4+0x20] ;  /* 0x00002004000479ee */ /* 0x000e640008240000 */
[----:B-1----:R-:W-:Y:S01]  /*8580*/  NOP ;  /* 0x0000000000007918 */ /* 0x002fe20000000000 */
.L_x_133:
[----:B------:R-:W-:Y:S01]  /*8590*/  SHF.L.U32 R20, R52, 0x10, RZ ;  /* 0x0000001034147819 */ /* 0x000fe200000006ff */
[C---:B--2---:R-:W-:Y:S01]  /*85a0*/  FMUL R0, R43.reuse, R24 ;  /* 0x000000182b007220 */ /* 0x044fe20000400000 */
[----:B------:R-:W-:Y:S01]  /*85b0*/  ISETP.NE.AND P0, PT, R84, R2, PT ;  /* 0x000000025400720c */ /* 0x000fe20003f05270 */
[----:B------:R-:W-:Y:S01]  /*85c0*/  FMUL R2, R43, R25 ;  /* 0x000000192b027220 */ /* 0x000fe20000400000 */
[----:B------:R-:W-:Y:S01]  /*85d0*/  LOP3.LUT R21, R52, 0xffff0000, RZ, 0xc0, !PT ;  /* 0xffff000034157812 */ /* 0x000fe200078ec0ff */
[----:B------:R-:W-:Y:S01]  /*85e0*/  FFMA R0, R45, R20, R0 ;  /* 0x000000142d007223 */ /* 0x000fe20000000000 */
[----:B------:R-:W-:Y:S01]  /*85f0*/  SHF.L.U32 R22, R53, 0x10, RZ ;  /* 0x0000001035167819 */ /* 0x000fe200000006ff */
[----:B------:R-:W-:Y:S01]  /*8600*/  FMUL R3, R43, R26 ;  /* 0x0000001a2b037220 */ /* 0x000fe20000400000 */
[----:B------:R-:W-:Y:S01]  /*8610*/  LOP3.LUT R23, R53, 0xffff0000, RZ, 0xc0, !PT ;  /* 0xffff000035177812 */ /* 0x000fe200078ec0ff */
[----:B------:R-:W-:Y:S01]  /*8620*/  FFMA R2, R45, R21, R2 ;  /* 0x000000152d027223 */ /* 0x000fe20000000002 */
[C---:B------:R-:W-:Y:S01]  /*8630*/  SHF.L.U32 R40, R54.reuse, 0x10, RZ ;  /* 0x0000001036287819 */ /* 0x040fe200000006ff */
[----:B------:R-:W-:Y:S01]  /*8640*/  FMUL R20, R43, R27 ;  /* 0x0000001b2b147220 */ /* 0x000fe20000400000 */
[----:B------:R-:W-:Y:S01]  /*8650*/  LOP3.LUT R41, R54, 0xffff0000, RZ, 0xc0, !PT ;  /* 0xffff000036297812 */ /* 0x000fe200078ec0ff */
[----:B------:R-:W-:Y:S01]  /*8660*/  FFMA R3, R45, R22, R3 ;  /* 0x000000162d037223 */ /* 0x000fe20000000003 */
[----:B------:R-:W-:Y:S01]  /*8670*/  F2FP.BF16.F32.PACK_AB R60, R2, R0 ;  /* 0x00000000023c723e */ /* 0x000fe200000010ff */
[----:B------:R-:W-:Y:S01]  /*8680*/  FMUL R21, R43, R28 ;  /* 0x0000001c2b157220 */ /* 0x000fe20000400000 */
[----:B------:R-:W-:Y:S01]  /*8690*/  LOP3.LUT R42, R69, 0xffff0000, RZ, 0xc0, !PT ;  /* 0xffff0000452a7812 */ /* 0x000fe200078ec0ff */
[----:B------:R-:W-:Y:S01]  /*86a0*/  FMUL R22, R43, R29 ;  /* 0x0000001d2b167220 */ /* 0x000fe20000400000 */
[----:B------:R-:W-:Y:S01]  /*86b0*/  SHF.L.U32 R44, R70, 0x10, RZ ;  /* 0x00000010462c7819 */ /* 0x000fe200000006ff */
[----:B------:R-:W-:Y:S01]  /*86c0*/  FFMA R20, R45, R23, R20 ;  /* 0x000000172d147223 */ /* 0x000fe20000000014 */
[----:B------:R-:W-:Y:S01]  /*86d0*/  SHF.L.U32 R23, R55, 0x10, RZ ;  /* 0x0000001037177819 */ /* 0x000fe200000006ff */
[----:B------:R-:W-:Y:S01]  /*86e0*/  FFMA R21, R45, R40, R21 ;  /* 0x000000282d157223 */ /* 0x000fe20000000015 */
[----:B------:R-:W-:Y:S01]  /*86f0*/  LOP3.LUT R40, R55, 0xffff0000, RZ, 0xc0, !PT ;  /* 0xffff000037287812 */ /* 0x000fe200078ec0ff */
[----:B------:R-:W-:Y:S01]  /*8700*/  FFMA R22, R45, R41, R22 ;  /* 0x000000292d167223 */ /* 0x000fe20000000016 */
[----:B------:R-:W-:Y:S01]  /*8710*/  F2FP.BF16.F32.PACK_AB R61, R20, R3 ;  /* 0x00000003143d723e */ /* 0x000fe200000010ff */
[C---:B------:R-:W-:Y:S01]  /*8720*/  FMUL R0, R43.reuse, R30 ;  /* 0x0000001e2b007220 */ /* 0x040fe20000400000 */
[----:B------:R-:W-:Y:S01]  /*8730*/  LOP3.LUT R41, R58, 0xffff0000, RZ, 0xc0, !PT ;  /* 0xffff00003a297812 */ /* 0x000fe200078ec0ff */
[----:B------:R-:W-:Y:S01]  /*8740*/  FMUL R2, R43, R31 ;  /* 0x0000001f2b027220 */ /* 0x000fe20000400000 */
[----:B------:R-:W-:Y:S01]  /*8750*/  F2FP.BF16.F32.PACK_AB R62, R22, R21 ;  /* 0x00000015163e723e */ /* 0x000fe200000010ff */
[C---:B------:R-:W-:Y:S01]  /*8760*/  FFMA R0, R45.reuse, R23, R0 ;  /* 0x000000172d007223 */ /* 0x040fe20000000000 */
[C---:B------:R-:W-:Y:S01]  /*8770*/  SHF.L.U32 R22, R56.reuse, 0x10, RZ ;  /* 0x0000001038167819 */ /* 0x040fe200000006ff */
[----:B------:R-:W-:Y:S01]  /*8780*/  FFMA R2, R45, R40, R2 ;  /* 0x000000282d027223 */ /* 0x000fe20000000002 */
[----:B------:R-:W-:Y:S01]  /*8790*/  LOP3.LUT R23, R56, 0xffff0000, RZ, 0xc0, !PT ;  /* 0xffff000038177812 */ /* 0x000fe200078ec0ff */
[----:B------:R-:W-:Y:S01]  /*87a0*/  FMUL R3, R43, R32 ;  /* 0x000000202b037220 */ /* 0x000fe20000400000 */
[----:B------:R-:W-:Y:S01]  /*87b0*/  SHF.L.U32 R40, R57, 0x10, RZ ;  /* 0x0000001039287819 */ /* 0x000fe200000006ff */
[C---:B------:R-:W-:Y:S01]  /*87c0*/  FMUL R20, R43.reuse, R33 ;  /* 0x000000212b147220 */ /* 0x040fe20000400000 */
[----:B------:R-:W-:Y:S01]  /*87d0*/  F2FP.BF16.F32.PACK_AB R63, R2, R0 ;  /* 0x00000000023f723e */ /* 0x000fe200000010ff */
[----:B------:R-:W-:Y:S01]  /*87e0*/  FMUL R21, R43, R34 ;  /* 0x000000222b157220 */ /* 0x000fe20000400000 */
[----:B------:R-:W-:Y:S01]  /*87f0*/  LOP3.LUT R46, R70, 0xffff0000, RZ, 0xc0, !PT ;  /* 0xffff0000462e7812 */ /* 0x000fe200078ec0ff */
[----:B------:R-:W-:Y:S01]  /*8800*/  FFMA R3, R45, R22, R3 ;  /* 0x000000162d037223 */ /* 0x000fe20000000003 */
[----:B------:R-:W-:Y:S01]  /*8810*/  SHF.L.U32 R47, R71, 0x10, RZ ;  /* 0x00000010472f7819 */ /* 0x000fe200000006ff */
[----:B------:R-:W-:Y:S01]  /*8820*/  FFMA R20, R45, R23, R20 ;  /* 0x000000172d147223 */ /* 0x000fe20000000014 */
[----:B------:R-:W-:Y:S01]  /*8830*/  LOP3.LUT R23, R57, 0xffff0000, RZ, 0xc0, !PT ;  /* 0xffff000039177812 */ /* 0x000fe200078ec0ff */
[----:B------:R-:W-:Y:S01]  /*8840*/  FFMA R21, R45, R40, R21 ;  /* 0x000000282d157223 */ /* 0x000fe20000000015 */
[----:B------:R-:W-:Y:S01]  /*8850*/  SHF.L.U32 R40, R58, 0x10, RZ ;  /* 0x000000103a287819 */ /* 0x000fe200000006ff */
[C---:B------:R-:W-:Y:S01]  /*8860*/  FMUL R0, R43.reuse, R35 ;  /* 0x000000232b007220 */ /* 0x040fe20000400000 */
[----:B------:R-:W-:Y:S01]  /*8870*/  F2FP.BF16.F32.PACK_AB R100, R20, R3 ;  /* 0x000000031464723e */ /* 0x000fe200000010ff */
[----:B------:R-:W-:Y:S01]  /*8880*/  FMUL R2, R43, R36 ;  /* 0x000000242b027220 */ /* 0x000fe20000400000 */
[----:B------:R-:W-:Y:S01]  /*8890*/  LOP3.LUT R48, R71, 0xffff0000, RZ, 0xc0, !PT ;  /* 0xffff000047307812 */ /* 0x000fe200078ec0ff */
[----:B------:R-:W-:Y:S01]  /*88a0*/  FMUL R22, R43, R37 ;  /* 0x000000252b167220 */ /* 0x000fe20000400000 */
[----:B------:R-:W-:Y:S01]  /*88b0*/  ISETP.NE.AND P1, PT, R84, RZ, PT ;  /* 0x000000ff5400720c */ /* 0x000fe20003f25270 */
[----:B------:R-:W-:Y:S01]  /*88c0*/  FFMA R0, R45, R23, R0 ;  /* 0x000000172d007223 */ /* 0x000fe20000000000 */
[----:B------:R-:W-:Y:S01]  /*88d0*/  SHF.L.U32 R23, R59, 0x10, RZ ;  /* 0x000000103b177819 */ /* 0x000fe200000006ff */
[----:B------:R-:W-:Y:S01]  /*88e0*/  FFMA R2, R45, R40, R2 ;  /* 0x000000282d027223 */ /* 0x000fe20000000002 */
[----:B------:R-:W-:Y:S01]  /*88f0*/  LOP3.LUT R40, R59, 0xffff0000, RZ, 0xc0, !PT ;  /* 0xffff00003b287812 */ /* 0x000fe200078ec0ff */
[----:B------:R1:W-:Y:S01]  /*8900*/  @!P0 STS.128 [R50+0x300], R60 ;  /* 0x0003003c32008388 */ /* 0x0003e20000000c00 */
[----:B------:R-:W-:Y:S01]  /*8910*/  F2FP.BF16.F32.PACK_AB R101, R0, R21 ;  /* 0x000000150065723e */ /* 0x000fe200000010ff */
[----:B------:R-:W-:Y:S01]  /*8920*/  FFMA R22, R45, R41, R22 ;  /* 0x000000292d167223 */ /* 0x000fe20000000016 */
[----:B------:R-:W-:Y:S01]  /*8930*/  LOP3.LUT R41, R66, 0xffff0000, RZ, 0xc0, !PT ;  /* 0xffff000042297812 */ /* 0x000fe200078ec0ff */
[C---:B------:R-:W-:Y:S01]  /*8940*/  FMUL R3, R43.reuse, R38 ;  /* 0x000000262b037220 */ /* 0x040fe20000400000 */
[C---:B------:R-:W-:Y:S01]  /*8950*/  FMUL R20, R43.reuse, R39 ;  /* 0x000000272b147220 */ /* 0x040fe20000400000 */
        /* <DEDUP_REMOVED lines=8> */
[----:B------:R-:W-:Y:S01]  /*89e0*/  FMUL R21, R43, R6 ;  /* 0x000000062b157220 */ /* 0x000fe20000400000 */
[C---:B------:R-:W-:Y:S01]  /*89f0*/  FFMA R0, R45.reuse, R22, R0 ;  /* 0x000000162d007223 */ /* 0x040fe20000000000 */
[C---:B------:R-:W-:Y:S01]  /*8a00*/  FFMA R2, R45.reuse, R23, R2 ;  /* 0x000000172d027223 */ /* 0x040fe20000000002 */
[----:B------:R-:W-:Y:S01]  /*8a10*/  F2FP.BF16.F32.PACK_AB R103, R20, R3 ;  /* 0x000000031467723e */ /* 0x000fe200000010ff */
[----:B------:R-:W-:Y:S01]  /*8a20*/  FFMA R21, R45, R40, R21 ;  /* 0x000000282d157223 */ /* 0x000fe20000000015 */
[----:B------:R-:W-:Y:S01]  /*8a30*/  LOP3.LUT R23, R65, 0xffff0000, RZ, 0xc0, !PT ;  /* 0xffff000041177812 */ /* 0x000fe200078ec0ff */
[C---:B------:R-:W-:Y:S01]  /*8a40*/  FMUL R3, R43.reuse, R7 ;  /* 0x000000072b037220 */ /* 0x040fe20000400000 */
[----:B------:R-:W-:Y:S01]  /*8a50*/  SHF.L.U32 R40, R66, 0x10, RZ ;  /* 0x0000001042287819 */ /* 0x000fe200000006ff */
[----:B------:R1:W-:Y:S01]  /*8a60*/  @!P0 STS.128 [R49+0x300], R100 ;  /* 0x0003006431008388 */ /* 0x0003e20000000c00 */
[C---:B------:R-:W-:Y:S01]  /*8a70*/  FMUL R20, R43.reuse, R8 ;  /* 0x000000082b147220 */ /* 0x040fe20000400000 */
[----:B------:R-:W-:Y:S01]  /*8a80*/  FMUL R22, R43, R9 ;  /* 0x000000092b167220 */ /* 0x000fe20000400000 */
[C---:B------:R-:W-:Y:S01]  /*8a90*/  FFMA R3, R45.reuse, R23, R3 ;  /* 0x000000172d037223 */ /* 0x040fe20000000003 */
[----:B------:R-:W-:Y:S01]  /*8aa0*/  F2FP.BF16.F32.PACK_AB R108, R2, R0 ;  /* 0x00000000026c723e */ /* 0x000fe200000010ff */
[----:B------:R-:W-:Y:S01]  /*8ab0*/  FFMA R20, R45, R40, R20 ;  /* 0x000000282d147223 */ /* 0x000fe20000000014 */
[----:B------:R-:W-:Y:S01]  /*8ac0*/  SHF.L.U32 R23, R67, 0x10, RZ ;  /* 0x0000001043177819 */ /* 0x000fe200000006ff */
[----:B------:R-:W-:Y:S01]  /*8ad0*/  FMUL R0, R43, R10 ;  /* 0x0000000a2b007220 */ /* 0x000fe20000400000 */
[----:B------:R-:W-:Y:S01]  /*8ae0*/  LOP3.LUT R40, R67, 0xffff0000, RZ, 0xc0, !PT ;  /* 0xffff000043287812 */ /* 0x000fe200078ec0ff */
[----:B------:R-:W-:Y:S01]  /*8af0*/  FFMA R22, R45, R41, R22 ;  /* 0x000000292d167223 */ /* 0x000fe20000000016 */
[----:B------:R-:W-:Y:S01]  /*8b00*/  FMUL R2, R43, R11 ;  /* 0x0000000b2b027220 */ /* 0x000fe20000400000 */
[----:B------:R-:W-:Y:S01]  /*8b10*/  FFMA R0, R45, R23, R0 ;  /* 0x000000172d007223 */ /* 0x000fe20000000000 */
[----:B------:R-:W-:Y:S01]  /*8b20*/  F2FP.BF16.F32.PACK_AB R109, R3, R21 ;  /* 0x00000015036d723e */ /* 0x000fe200000010ff */
[----:B------:R-:W-:Y:S01]  /*8b30*/  FMUL R3, R43, R12 ;  /* 0x0000000c2b037220 */ /* 0x000fe20000400000 */
[----:B------:R-:W-:Y:S01]  /*8b40*/  FFMA R2, R45, R40, R2 ;  /* 0x000000282d027223 */ /* 0x000fe20000000002 */
[----:B------:R-:W-:Y:S01]  /*8b50*/  SHF.L.U32 R23, R68, 0x10, RZ ;  /* 0x0000001044177819 */ /* 0x000fe200000006ff */
[C---:B------:R-:W-:Y:S01]  /*8b60*/  FMUL R21, R43.reuse, R14 ;  /* 0x0000000e2b157220 */ /* 0x040fe20000400000 */
[----:B------:R-:W-:Y:S01]  /*8b70*/  F2FP.BF16.F32.PACK_AB R110, R22, R20 ;  /* 0x00000014166e723e */ /* 0x000fe200000010ff */
[C---:B------:R-:W-:Y:S01]  /*8b80*/  FMUL R20, R43.reuse, R13 ;  /* 0x0000000d2b147220 */ /* 0x040fe20000400000 */
[----:B------:R-:W-:Y:S01]  /*8b90*/  LOP3.LUT R40, R68, 0xffff0000, RZ, 0xc0, !PT ;  /* 0xffff000044287812 */ /* 0x000fe200078ec0ff */
[----:B------:R-:W-:Y:S01]  /*8ba0*/  FMUL R22, R43, R15 ;  /* 0x0000000f2b167220 */ /* 0x000fe20000400000 */
[----:B------:R-:W-:Y:S01]  /*8bb0*/  SHF.L.U32 R41, R69, 0x10, RZ ;  /* 0x0000001045297819 */ /* 0x000fe200000006ff */
[----:B------:R-:W-:Y:S01]  /*8bc0*/  FFMA R3, R45, R23, R3 ;  /* 0x000000172d037223 */ /* 0x000fe20000000003 */
[----:B------:R-:W-:Y:S01]  /*8bd0*/  FMUL R23, R43, R16 ;  /* 0x000000102b177220 */ /* 0x000fe20000400000 */
[----:B------:R-:W-:Y:S01]  /*8be0*/  FFMA R20, R45, R40, R20 ;  /* 0x000000282d147223 */ /* 0x000fe20000000014 */
[----:B------:R-:W-:Y:S01]  /*8bf0*/  FMUL R40, R43, R17 ;  /* 0x000000112b287220 */ /* 0x000fe20000400000 */
[C---:B------:R-:W-:Y:S01]  /*8c00*/  FFMA R21, R45.reuse, R41, R21 ;  /* 0x000000292d157223 */ /* 0x040fe20000000015 */
[----:B------:R-:W-:Y:S01]  /*8c10*/  FFMA R22, R45, R42, R22 ;  /* 0x0000002a2d167223 */ /* 0x000fe20000000016 */
[C---:B------:R-:W-:Y:S01]  /*8c20*/  FMUL R41, R43.reuse, R18 ;  /* 0x000000122b297220 */ /* 0x040fe20000400000 */
[----:B------:R-:W-:Y:S01]  /*8c30*/  FMUL R42, R43, R19 ;  /* 0x000000132b2a7220 */ /* 0x000fe20000400000 */
[----:B------:R-:W-:Y:S01]  /*8c40*/  F2FP.BF16.F32.PACK_AB R111, R2, R0 ;  /* 0x00000000026f723e */ /* 0x000fe200000010ff */
[C---:B------:R-:W-:Y:S01]  /*8c50*/  FFMA R23, R45.reuse, R44, R23 ;  /* 0x0000002c2d177223 */ /* 0x040fe20000000017 */
[C---:B------:R-:W-:Y:S01]  /*8c60*/  FFMA R40, R45.reuse, R46, R40 ;  /* 0x0000002e2d287223 */ /* 0x040fe20000000028 */
[C---:B------:R-:W-:Y:S01]  /*8c70*/  FFMA R41, R45.reuse, R47, R41 ;  /* 0x0000002f2d297223 */ /* 0x040fe20000000029 */
[----:B------:R-:W-:Y:S01]  /*8c80*/  FFMA R42, R45, R48, R42 ;  /* 0x000000302d2a7223 */ /* 0x000fe2000000002a */
[----:B------:R1:W-:Y:S01]  /*8c90*/  @!P0 STS.128 [R50+0xb00], R108 ;  /* 0x000b006c32008388 */ /* 0x0003e20000000c00 */
[----:B------:R-:W-:Y:S02]  /*8ca0*/  F2FP.BF16.F32.PACK_AB R21, R22, R21 ;  /* 0x000000151615723e */ /* 0x000fe400000010ff */
[----:B------:R-:W-:Y:S02]  /*8cb0*/  F2FP.BF16.F32.PACK_AB R22, R40, R23 ;  /* 0x000000172816723e */ /* 0x000fe400000010ff */
[----:B------:R-:W-:Y:S02]  /*8cc0*/  F2FP.BF16.F32.PACK_AB R20, R20, R3 ;  /* 0x000000031414723e */ /* 0x000fe400000010ff */
[----:B------:R-:W-:Y:S05]  /*8cd0*/  F2FP.BF16.F32.PACK_AB R23, R42, R41 ;  /* 0x000000292a17723e */ /* 0x000fea00000010ff */
[----:B------:R1:W-:Y:S01]  /*8ce0*/  @!P0 STS.128 [R49+0xb00], R20 ;  /* 0x000b001431008388 */ /* 0x0003e20000000c00 */
[----:B------:R-:W-:Y:S01]  /*8cf0*/  @!PT LDS RZ, [RZ] ;  /* 0x00000000fffff984 */ /* 0x000fe20000000800 */
[----:B------:R-:W-:Y:S01]  /*8d00*/  @!PT LDS RZ, [RZ] ;  /* 0x00000000fffff984 */ /* 0x000fe20000000800 */
[----:B------:R-:W-:Y:S01]  /*8d10*/  @!PT LDS RZ, [RZ] ;  /* 0x00000000fffff984 */ /* 0x000fe20000000800 */
[----:B------:R-:W-:Y:S01]  /*8d20*/  @!PT LDS RZ, [RZ] ;  /* 0x00000000fffff984 */ /* 0x000fe20000000800 */
[----:B------:R2:W-:Y:S07]  /*8d30*/  MEMBAR.ALL.CTA ;  /* 0x0000000000007992 */ /* 0x0005ee0000008000 */
[----:B--2---:R-:W2:Y:S01]  /*8d40*/  FENCE.VIEW.ASYNC.S ;  /* 0x00000000000073c6 */ /* 0x004ea20000000000 */
[----:B------:R-:W-:Y:S05]  /*8d50*/  WARPSYNC.ALL ;  /* 0x0000000000007948 */ /* 0x000fea0003800000 */
[----:B------:R-:W-:Y:S01]  /*8d60*/  BSSY.RECONVERGENT B0, `(.L_x_136) ;  /* 0x0000011000007945 */ /* 0x000fe20003800200 */
[----:B--2---:R-:W-:Y:S06]  /*8d70*/  BAR.SYNC.DEFER_BLOCKING 0x1, 0x80 ;  /* 0x0042000000007b1d */ /* 0x004fec0000010000 */
[----:B------:R-:W-:Y:S05]  /*8d80*/  @P1 BRA `(.L_x_137) ;  /* 0x0000000000381947 */ /* 0x000fea0003800000 */
[----:B------:R-:W2:Y:S01]  /*8d90*/  LDCU.64 UR6, c[0x0][0x348] ;  /* 0x00006900ff0677ac */ /* 0x000ea20008000a00 */
[----:B------:R-:W-:Y:S01]  /*8da0*/  R2UR UR5, R51 ;  /* 0x00000000330572ca */ /* 0x000fe200000e0000 */
[----:B------:R-:W-:Y:S01]  /*8db0*/  UMOV UR51, UR44 ;  /* 0x0000002c00337c82 */ /* 0x000fe20008000000 */
[----:B------:R-:W-:Y:S01]  /*8dc0*/  UIADD3 UR9, UPT, UPT, UR49, 0x20, URZ ;  /* 0x0000002031097890 */ /* 0x000fe2000fffe0ff */
[----:B------:R-:W-:Y:S01]  /*8dd0*/  UMOV UR10, UR50 ;  /* 0x00000032000a7c82 */ /* 0x000fe20008000000 */
[----:B------:R-:W-:Y:S09]  /*8de0*/  UMOV UR11, UR44 ;  /* 0x0000002c000b7c82 */ /* 0x000ff20008000000 */
[----:B------:R-:W-:Y:S02]  /*8df0*/  UIADD3 UR5, UPT, UPT, UR43, UR5, URZ ;  /* 0x000000052b057290 */ /* 0x000fe4000fffe0ff */
[----:B--2---:R-:W-:Y:S02]  /*8e00*/  UIADD3 UR4, UP0, UPT, UR6, 0xa80, URZ ;  /* 0x00000a8006047890 */ /* 0x004fe4000ff1e0ff */
[----:B------:R-:W-:Y:S02]  /*8e10*/  UIADD3 UR48, UPT, UPT, UR5, 0x300, URZ ;  /* 0x0000030005307890 */ /* 0x000fe4000fffe0ff */
[----:B------:R-:W-:Y:S02]  /*8e20*/  UIADD3 UR8, UPT, UPT, UR5, 0xb00, URZ ;  /* 0x00000b0005087890 */ /* 0x000fe4000fffe0ff */
[----:B------:R-:W-:Y:S09]  /*8e30*/  UIADD3.X UR5, UPT, UPT, URZ, UR7, URZ, UP0, !UPT ;  /* 0x00000007ff057290 */ /* 0x000ff200087fe4ff */
[----:B------:R2:W-:Y:S01]  /*8e40*/  UTMASTG.3D [UR48], [UR4] ;  /* 0x00000030040073b5 */ /* 0x0005e20008010000 */
[----:B------:R2:W-:Y:S02]  /*8e50*/  UTMASTG.3D [UR8], [UR4] ;  /* 0x00000008040073b5 */ /* 0x0005e40008010000 */
[----:B--2---:R0:W-:Y:S02]  /*8e60*/  UTMACMDFLUSH ;  /* 0x00000000000079b7 */ /* 0x0041e40000000000 */
.L_x_137:
[----:B------:R-:W-:Y:S05]  /*8e70*/  BSYNC.RECONVERGENT B0 ;  /* 0x0000000000007941 */ /* 0x000fea0003800200 */
.L_x_136:
[----:B------:R-:W-:Y:S01]  /*8e80*/  UIADD3 UR47, UPT, UPT, UR45, 0x1, URZ ;  /* 0x000000012d2f7890 */ /* 0x000fe2000fffe0ff */
[----:B------:R-:W-:Y:S03]  /*8e90*/  BSSY.RECONVERGENT B0, `(.L_x_138) ;  /* 0x0000005000007945 */ /* 0x000fe60003800200 */
[----:B------:R-:W-:Y:S04]  /*8ea0*/  UISETP.NE.AND UP0, UPT, UR47, 0x3, UPT ;  /* 0x000000032f00788c */ /* 0x000fe8000bf05270 */
[----:B------:R-:W-:Y:S01]  /*8eb0*/  USEL UR46, UR47, URZ, UP0 ;  /* 0x000000ff2f2e7287 */ /* 0x000fe20008000000 */
[----:B------:R-:W-:Y:S11]  /*8ec0*/  @P1 BRA `(.L_x_139) ;  /* 0x0000000000041947 */ /* 0x000ff60003800000 */
[----:B------:R-:W-:Y:S04]  /*8ed0*/  DEPBAR.LE SB0, 0x1 ;  /* 0x000080400000791a */ /* 0x000fe80000000000 */
.L_x_139:
[----:B------:R-:W-:Y:S05]  /*8ee0*/  BSYNC.RECONVERGENT B0 ;  /* 0x0000000000007941 */ /* 0x000fea0003800200 */
.L_x_138:
[----:B------:R-:W-:Y:S01]  /*8ef0*/  BAR.SYNC.DEFER_BLOCKING 0x1, 0x80 ;  /* 0x0042000000007b1d */ /* 0x000fe20000010000 */
[----:B------:R-:W-:Y:S01]  /*8f00*/  ISETP.NE.AND P1, PT, R97, RZ, PT ;  /* 0x000000ff6100720c */ /* 0x000fe20003f25270 */
[----:B------:R-:W-:Y:S01]  /*8f10*/  UISETP.NE.AND UP0, UPT, UR56, URZ, UPT ;  /* 0x000000ff3800728c */ /* 0x000fe2000bf05270 */
[----:B-1----:R-:W-:Y:S11]  /*8f20*/  LEA R20, R106, UR43, 0x3 ;  /* 0x0000002b6a147c11 */ /* 0x002ff6000f8e18ff */
[----:B------:R-:W-:Y:S01]  /*8f30*/  @P1 SHF.L.U32 R3, R112, 0x1f, RZ ;  /* 0x0000001f70031819 */ /* 0x000fe200000006ff */
[----:B------:R-:W-:Y:S06]  /*8f40*/  BRA.U !UP0, `(.L_x_140) ;  /* 0x0000000108247547 */ /* 0x000fec000b800000 */
[----:B------:R-:W1:Y:S01]  /*8f50*/  S2R R0, SR_CgaCtaId ;  /* 0x0000000000007919 */ /* 0x000e620000008800 */
[----:B------:R-:W-:Y:S01]  /*8f60*/  IMAD.U32 R2, RZ, RZ, UR52 ;  /* 0x00000034ff027e24 */ /* 0x000fe2000f8e00ff */
[----:B------:R-:W-:Y:S04]  /*8f70*/  UIADD3 UR4, UPT, UPT, UR52, 0x1, URZ ;  /* 0x0000000134047890 */ /* 0x000fe8000fffe0ff */
[----:B------:R-:W-:Y:S01]  /*8f80*/  @P1 LEA R2, R2, UR43, 0x3 ;  /* 0x0000002b02021c11 */ /* 0x000fe2000f8e18ff */
[----:B------:R-:W-:Y:S04]  /*8f90*/  UISETP.NE.AND UP0, UPT, UR4, 0x3, UPT ;  /* 0x000000030400788c */ /* 0x000fe8000bf05270 */
[----:B------:R-:W-:Y:S01]  /*8fa0*/  @P1 VIADD R2, R2, 0x1f8 ;  /* 0x000001f802021836 */ /* 0x000fe20000000000 */
[----:B------:R-:W-:Y:S04]  /*8fb0*/  USEL UR52, UR4, URZ, UP0 ;  /* 0x000000ff04347287 */ /* 0x000fe80008000000 */
[----:B-1----:R-:W-:Y:S04]  /*8fc0*/  @P1 PRMT R0, R0, 0x654, R2 ;  /* 0x0000065400001816 */ /* 0x002fe80000000002 */
[----:B------:R1:W-:Y:S04]  /*8fd0*/  @P1 SYNCS.ARRIVE.TRANS64.RED.A1T0 RZ, [R0+URZ], RZ ;  /* 0x000000ff00ff19a7 */ /* 0x0003e800081004ff */
.L_x_140:
[----:B------:R-:W2:Y:S01]  /*8fe0*/  @P1 SYNCS.PHASECHK.TRANS64.TRYWAIT P0, [R20+URZ+0x1e0], R3 ;  /* 0x0001e003140015a7 */ /* 0x000ea200080011ff */
[----:B------:R-:W-:Y:S01]  /*8ff0*/  BSSY B1, `(.L_x_141) ;  /* 0x0000019000017945 */ /* 0x000fe20003800000 */
[----:B--2---:R-:W-:Y:S03]  /*9000*/  @P1 SEL R107, RZ, 0x1, !P0 ;  /* 0x00000001ff6b1807 */ /* 0x004fe60004000000 */
[----:B------:R-:W-:Y:S05]  /*9010*/  @!P1 BRA `(.L_x_142) ;  /* 0x0000000000589947 */ /* 0x000fea0003800000 */
[----:B------:R-:W-:Y:S01]  /*9020*/  ISETP.NE.AND P1, PT, R113, RZ, PT ;  /* 0x000000ff7100720c */ /* 0x000fe20003f25270 */
[----:B------:R-:W-:Y:S01]  /*9030*/  BSSY B0, `(.L_x_143) ;  /* 0x0000009000007945 */ /* 0x000fe20003800000 */
[----:B------:R-:W-:Y:S11]  /*9040*/  ISETP.NE.AND P0, PT, R107, RZ, PT ;  /* 0x000000ff6b00720c */ /* 0x000ff60003f05270 */
[----:B------:R-:W-:Y:S05]  /*9050*/  @P1 IMAD R3, R106, 0x1000, R99 ;  /* 0x000010006a031824 */ /* 0x000fea00078e0263 */
[----:B------:R-:W-:Y:S05]  /*9060*/  @P1 IADD3 R2, PT, PT, R3, UR43, RZ ;  /* 0x0000002b03021c10 */ /* 0x000fea000fffe0ff */
[----:B------:R-:W-:Y:S01]  /*9070*/  @P1 IMAD.IADD R2, R98, 0x1, R2 ;  /* 0x0000000162021824 */ /* 0x000fe200078e0202 */
[----:B------:R-:W-:Y:S06]  /*9080*/  @P0 BRA `(.L_x_144) ;  /* 0x00000000000c0947 */ /* 0x000fec0003800000 */
[----:B-1----:R-:W-:Y:S04]  /*9090*/  SHF.L.U32 R0, R112, 0x1f, RZ ;  /* 0x0000001f70007819 */ /* 0x002fe800000006ff */
[----:B------:R-:W1:Y:S02]  /*90a0*/  SYNCS.PHASECHK.TRANS64.TRYWAIT P0, [R20+URZ+0x1e0], R0 ;  /* 0x0001e000140075a7 */ /* 0x000e6400080011ff */
[----:B-1----:R-:W-:Y:S05]  /*90b0*/  @!P0 BRA `(.L_x_145) ;  /* 0x00000044002c8947 */ /* 0x002fea0003800000 */
.L_x_144:
[----:B------:R-:W-:Y:S05]  /*90c0*/  BSYNC B0 ;  /* 0x0000000000007941 */ /* 0x000fea0003800000 */
.L_x_143:
[----:B------:R-:W-:Y:S01]  /*90d0*/  ISETP.NE.AND P0, PT, R113, RZ, PT ;  /* 0x000000ff7100720c */ /* 0x000fe20003f05270 */
[----:B------:R-:W-:Y:S11]  /*90e0*/  VIADD R106, R106, 0x1 ;  /* 0x000000016a6a7836 */ /* 0x000ff60000000000 */
[----:B------:R-:W-:Y:S01]  /*90f0*/  @!UPT UIADD3 URZ, UPT, UPT, URZ, URZ, URZ ;  /* 0x000000fffffff290 */ /* 0x000fe2000fffe0ff */
[----:B------:R2:W4:Y:S04]  /*9100*/  @P0 LDS.128 R52, [R3+UR43+0x300] ;  /* 0x0003002b03340984 */ /* 0x0005280008000c00 */
[----:B------:R2:W2:Y:S04]  /*9110*/  @P0 LDS.128 R64, [R3+UR43+0xb00] ;  /* 0x000b002b03400984 */ /* 0x0004a80008000c00 */
[----:B------:R2:W2:Y:S04]  /*9120*/  @P0 LDS.128 R56, [R2+0x300] ;  /* 0x0003000002380984 */ /* 0x0004a80000000c00 */
[----:B------:R2:W2:Y:S01]  /*9130*/  @P0 LDS.128 R68, [R2+0xb00] ;  /* 0x000b000002440984 */ /* 0x0004a20000000c00 */
[C---:B------:R-:W-:Y:S04]  /*9140*/  ISETP.NE.AND P0, PT, R106.reuse, 0x3, PT ;  /* 0x000000036a00780c */ /* 0x040fe80003f05270 */
[----:B-1----:R-:W-:Y:S02]  /*9150*/  SEL R0, RZ, 0x1, P0 ;  /* 0x00000001ff007807 */ /* 0x002fe40000000000 */
[----:B------:R-:W-:Y:S02]  /*9160*/  SEL R106, R106, RZ, P0 ;  /* 0x000000ff6a6a7207 */ /* 0x000fe40000000000 */
[----:B------:R-:W-:Y:S02]  /*9170*/  LOP3.LUT R112, R112, R0, RZ, 0x3c, !PT ;  /* 0x0000000070707212 */ /* 0x000fe400078e3cff */
.L_x_142:
[----:B------:R-:W-:Y:S05]  /*9180*/  BSYNC B1 ;  /* 0x0000000000017941 */ /* 0x000fea0003800000 */
.L_x_141:
[----:B--2---:R-:W-:Y:S05]  /*9190*/  VIADD R3, R105, 0x400000 ;  /* 0x0040000069037836 */ /* 0x004fea0000000000 */
[----:B-1----:R-:W-:Y:S04]  /*91a0*/  SHF.R.U32.HI R0, RZ, 0x15, R3 ;  /* 0x00000015ff007819 */ /* 0x002fe80000011603 */
[----:B------:R-:W-:Y:S04]  /*91b0*/  LOP3.LUT R2, R0, 0x3, RZ, 0xc0, !PT ;  /* 0x0000000300027812 */ /* 0x000fe800078ec0ff */
[----:B------:R-:W-:Y:S11]  /*91c0*/  ISETP.NE.AND P0, PT, R84, R2, PT ;  /* 0x000000025400720c */ /* 0x000ff60003f05270 */
[----:B------:R-:W-:Y:S02]  /*91d0*/  @!UPT UIADD3 URZ, UPT, UPT, URZ, URZ, URZ ;  /* 0x000000fffffff290 */ /* 0x000fe4000fffe0ff */
[----:B------:R-:W-:Y:S05]  /*91e0*/  @P0 BRA `(.L_x_146) ;  /* 0x0000000000bc0947 */ /* 0x000fea0003800000 */
[----:B------:R-:W-:Y:S02]  /*91f0*/  LOP3.LUT P0, RZ, R0, 0x3, R86, 0x48, !PT ;  /* 0x0000000300ff7812 */ /* 0x000fe40007804856 */
[----:B------:R-:W-:Y:S11]  /*9200*/  MOV R16, R3 ;  /* 0x0000000300107202 */ /* 0x000ff60000000f00 */
[----:B------:R-:W-:Y:S05]  /*9210*/  @!P0 BRA `(.L_x_147) ;  /* 0x0000000000408947 */ /* 0x000fea0003800000 */
[----:B------:R-:W1:Y:S01]  /*9220*/  LDCU.64 UR8, c[0x4][0x70] ;  /* 0x01000e00ff0877ac */ /* 0x000e620008000a00 */
[----:B------:R-:W-:Y:S01]  /*9230*/  MOV R15, 0x0 ;  /* 0x00000000000f7802 */ /* 0x000fe20000000f00 */
[----:B------:R-:W-:Y:S02]  /*9240*/  HFMA2 R12, -RZ, RZ, 0, 5.9604644775390625e-08 ;  /* 0x00000001ff0c7431 */ /* 0x000fe400000001ff */
[----:B------:R-:W-:Y:S02]  /*9250*/  IMAD.MOV.U32 R8, RZ, RZ, 0x192 ;  /* 0x00000192ff087424 */ /* 0x000fe400078e00ff */
[----:B------:R-:W-:Y:S01]  /*9260*/  IMAD.MOV.U32 R13, RZ, RZ, RZ ;  /* 0x000000ffff0d7224 */ /* 0x000fe200078e00ff */
[----:B------:R-:W2:Y:S01]  /*9270*/  LDCU.64 UR6, c[0x4][0x78] ;  /* 0x01000f00ff0677ac */ /* 0x000ea20008000a00 */
[----:B------:R-:W3:Y:S01]  /*9280*/  LDC.64 R14, c[0x4][R15] ;  /* 0x010000000f0e7b82 */ /* 0x000ee20000000a00 */
[----:B------:R-:W5:Y:S01]  /*9290*/  LDCU.64 UR4, c[0x4][0x10] ;  /* 0x01000200ff0477ac */ /* 0x000f620008000a00 */
[----:B-1----:R-:W-:Y:S01]  /*92a0*/  MOV R5, UR9 ;  /* 0x0000000900057c02 */ /* 0x002fe20008000f00 */
[----:B------:R-:W-:Y:S01]  /*92b0*/  IMAD.U32 R4, RZ, RZ, UR8 ;  /* 0x00000008ff047e24 */ /* 0x000fe2000f8e00ff */
[----:B--2---:R-:W-:Y:S01]  /*92c0*/  MOV R7, UR7 ;  /* 0x0000000700077c02 */ /* 0x004fe20008000f00 */
[----:B------:R-:W-:Y:S01]  /*92d0*/  IMAD.U32 R6, RZ, RZ, UR6 ;  /* 0x00000006ff067e24 */ /* 0x000fe2000f8e00ff */
[----:B-----5:R-:W-:Y:S01]  /*92e0*/  MOV R11, UR5 ;  /* 0x00000005000b7c02 */ /* 0x020fe20008000f00 */
[----:B------:R-:W-:Y:S02]  /*92f0*/  IMAD.U32 R10, RZ, RZ, UR4 ;  /* 0x00000004ff0a7e24 */ /* 0x000fe4000f8e00ff */
[----:B------:R-:W-:Y:S07]  /*9300*/  LEPC R20, `(.L_x_147) ;  /* 0x000000001014794e */ /* 0x000fee0000000000 */
[----:B---34-:R-:W-:Y:S05]  /*9310*/  CALL.ABS.NOINC R14 ;  /* 0x000000000e007343 */ /* 0x018fea0003c00000 */
.L_x_147:
        /* <DEDUP_REMOVED lines=23> */
.L_x_148:
[----:B------:R-:W-:Y:S05]  /*9490*/  WARPSYNC.ALL ;  /* 0x0000000000007948 */ /* 0x000fea0003800000 */
[----:B------:R-:W-:Y:S11]  /*94a0*/  R2UR UR4, R16 ;  /* 0x00000000100472ca */ /* 0x000ff600000e0000 */
[----:B------:R-:W-:Y:S02]  /*94b0*/  @!UPT UIADD3 URZ, UPT, UPT, URZ, URZ, URZ ;  /* 0x000000fffffff290 */ /* 0x000fe4000fffe0ff */
[----:B------:R-:W1:Y:S02]  /*94c0*/  LDTM.x16 R4, tmem[UR4+0x20] ;  /* 0x00002004000479ee */ /* 0x000e640008240000 */
[----:B-1----:R-:W-:Y:S01]  /*94d0*/  NOP ;  /* 0x0000000000007918 */ /* 0x002fe20000000000 */
.L_x_146:
[----:B----4-:R-:W-:Y:S01]  /*94e0*/  SHF.L.U32 R3, R52, 0x10, RZ ;  /* 0x0000001034037819 */ /* 0x010fe200000006ff */
[C---:B------:R-:W-:Y:S01]  /*94f0*/  FMUL R0, R43.reuse, R24 ;  /* 0x000000182b007220 */ /* 0x040fe20000400000 */
[----:B------:R-:W-:Y:S01]  /*9500*/  ISETP.NE.AND P1, PT, R84, R2, PT ;  /* 0x000000025400720c */ /* 0x000fe20003f25270 */
[----:B------:R-:W-:Y:S01]  /*9510*/  FMUL R2, R43, R25 ;  /* 0x000000192b027220 */ /* 0x000fe20000400000 */
[----:B------:R-:W-:Y:S01]  /*9520*/  LOP3.LUT R21, R52, 0xffff0000, RZ, 0xc0, !PT ;  /* 0xffff000034157812 */ /* 0x000fe200078ec0ff */
[----:B------:R-:W-:Y:S01]  /*9530*/  FFMA R0, R45, R3, R0 ;  /* 0x000000032d007223 */ /* 0x000fe20000000000 */
[----:B------:R-:W-:Y:S01]  /*9540*/  SHF.L.U32 R22, R53, 0x10, RZ ;  /* 0x0000001035167819 */ /* 0x000fe200000006ff */
[----:B------:R-:W-:Y:S01]  /*9550*/  FMUL R3, R43, R26 ;  /* 0x0000001a2b037220 */ /* 0x000fe20000400000 */
[----:B------:R-:W-:Y:S01]  /*9560*/  LOP3.LUT R23, R53, 0xffff0000, RZ, 0xc0, !PT ;  /* 0xffff000035177812 */ /* 0x000fe200078ec0ff */
[----:B------:R-:W-:Y:S01]  /*9570*/  FMUL R20, R43, R27 ;  /* 0x0000001b2b147220 */ /* 0x000fe20000400000 */
[----:B------:R-:W-:Y:S01]  /*9580*/  SHF.L.U32 R40, R54, 0x10, RZ ;  /* 0x0000001036287819 */ /* 0x000fe200000006ff */
[----:B------:R-:W-:Y:S01]  /*9590*/  FFMA R2, R45, R21, R2 ;  /* 0x000000152d027223 */ /* 0x000fe20000000002 */
[----:B------:R-:W-:Y:S01]  /*95a0*/  LOP3.LUT R41, R57, 0xffff0000, RZ, 0xc0, !PT ;  /* 0xffff000039297812 */ /* 0x000fe200078ec0ff */
[C---:B------:R-:W-:Y:S01]  /*95b0*/  FFMA R3, R45.reuse, R22, R3 ;  /* 0x000000162d037223 */ /* 0x040fe20000000003 */
[----:B------:R-:W-:Y:S01]  /*95c0*/  LOP3.LUT R42, R66, 0xffff0000, RZ, 0xc0, !PT ;  /* 0xffff0000422a7812 */ /* 0x000fe200078ec0ff */
[----:B------:R-:W-:Y:S01]  /*95d0*/  FFMA R20, R45, R23, R20 ;  /* 0x000000172d147223 */ /* 0x000fe20000000014 */
[----:B------:R-:W-:Y:S01]  /*95e0*/  LOP3.LUT R23, R54, 0xffff0000, RZ, 0xc0, !PT ;  /* 0xffff000036177812 */ /* 0x000fe200078ec0ff */
[C---:B------:R-:W-:Y:S01]  /*95f0*/  FMUL R21, R43.reuse, R28 ;  /* 0x0000001c2b157220 */ /* 0x040fe20000400000 */
[----:B------:R-:W-:Y:S01]  /*9600*/  F2FP.BF16.F32.PACK_AB R48, R2, R0 ;  /* 0x000000000230723e */ /* 0x000fe200000010ff */
[----:B------:R-:W-:Y:S01]  /*9610*/  FMUL R22, R43, R29 ;  /* 0x0000001d2b167220 */ /* 0x000fe20000400000 */
[----:B---3--:R-:W-:Y:S01]  /*9620*/  F2FP.BF16.F32.PACK_AB R49, R20, R3 ;  /* 0x000000031431723e */ /* 0x008fe200000010ff */
[----:B------:R-:W-:Y:S01]  /*9630*/  FFMA R21, R45, R40, R21 ;  /* 0x000000282d157223 */ /* 0x000fe20000000015 */
[----:B------:R-:W-:Y:S01]  /*9640*/  SHF.L.U32 R20, R55, 0x10, RZ ;  /* 0x0000001037147819 */ /* 0x000fe200000006ff */
[----:B------:R-:W-:Y:S01]  /*9650*/  FFMA R22, R45, R23, R22 ;  /* 0x000000172d167223 */ /* 0x000fe20000000016 */
[----:B------:R-:W-:Y:S01]  /*9660*/  LOP3.LUT R23, R55, 0xffff0000, RZ, 0xc0, !PT ;  /* 0xffff000037177812 */ /* 0x000fe200078ec0ff */
[C---:B------:R-:W-:Y:S01]  /*9670*/  FMUL R0, R43.reuse, R30 ;  /* 0x0000001e2b007220 */ /* 0x040fe20000400000 */
[----:B------:R-:W-:Y:S01]  /*9680*/  SHF.L.U32 R40, R56, 0x10, RZ ;  /* 0x0000001038287819 */ /* 0x000fe200000006ff */
[C---:B------:R-:W-:Y:S01]  /*9690*/  FMUL R2, R43.reuse, R31 ;  /* 0x0000001f2b027220 */ /* 0x040fe20000400000 */
[----:B------:R-:W-:Y:S01]  /*96a0*/  F2FP.BF16.F32.PACK_AB R50, R22, R21 ;  /* 0x000000151632723e */ /* 0x000fe200000010ff */
[----:B------:R-:W-:Y:S01]  /*96b0*/  FMUL R3, R43, R32 ;  /* 0x000000202b037220 */ /* 0x000fe20000400000 */
[----:B------:R-:W-:Y:S01]  /*96c0*/  SHF.L.U32 R44, R67, 0x10, RZ ;  /* 0x00000010432c7819 */ /* 0x000fe200000006ff */
[----:B------:R-:W-:Y:S01]  /*96d0*/  FFMA R0, R45, R20, R0 ;  /* 0x000000142d007223 */ /* 0x000fe20000000000 */
[----:B------:R-:W-:Y:S01]  /*96e0*/  LOP3.LUT R46, R67, 0xffff0000, RZ, 0xc0, !PT ;  /* 0xffff0000432e7812 */ /* 0x000fe200078ec0ff */
[C---:B------:R-:W-:Y:S01]  /*96f0*/  FFMA R2, R45.reuse, R23, R2 ;  /* 0x000000172d027223 */ /* 0x040fe20000000002 */
[----:B------:R-:W-:Y:S01]  /*9700*/  LOP3.LUT R23, R56, 0xffff0000, RZ, 0xc0, !PT ;  /* 0xffff000038177812 */ /* 0x000fe200078ec0ff */
[----:B------:R-:W-:Y:S01]  /*9710*/  FFMA R3, R45, R40, R3 ;  /* 0x000000282d037223 */ /* 0x000fe20000000003 */
[----:B------:R-:W-:Y:S01]  /*9720*/  SHF.L.U32 R40, R57, 0x10, RZ ;  /* 0x0000001039287819 */ /* 0x000fe200000006ff */
[C---:B------:R-:W-:Y:S01]  /*9730*/  FMUL R20, R43.reuse, R33 ;  /* 0x000000212b147220 */ /* 0x040fe20000400000 */
[----:B------:R-:W-:Y:S01]  /*9740*/  F2FP.BF16.F32.PACK_AB R51, R2, R0 ;  /* 0x000000000233723e */ /* 0x000fe200000010ff */
[C---:B------:R-:W-:Y:S01]  /*9750*/  FMUL R21, R43.reuse, R34 ;  /* 0x000000222b157220 */ /* 0x040fe20000400000 */
[----:B------:R-:W-:Y:S01]  /*9760*/  MOV R47, UR46 ;  /* 0x0000002e002f7c02 */ /* 0x000fe20008000f00 */
[----:B------:R-:W-:Y:S01]  /*9770*/  FMUL R22, R43, R35 ;  /* 0x000000232b167220 */ /* 0x000fe20000400000 */
[----:B------:R-:W-:Y:S01]  /*9780*/  ISETP.NE.AND P0, PT, R84, RZ, PT ;  /* 0x000000ff5400720c */ /* 0x000fe20003f05270 */
[C---:B------:R-:W-:Y:S01]  /*9790*/  FFMA R20, R45.reuse, R23, R20 ;  /* 0x000000172d147223 */ /* 0x040fe20000000014 */
[C---:B------:R-:W-:Y:S01]  /*97a0*/  SHF.L.U32 R23, R58.reuse, 0x10, RZ ;  /* 0x000000103a177819 */ /* 0x040fe200000006ff */
[C---:B------:R-:W-:Y:S01]  /*97b0*/  FFMA R21, R45.reuse, R40, R21 ;  /* 0x000000282d157223 */ /* 0x040fe20000000015 */
[----:B------:R-:W-:Y:S01]  /*97c0*/  LOP3.LUT R40, R58, 0xffff0000, RZ, 0xc0, !PT ;  /* 0xffff00003a287812 */ /* 0x000fe200078ec0ff */
[----:B------:R-:W-:Y:S01]  /*97d0*/  FFMA R22, R45, R41, R22 ;  /* 0x000000292d167223 */ /* 0x000fe20000000016 */
[----:B------:R-:W-:Y:S01]  /*97e0*/  F2FP.BF16.F32.PACK_AB R60, R20, R3 ;  /* 0x00000003143c723e */ /* 0x000fe200000010ff */
[----:B------:R-:W-:Y:S01]  /*97f0*/  FMUL R0, R43, R36 ;  /* 0x000000242b007220 */ /* 0x000fe20000400000 */
[----:B------:R-:W-:Y:S01]  /*9800*/  LOP3.LUT R41, R65, 0xffff0000, RZ, 0xc0, !PT ;  /* 0xffff000041297812 */ /* 0x000fe200078ec0ff */
[----:B------:R-:W-:Y:S01]  /*9810*/  FMUL R2, R43, R37 ;  /* 0x000000252b027220 */ /* 0x000fe20000400000 */
[----:B------:R-:W-:Y:S01]  /*9820*/  F2FP.BF16.F32.PACK_AB R61, R22, R21 ;  /* 0x00000015163d723e */ /* 0x000fe200000010ff */
[----:B------:R-:W-:Y:S01]  /*9830*/  FFMA R0, R45, R23, R0 ;  /* 0x000000172d007223 */ /* 0x000fe20000000000 */
[----:B------:R-:W-:Y:S01]  /*9840*/  SHF.L.U32 R22, R59, 0x10, RZ ;  /* 0x000000103b167819 */ /* 0x000fe200000006ff */
[----:B------:R-:W-:Y:S01]  /*9850*/  FFMA R2, R45, R40, R2 ;  /* 0x000000282d027223 */ /* 0x000fe20000000002 */
[----:B------:R-:W-:Y:S01]  /*9860*/  LOP3.LUT R23, R59, 0xffff0000, RZ, 0xc0, !PT ;  /* 0xffff00003b177812 */ /* 0x000fe200078ec0ff */
[C---:B------:R-:W-:Y:S01]  /*9870*/  FMUL R3, R43.reuse, R38 ;  /* 0x000000262b037220 */ /* 0x040fe20000400000 */
[----:B------:R-:W-:Y:S01]  /*9880*/  SHF.L.U32 R40, R64, 0x10, RZ ;  /* 0x0000001040287819 */ /* 0x000fe200000006ff */
[C---:B------:R-:W-:Y:S01]  /*9890*/  FMUL R20, R43.reuse, R39 ;  /* 0x000000272b147220 */ /* 0x040fe20000400000 */
[----:B------:R-:W-:Y:S01]  /*98a0*/  FMUL R21, R43, R4 ;  /* 0x000000042b157220 */ /* 0x000fe20000400000 */
[C---:B------:R-:W-:Y:S01]  /*98b0*/  FFMA R3, R45.reuse, R22, R3 ;  /* 0x000000162d037223 */ /* 0x040fe20000000003 */
[----:B------:R-:W-:Y:S01]  /*98c0*/  F2FP.BF16.F32.PACK_AB R62, R2, R0 ;  /* 0x00000000023e723e */ /* 0x000fe200000010ff */
[C---:B------:R-:W-:Y:S01]  /*98d0*/  FFMA R20, R45.reuse, R23, R20 ;  /* 0x000000172d147223 */ /* 0x040fe20000000014 */
[----:B------:R-:W-:Y:S01]  /*98e0*/  FFMA R21, R45, R40, R21 ;  /* 0x000000282d157223 */ /* 0x000fe20000000015 */
[----:B------:R-:W-:Y:S01]  /*98f0*/  LOP3.LUT R23, R64, 0xffff0000, RZ, 0xc0, !PT ;  /* 0xffff000040177812 */ /* 0x000fe200078ec0ff */
[----:B------:R-:W-:Y:S01]  /*9900*/  FMUL R0, R43, R5 ;  /* 0x000000052b007220 */ /* 0x000fe20000400000 */
[----:B------:R-:W-:Y:S01]  /*9910*/  SHF.L.U32 R40, R65, 0x10, RZ ;  /* 0x0000001041287819 */ /* 0x000fe200000006ff */
[C---:B------:R-:W-:Y:S01]  /*9920*/  FMUL R2, R43.reuse, R6 ;  /* 0x000000062b027220 */ /* 0x040fe20000400000 */
[----:B------:R-:W-:Y:S01]  /*9930*/  FMUL R22, R43, R7 ;  /* 0x000000072b167220 */ /* 0x000fe20000400000 */
[C---:B------:R-:W-:Y:S01]  /*9940*/  FFMA R0, R45.reuse, R23, R0 ;  /* 0x000000172d007223 */ /* 0x040fe20000000000 */
[----:B------:R-:W-:Y:S01]  /*9950*/  F2FP.BF16.F32.PACK_AB R63, R20, R3 ;  /* 0x00000003143f723e */ /* 0x000fe200000010ff */
[C---:B------:R-:W-:Y:S01]  /*9960*/  FFMA R2, R45.reuse, R40, R2 ;  /* 0x000000282d027223 */ /* 0x040fe20000000002 */
[----:B------:R-:W-:Y:S01]  /*9970*/  FFMA R22, R45, R41, R22 ;  /* 0x000000292d167223 */ /* 0x000fe20000000016 */
[----:B------:R-:W-:Y:S01]  /*9980*/  SHF.L.U32 R41, R66, 0x10, RZ ;  /* 0x0000001042297819 */ /* 0x000fe200000006ff */
[C---:B------:R-:W-:Y:S01]  /*9990*/  FMUL R3, R43.reuse, R8 ;  /* 0x000000082b037220 */ /* 0x040fe20000400000 */
[C---:B------:R-:W-:Y:S01]  /*99a0*/  FMUL R20, R43.reuse, R9 ;  /* 0x000000092b147220 */ /* 0x040fe20000400000 */
[C---:B------:R-:W-:Y:S01]  /*99b0*/  FMUL R23, R43.reuse, R10 ;  /* 0x0000000a2b177220 */ /* 0x040fe20000400000 */
[----:B------:R-:W-:Y:S01]  /*99c0*/  FMUL R40, R43, R11 ;  /* 0x0000000b2b287220 */ /* 0x000fe20000400000 */
[C---:B------:R-:W-:Y:S01]  /*99d0*/  FFMA R3, R45.reuse, R41, R3 ;  /* 0x000000292d037223 */ /* 0x040fe20000000003 */
[C---:B------:R-:W-:Y:S01]  /*99e0*/  FFMA R20, R45.reuse, R42, R20 ;  /* 0x0000002a2d147223 */ /* 0x040fe20000000014 */
[C---:B------:R-:W-:Y:S01]  /*99f0*/  FFMA R23, R45.reuse, R44, R23 ;  /* 0x0000002c2d177223 */ /* 0x040fe20000000017 */
[----:B------:R-:W-:Y:S01]  /*9a00*/  FFMA R40, R45, R46, R40 ;  /* 0x0000002e2d287223 */ /* 0x000fe20000000028 */
[----:B------:R-:W-:Y:S01]  /*9a10*/  F2FP.BF16.F32.PACK_AB R100, R0, R21 ;  /* 0x000000150064723e */ /* 0x000fe200000010ff */
[----:B------:R-:W1:Y:S01]  /*9a20*/  S2R R46, SR_CgaCtaId ;  /* 0x00000000002e7919 */ /* 0x000e620000008800 */
[----:B------:R-:W-:Y:S01]  /*9a30*/  SHF.L.U32 R42, R68, 0x10, RZ ;  /* 0x00000010442a7819 */ /* 0x000fe200000006ff */
[C---:B------:R-:W-:Y:S01]  /*9a40*/  FMUL R41, R43.reuse, R12 ;  /* 0x0000000c2b297220 */ /* 0x040fe20000400000 */
[----:B------:R-:W-:Y:S01]  /*9a50*/  F2FP.BF16.F32.PACK_AB R101, R22, R2 ;  /* 0x000000021665723e */ /* 0x000fe200000010ff */
[C---:B------:R-:W-:Y:S01]  /*9a60*/  FMUL R0, R43.reuse, R13 ;  /* 0x0000000d2b007220 */ /* 0x040fe20000400000 */
[----:B------:R-:W-:Y:S01]  /*9a70*/  LOP3.LUT R21, R68, 0xffff0000, RZ, 0xc0, !PT ;  /* 0xffff000044157812 */ /* 0x000fe200078ec0ff */
[----:B------:R-:W-:Y:S01]  /*9a80*/  FMUL R2, R43, R14 ;  /* 0x0000000e2b027220 */ /* 0x000fe20000400000 */
[----:B------:R-:W-:Y:S01]  /*9a90*/  F2FP.BF16.F32.PACK_AB R103, R40, R23 ;  /* 0x000000172867723e */ /* 0x000fe200000010ff */
[----:B------:R-:W-:Y:S01]  /*9aa0*/  FFMA R41, R45, R42, R41 ;  /* 0x0000002a2d297223 */ /* 0x000fe20000000029 */
[----:B------:R-:W-:Y:S01]  /*9ab0*/  SHF.L.U32 R22, R69, 0x10, RZ ;  /* 0x0000001045167819 */ /* 0x000fe200000006ff */
[----:B------:R-:W-:Y:S01]  /*9ac0*/  FFMA R0, R45, R21, R0 ;  /* 0x000000152d007223 */ /* 0x000fe20000000000 */
[----:B------:R-:W-:Y:S01]  /*9ad0*/  F2FP.BF16.F32.PACK_AB R102, R20, R3 ;  /* 0x000000031466723e */ /* 0x000fe200000010ff */
[----:B------:R-:W-:Y:S01]  /*9ae0*/  FMUL R3, R43, R15 ;  /* 0x0000000f2b037220 */ /* 0x000fe20000400000 */
[----:B------:R-:W-:Y:S01]  /*9af0*/  LOP3.LUT R23, R69, 0xffff0000, RZ, 0xc0, !PT ;  /* 0xffff000045177812 */ /* 0x000fe200078ec0ff */
[----:B------:R-:W-:Y:S01]  /*9b00*/  FMUL R20, R43, R16 ;  /* 0x000000102b147220 */ /* 0x000fe20000400000 */
[C---:B------:R-:W-:Y:S01]  /*9b10*/  SHF.L.U32 R40, R70.reuse, 0x10, RZ ;  /* 0x0000001046287819 */ /* 0x040fe200000006ff */
[----:B------:R-:W-:Y:S01]  /*9b20*/  FFMA R2, R45, R22, R2 ;  /* 0x000000162d027223 */ /* 0x000fe20000000002 */
[----:B------:R-:W-:Y:S01]  /*9b30*/  FMUL R21, R43, R17 ;  /* 0x000000112b157220 */ /* 0x000fe20000400000 */
[----:B------:R-:W-:Y:S01]  /*9b40*/  FFMA R3, R45, R23, R3 ;  /* 0x000000172d037223 */ /* 0x000fe20000000003 */
[----:B------:R-:W-:Y:S01]  /*9b50*/  @!P1 LEA R47, R47, R99, 0xc ;  /* 0x000000632f2f9211 */ /* 0x000fe200078e60ff */
[----:B------:R-:W-:Y:S01]  /*9b60*/  FFMA R20, R45, R40, R20 ;  /* 0x000000282d147223 */ /* 0x000fe20000000014 */
[----:B------:R-:W-:Y:S01]  /*9b70*/  LOP3.LUT R40, R70, 0xffff0000, RZ, 0xc0, !PT ;  /* 0xffff000046287812 */ /* 0x000fe200078ec0ff */
[----:B------:R-:W-:Y:S01]  /*9b80*/  FMUL R22, R43, R18 ;  /* 0x000000122b167220 */ /* 0x000fe20000400000 */
[----:B------:R-:W-:Y:S01]  /*9b90*/  F2FP.BF16.F32.PACK_AB R108, R0, R41 ;  /* 0x00000029006c723e */ /* 0x000fe200000010ff */
[----:B------:R2:W-:Y:S01]  /*9ba0*/  @!P1 STS.128 [R47+UR43+0x300], R48 ;  /* 0x000300302f009988 */ /* 0x0005e20008000c2b */
[----:B------:R-:W-:Y:S01]  /*9bb0*/  SHF.L.U32 R42, R71, 0x10, RZ ;  /* 0x00000010472a7819 */ /* 0x000fe200000006ff */
[----:B------:R-:W-:Y:S01]  /*9bc0*/  FFMA R21, R45, R40, R21 ;  /* 0x000000282d157223 */ /* 0x000fe20000000015 */
[----:B------:R-:W-:Y:S01]  /*9bd0*/  @!P1 IADD3 R40, PT, PT, R47, UR43, RZ ;  /* 0x0000002b2f289c10 */ /* 0x000fe2000fffe0ff */
[----:B------:R-:W-:Y:S01]  /*9be0*/  FMUL R23, R43, R19 ;  /* 0x000000132b177220 */ /* 0x000fe20000400000 */
[----:B------:R-:W-:Y:S01]  /*9bf0*/  LOP3.LUT R44, R71, 0xffff0000, RZ, 0xc0, !PT ;  /* 0xffff0000472c7812 */ /* 0x000fe200078ec0ff */
[----:B------:R-:W-:Y:S01]  /*9c00*/  FFMA R22, R45, R42, R22 ;  /* 0x0000002a2d167223 */ /* 0x000fe20000000016 */
[----:B------:R-:W-:Y:S02]  /*9c10*/  @!P1 IADD3 R40, PT, PT, R98, R40, RZ ;  /* 0x0000002862289210 */ /* 0x000fe40007ffe0ff */
[----:B------:R-:W-:Y:S01]  /*9c20*/  F2FP.BF16.F32.PACK_AB R109, R3, R2 ;  /* 0x00000002036d723e */ /* 0x000fe200000010ff */
[----:B------:R-:W-:Y:S01]  /*9c30*/  FFMA R23, R45, R44, R23 ;  /* 0x0000002c2d177223 */ /* 0x000fe20000000017 */
[----:B------:R-:W-:Y:S01]  /*9c40*/  F2FP.BF16.F32.PACK_AB R110, R21, R20 ;  /* 0x00000014156e723e */ /* 0x000fe200000010ff */
[----:B------:R2:W-:Y:S03]  /*9c50*/  @!P1 STS.128 [R40+0x300], R60 ;  /* 0x0003003c28009388 */ /* 0x0005e60000000c00 */
[----:B------:R-:W-:Y:S05]  /*9c60*/  F2FP.BF16.F32.PACK_AB R111, R23, R22 ;  /* 0x00000016176f723e */ /* 0x000fea00000010ff */
[----:B------:R2:W-:Y:S08]  /*9c70*/  @!P1 STS.128 [R47+UR43+0xb00], R100 ;  /* 0x000b00642f009988 */ /* 0x0005f00008000c2b */
[----:B------:R2:W-:Y:S01]  /*9c80*/  @!P1 STS.128 [R40+0xb00], R108 ;  /* 0x000b006c28009388 */ /* 0x0005e20000000c00 */
[----:B------:R-:W-:Y:S01]  /*9c90*/  @!PT LDS RZ, [RZ] ;  /* 0x00000000fffff984 */ /* 0x000fe20000000800 */
[----:B------:R-:W-:Y:S01]  /*9ca0*/  @!PT LDS RZ, [RZ] ;  /* 0x00000000fffff984 */ /* 0x000fe20000000800 */
[----:B------:R-:W-:Y:S01]  /*9cb0*/  @!PT LDS RZ, [RZ] ;  /* 0x00000000fffff984 */ /* 0x000fe20000000800 */
[----:B------:R-:W-:Y:S01]  /*9cc0*/  @!PT LDS RZ, [RZ] ;  /* 0x00000000fffff984 */ /* 0x000fe20000000800 */
[----:B------:R3:W-:Y:S07]  /*9cd0*/  MEMBAR.ALL.CTA ;  /* 0x0000000000007992 */ /* 0x0007ee0000008000 */
[----:B---3--:R-:W3:Y:S01]  /*9ce0*/  FENCE.VIEW.ASYNC.S ;  /* 0x00000000000073c6 */ /* 0x008ee20000000000 */
[----:B------:R-:W-:Y:S05]  /*9cf0*/  WARPSYNC.ALL ;  /* 0x0000000000007948 */ /* 0x000fea0003800000 */
[----:B------:R-:W-:Y:S01]  /*9d00*/  BSSY.RECONVERGENT B0, `(.L_x_149) ;  /* 0x0000012000007945 */ /* 0x000fe20003800200 */
[----:B---3--:R-:W-:Y:S06]  /*9d10*/  BAR.SYNC.DEFER_BLOCKING 0x1, 0x80 ;  /* 0x0042000000007b1d */ /* 0x008fec0000010000 */
[----:B-1----:R-:W-:Y:S05]  /*9d20*/  @P0 BRA `(.L_x_150) ;  /* 0x00000000003c0947 */ /* 0x002fea0003800000 */
[----:B------:R-:W1:Y:S01]  /*9d30*/  LDCU.64 UR6, c[0x0][0x348] ;  /* 0x00006900ff0677ac */ /* 0x000e620008000a00 */
[----:B------:R-:W-:Y:S02]  /*9d40*/  ULEA UR5, UR46, UR43, 0xc ;  /* 0x0000002b2e057291 */ /* 0x000fe4000f8e60ff */
[----:B------:R-:W-:Y:S02]  /*9d50*/  UIADD3 UR10, UPT, UPT, UR50, 0x40, URZ ;  /* 0x00000040320a7890 */ /* 0x000fe4000fffe0ff */
[----:B------:R-:W-:Y:S02]  /*9d60*/  UIADD3 UR8, UPT, UPT, UR5, 0x300, URZ ;  /* 0x0000030005087890 */ /* 0x000fe4000fffe0ff */
[----:B------:R-:W-:Y:S01]  /*9d70*/  UIADD3 UR12, UPT, UPT, UR5, 0xb00, URZ ;  /* 0x00000b00050c7890 */ /* 0x000fe2000fffe0ff */
[----:B------:R-:W-:Y:S01]  /*9d80*/  UMOV UR9, UR49 ;  /* 0x0000003100097c82 */ /* 0x000fe20008000000 */
[----:B------:R-:W-:Y:S01]  /*9d90*/  UMOV UR11, UR44 ;  /* 0x0000002c000b7c82 */ /* 0x000fe20008000000 */
[----:B------:R-:W-:Y:S01]  /*9da0*/  UIADD3 UR13, UPT, UPT, UR49, 0x20, URZ ;  /* 0x00000020310d7890 */ /* 0x000fe2000fffe0ff */
[----:B------:R-:W-:Y:S01]  /*9db0*/  UMOV UR15, UR44 ;  /* 0x0000002c000f7c82 */ /* 0x000fe20008000000 */
[----:B------:R-:W-:Y:S01]  /*9dc0*/  UMOV UR14, UR10 ;  /* 0x0000000a000e7c82 */ /* 0x000fe20008000000 */
[----:B-1----:R-:W-:Y:S04]  /*9dd0*/  UIADD3 UR4, UP0, UPT, UR6, 0xa80, URZ ;  /* 0x00000a8006047890 */ /* 0x002fe8000ff1e0ff */
[----:B------:R-:W-:Y:S09]  /*9de0*/  UIADD3.X UR5, UPT, UPT, URZ, UR7, URZ, UP0, !UPT ;  /* 0x00000007ff057290 */ /* 0x000ff200087fe4ff */
[----:B------:R1:W-:Y:S01]  /*9df0*/  UTMASTG.3D [UR8], [UR4] ;  /* 0x00000008040073b5 */ /* 0x0003e20008010000 */
[----:B------:R1:W-:Y:S02]  /*9e00*/  UTMASTG.3D [UR12], [UR4] ;  /* 0x0000000c040073b5 */ /* 0x0003e40008010000 */
[----:B-1----:R0:W-:Y:S02]  /*9e10*/  UTMACMDFLUSH ;  /* 0x00000000000079b7 */ /* 0x0021e40000000000 */
.L_x_150:
[----:B------:R-:W-:Y:S05]  /*9e20*/  BSYNC.RECONVERGENT B0 ;  /* 0x0000000000007941 */ /* 0x000fea0003800200 */
.L_x_149:
[----:B------:R-:W-:Y:S01]  /*9e30*/  UIADD3 UR4, UPT, UPT, UR46, 0x1, URZ ;  /* 0x000000012e047890 */ /* 0x000fe2000fffe0ff */
[----:B------:R-:W-:Y:S03]  /*9e40*/  BSSY.RECONVERGENT B0, `(.L_x_151) ;  /* 0x0000007000007945 */ /* 0x000fe60003800200 */
[----:B------:R-:W-:Y:S04]  /*9e50*/  UISETP.NE.AND UP0, UPT, UR4, 0x3, UPT ;  /* 0x000000030400788c */ /* 0x000fe8000bf05270 */
[----:B------:R-:W-:Y:S02]  /*9e60*/  USEL UR45, UR4, URZ, UP0 ;  /* 0x000000ff042d7287 */ /* 0x000fe40008000000 */
[----:B------:R-:W-:Y:S04]  /*9e70*/  UISETP.EQ.XOR UP0, UPT, UR47, 0x3, !UP0 ;  /* 0x000000032f00788c */ /* 0x000fe8000c702a70 */
[----:B------:R-:W-:Y:S01]  /*9e80*/  UP2UR UR51, UPR, URZ, 0x1 ;  /* 0x00000001ff337883 */ /* 0x000fe20008000000 */
[----:B------:R-:W-:Y:S11]  /*9e90*/  @P0 BRA `(.L_x_152) ;  /* 0x0000000000040947 */ /* 0x000ff60003800000 */
[----:B------:R-:W-:Y:S04]  /*9ea0*/  DEPBAR.LE SB0, 0x1 ;  /* 0x000080400000791a */ /* 0x000fe80000000000 */
.L_x_152:
[----:B------:R-:W-:Y:S05]  /*9eb0*/  BSYNC.RECONVERGENT B0 ;  /* 0x0000000000007941 */ /* 0x000fea0003800200 */
.L_x_151:
[----:B------:R-:W1:Y:S08]  /*9ec0*/  S2UR UR4, SR_CgaCtaId ;  /* 0x00000000000479c3 */ /* 0x000e700000008800 */
[----:B------:R-:W-:Y:S01]  /*9ed0*/  BAR.SYNC.DEFER_BLOCKING 0x1, 0x80 ;  /* 0x0042000000007b1d */ /* 0x000fe20000010000 */
[----:B------:R-:W-:Y:S01]  /*9ee0*/  ISETP.NE.AND P1, PT, R97, RZ, PT ;  /* 0x000000ff6100720c */ /* 0x000fe20003f25270 */
[----:B------:R-:W-:Y:S01]  /*9ef0*/  IMAD.U32 R0, RZ, RZ, UR52 ;  /* 0x00000034ff007e24 */ /* 0x000fe2000f8e00ff */
[----:B------:R-:W-:Y:S11]  /*9f00*/  UIADD3 UR53, UPT, UPT, UR49, 0x10, URZ ;  /* 0x0000001031357890 */ /* 0x000ff6000fffe0ff */
[----:B------:R-:W-:Y:S05]  /*9f10*/  @P1 LEA R0, R0, UR43, 0x3 ;  /* 0x0000002b00001c11 */ /* 0x000fea000f8e18ff */
[----:B------:R-:W-:Y:S01]  /*9f20*/  @P1 VIADD R2, R0, 0x1f8 ;  /* 0x000001f800021836 */ /* 0x000fe20000000000 */
[----:B------:R-:W-:Y:S04]  /*9f30*/  @P1 SHF.L.U32 R0, R112, 0x1f, RZ ;  /* 0x0000001f70001819 */ /* 0x000fe800000006ff */
[----:B------:R-:W-:Y:S01]  /*9f40*/  @P1 PRMT R46, R46, 0x654, R2 ;  /* 0x000006542e2e1816 */ /* 0x000fe20000000002 */
[----:B------:R-:W-:Y:S01]  /*9f50*/  UMOV UR43, 0x400 ;  /* 0x00000400002b7882 */ /* 0x000fe20000000000 */
[----:B------:R-:W-:Y:S01]  /*9f60*/  BSSY B1, `(.L_x_153) ;  /* 0x0000021000017945 */ /* 0x000fe20003800000 */
[----:B-1----:R-:W-:Y:S01]  /*9f70*/  ULEA UR43, UR4, UR43, 0x18 ;  /* 0x0000002b042b7291 */ /* 0x002fe2000f8ec0ff */
[----:B------:R-:W-:Y:S01]  /*9f80*/  @P1 SYNCS.ARRIVE.TRANS64.RED.A1T0 RZ, [R46+URZ], RZ ;  /* 0x000000ff2eff19a7 */ /* 0x000fe200081004ff */
[----:B------:R-:W-:Y:S04]  /*9f90*/  UIADD3 UR4, UPT, UPT, UR52, 0x1, URZ ;  /* 0x0000000134047890 */ /* 0x000fe8000fffe0ff */
[----:B------:R-:W-:Y:S01]  /*9fa0*/  LEA R21, R106, UR43, 0x3 ;  /* 0x0000002b6a157c11 */ /* 0x000fe2000f8e18ff */
[----:B------:R-:W-:Y:S03]  /*9fb0*/  UISETP.NE.AND UP0, UPT, UR4, 0x3, UPT ;  /* 0x000000030400788c */ /* 0x000fe6000bf05270 */
[----:B------:R1:W3:Y:S01]  /*9fc0*/  @P1 SYNCS.PHASECHK.TRANS64.TRYWAIT P0, [R21+URZ+0x1e0], R0 ;  /* 0x0001e000150015a7 */ /* 0x0002e200080011ff */
[----:B------:R-:W-:Y:S01]  /*9fd0*/  USEL UR48, UR4, URZ, UP0 ;  /* 0x000000ff04307287 */ /* 0x000fe20008000000 */
[----:B-1----:R-:W-:Y:S01]  /*9fe0*/  VIADD R0, R105, 0x10 ;  /* 0x0000001069007836 */ /* 0x002fe20000000000 */
[----:B---3--:R-:W-:Y:S01]  /*9ff0*/  @P1 SEL R107, RZ, 0x1, !P0 ;  /* 0x00000001ff6b1807 */ /* 0x008fe20004000000 */
[----:B------:R-:W-:Y:S09]  /*a000*/  @!P1 BRA `(.L_x_154) ;  /* 0x0000000000589947 */ /* 0x000ff20003800000 */
[----:B------:R-:W-:Y:S01]  /*a010*/  ISETP.NE.AND P1, PT, R113, RZ, PT ;  /* 0x000000ff7100720c */ /* 0x000fe20003f25270 */
[----:B------:R-:W-:Y:S01]  /*a020*/  BSSY B0, `(.L_x_155) ;  /* 0x0000009000007945 */ /* 0x000fe20003800000 */
[----:B------:R-:W-:Y:S11]  /*a030*/  ISETP.NE.AND P0, PT, R107, RZ, PT ;  /* 0x000000ff6b00720c */ /* 0x000ff60003f05270 */
[----:B------:R-:W-:Y:S05]  /*a040*/  @P1 IMAD R3, R106, 0x1000, R99 ;  /* 0x000010006a031824 */ /* 0x000fea00078e0263 */
[----:B------:R-:W-:Y:S05]  /*a050*/  @P1 IADD3 R2, PT, PT, R3, UR43, RZ ;  /* 0x0000002b03021c10 */ /* 0x000fea000fffe0ff */
[----:B------:R-:W-:Y:S01]  /*a060*/  @P1 IMAD.IADD R2, R98, 0x1, R2 ;  /* 0x0000000162021824 */ /* 0x000fe200078e0202 */
[----:B------:R-:W-:Y:S06]  /*a070*/  @P0 BRA `(.L_x_156) ;  /* 0x00000000000c0947 */ /* 0x000fec0003800000 */
[----:B------:R-:W-:Y:S04]  /*a080*/  SHF.L.U32 R20, R112, 0x1f, RZ ;  /* 0x0000001f70147819 */ /* 0x000fe800000006ff */
[----:B------:R-:W1:Y:S02]  /*a090*/  SYNCS.PHASECHK.TRANS64.TRYWAIT P0, [R21+URZ+0x1e0], R20 ;  /* 0x0001e014150075a7 */ /* 0x000e6400080011ff */
[----:B-1----:R-:W-:Y:S05]  /*a0a0*/  @!P0 BRA `(.L_x_157) ;  /* 0x0000003400448947 */ /* 0x002fea0003800000 */
.L_x_156:
[----:B------:R-:W-:Y:S05]  /*a0b0*/  BSYNC B0 ;  /* 0x0000000000007941 */ /* 0x000fea0003800000 */
.L_x_155:
[----:B------:R-:W-:Y:S01]  /*a0c0*/  ISETP.NE.AND P0, PT, R113, RZ, PT ;  /* 0x000000ff7100720c */ /* 0x000fe20003f05270 */
[----:B------:R-:W-:Y:S11]  /*a0d0*/  VIADD R106, R106, 0x1 ;  /* 0x000000016a6a7836 */ /* 0x000ff60000000000 */
[----:B------:R-:W-:Y:S01]  /*a0e0*/  @!UPT UIADD3 URZ, UPT, UPT, URZ, URZ, URZ ;  /* 0x000000fffffff290 */ /* 0x000fe2000fffe0ff */
[----:B------:R-:W3:Y:S04]  /*a0f0*/  @P0 LDS.128 R52, [R3+UR43+0x300] ;  /* 0x0003002b03340984 */ /* 0x000ee80008000c00 */
[----:B------:R-:W4:Y:S04]  /*a100*/  @P0 LDS.128 R64, [R3+UR43+0xb00] ;  /* 0x000b002b03400984 */ /* 0x000f280008000c00 */
[----:B------:R-:W1:Y:S04]  /*a110*/  @P0 LDS.128 R56, [R2+0x300] ;  /* 0x0003000002380984 */ /* 0x000e680000000c00 */
[----:B------:R5:W1:Y:S01]  /*a120*/  @P0 LDS.128 R68, [R2+0xb00] ;  /* 0x000b000002440984 */ /* 0x000a620000000c00 */
[C---:B------:R-:W-:Y:S04]  /*a130*/  ISETP.NE.AND P0, PT, R106.reuse, 0x3, PT ;  /* 0x000000036a00780c */ /* 0x040fe80003f05270 */
[----:B------:R-:W-:Y:S02]  /*a140*/  SEL R106, R106, RZ, P0 ;  /* 0x000000ff6a6a7207 */ /* 0x000fe40000000000 */
[----:B-----5:R-:W-:Y:S04]  /*a150*/  SEL R2, RZ, 0x1, P0 ;  /* 0x00000001ff027807 */ /* 0x020fe80000000000 */
[----:B------:R-:W-:Y:S02]  /*a160*/  LOP3.LUT R112, R112, R2, RZ, 0x3c, !PT ;  /* 0x0000000270707212 */ /* 0x000fe400078e3cff */
.L_x_154:
[----:B------:R-:W-:Y:S05]  /*a170*/  BSYNC B1 ;  /* 0x0000000000017941 */ /* 0x000fea0003800000 */
.L_x_153:
[----:B------:R-:W-:Y:S04]  /*a180*/  SHF.R.U32.HI R3, RZ, 0x15, R0 ;  /* 0x00000015ff037819 */ /* 0x000fe80000011600 */
[----:B------:R-:W-:Y:S04]  /*a190*/  LOP3.LUT R2, R3, 0x3, RZ, 0xc0, !PT ;  /* 0x0000000303027812 */ /* 0x000fe800078ec0ff */
[----:B------:R-:W-:Y:S11]  /*a1a0*/  ISETP.NE.AND P0, PT, R84, R2, PT ;  /* 0x000000025400720c */ /* 0x000ff60003f05270 */
[----:B------:R-:W-:Y:S02]  /*a1b0*/  @!UPT UIADD3 URZ, UPT, UPT, URZ, URZ, URZ ;  /* 0x000000fffffff290 */ /* 0x000fe4000fffe0ff */
[----:B------:R-:W-:Y:S05]  /*a1c0*/  @P0 BRA `(.L_x_158) ;  /* 0x0000000000bc0947 */ /* 0x000fea0003800000 */
[----:B------:R-:W-:Y:S02]  /*a1d0*/  LOP3.LUT P0, RZ, R3, 0x3, R86, 0x48, !PT ;  /* 0x0000000303ff7812 */ /* 0x000fe40007804856 */
[----:B------:R-:W-:Y:S11]  /*a1e0*/  MOV R16, R0 ;  /* 0x0000000000107202 */ /* 0x000ff60000000f00 */
[----:B------:R-:W-:Y:S05]  /*a1f0*/  @!P0 BRA `(.L_x_159) ;  /* 0x0000000000408947 */ /* 0x000fea0003800000 */
[----:B------:R-:W5:Y:S01]  /*a200*/  LDCU.64 UR8, c[0x4][0x70] ;  /* 0x01000e00ff0877ac */ /* 0x000f620008000a00 */
[----:B------:R-:W-:Y:S01]  /*a210*/  MOV R15, 0x0 ;  /* 0x00000000000f7802 */ /* 0x000fe20000000f00 */
[----:B------:R-:W-:Y:S02]  /*a220*/  HFMA2 R12, -RZ, RZ, 0, 5.9604644775390625e-08 ;  /* 0x00000001ff0c7431 */ /* 0x000fe400000001ff */
[----:B------:R-:W-:Y:S02]  /*a230*/  IMAD.MOV.U32 R8, RZ, RZ, 0x192 ;  /* 0x00000192ff087424 */ /* 0x000fe400078e00ff */
[----:B------:R-:W-:Y:S01]  /*a240*/  IMAD.MOV.U32 R13, RZ, RZ, RZ ;  /* 0x000000ffff0d7224 */ /* 0x000fe200078e00ff */
[----:B------:R-:W1:Y:S01]  /*a250*/  LDCU.64 UR6, c[0x4][0x78] ;  /* 0x01000f00ff0677ac */ /* 0x000e620008000a00 */
[----:B------:R-:W2:Y:S01]  /*a260*/  LDC.64 R14, c[0x4][R15] ;  /* 0x010000000f0e7b82 */ /* 0x000ea20000000a00 */
[----:B------:R-:W3:Y:S01]  /*a270*/  LDCU.64 UR4, c[0x4][0x10] ;  /* 0x01000200ff0477ac */ /* 0x000ee20008000a00 */
[----:B-----5:R-:W-:Y:S01]  /*a280*/  MOV R5, UR9 ;  /* 0x0000000900057c02 */ /* 0x020fe20008000f00 */
[----:B------:R-:W-:Y:S01]  /*a290*/  IMAD.U32 R4, RZ, RZ, UR8 ;  /* 0x00000008ff047e24 */ /* 0x000fe2000f8e00ff */
[----:B-1----:R-:W-:Y:S01]  /*a2a0*/  MOV R7, UR7 ;  /* 0x0000000700077c02 */ /* 0x002fe20008000f00 */
[----:B------:R-:W-:Y:S01]  /*a2b0*/  IMAD.U32 R6, RZ, RZ, UR6 ;  /* 0x00000006ff067e24 */ /* 0x000fe2000f8e00ff */
[----:B---3--:R-:W-:Y:S01]  /*a2c0*/  MOV R11, UR5 ;  /* 0x00000005000b7c02 */ /* 0x008fe20008000f00 */
[----:B------:R-:W-:Y:S02]  /*a2d0*/  IMAD.U32 R10, RZ, RZ, UR4 ;  /* 0x00000004ff0a7e24 */ /* 0x000fe4000f8e00ff */
[----:B------:R-:W-:Y:S07]  /*a2e0*/  LEPC R20, `(.L_x_159) ;  /* 0x000000001014794e */ /* 0x000fee0000000000 */
[----:B--2-4-:R-:W-:Y:S05]  /*a2f0*/  CALL.ABS.NOINC R14 ;  /* 0x000000000e007343 */ /* 0x014fea0003c00000 */
.L_x_159:
        /* <DEDUP_REMOVED lines=12> */
[----:B------:R-:W5:Y:S01]  /*a3c0*/  LDCU.64 UR6, c[0x4][0x78] ;  /* 0x01000f00ff0677ac */ /* 0x000f620008000a00 */
[----:B------:R-:W2:Y:S01]  /*a3d0*/  LDC.64 R14, c[0x4][R15] ;  /* 0x010000000f0e7b82 */ /* 0x000ea20000000a00 */
[----:B------:R-:W3:Y:S01]  /*a3e0*/  LDCU.64 UR4, c[0x4][0x10] ;  /* 0x01000200ff0477ac */ /* 0x000ee20008000a00 */
[----:B-1----:R-:W-:Y:S01]  /*a3f0*/  MOV R5, UR9 ;  /* 0x0000000900057c02 */ /* 0x002fe20008000f00 */
[----:B------:R-:W-:Y:S01]  /*a400*/  IMAD.U32 R4, RZ, RZ, UR8 ;  /* 0x00000008ff047e24 */ /* 0x000fe2000f8e00ff */
[----:B-----5:R-:W-:Y:S01]  /*a410*/  MOV R7, UR7 ;  /* 0x0000000700077c02 */ /* 0x020fe20008000f00 */
[----:B------:R-:W-:Y:S01]  /*a420*/  IMAD.U32 R6, RZ, RZ, UR6 ;  /* 0x00000006ff067e24 */ /* 0x000fe2000f8e00ff */
[----:B---3--:R-:W-:Y:S01]  /*a430*/  MOV R11, UR5 ;  /* 0x00000005000b7c02 */ /* 0x008fe20008000f00 */
[----:B------:R-:W-:Y:S02]  /*a440*/  IMAD.U32 R10, RZ, RZ, UR4 ;  /* 0x00000004ff0a7e24 */ /* 0x000fe4000f8e00ff */
[----:B------:R-:W-:Y:S07]  /*a450*/  LEPC R20, `(.L_x_160) ;  /* 0x000000001014794e */ /* 0x000fee0000000000 */
[----:B--2-4-:R-:W-:Y:S05]  /*a460*/  CALL.ABS.NOINC R14 ;  /* 0x000000000e007343 */ /* 0x014fea0003c00000 */
.L_x_160:
[----:B------:R-:W-:Y:S05]  /*a470*/  WARPSYNC.ALL ;  /* 0x0000000000007948 */ /* 0x000fea0003800000 */
[----:B------:R-:W-:Y:S11]  /*a480*/  R2UR UR4, R16 ;  /* 0x00000000100472ca */ /* 0x000ff600000e0000 */
[----:B------:R-:W-:Y:S02]  /*a490*/  @!UPT UIADD3 URZ, UPT, UPT, URZ, URZ, URZ ;  /* 0x000000fffffff290 */ /* 0x000fe4000fffe0ff */
[----:B------:R-:W1:Y:S02]  /*a4a0*/  LDTM.x16 R4, tmem[UR4+0x20] ;  /* 0x00002004000479ee */ /* 0x000e640008240000 */
[----:B-1----:R-:W-:Y:S01]  /*a4b0*/  NOP ;  /* 0x0000000000007918 */ /* 0x002fe20000000000 */
.L_x_158:
[----:B---3--:R-:W-:Y:S01]  /*a4c0*/  SHF.L.U32 R3, R52, 0x10, RZ ;  /* 0x0000001034037819 */ /* 0x008fe200000006ff */
[C---:B------:R-:W-:Y:S01]  /*a4d0*/  FMUL R0, R43.reuse, R24 ;  /* 0x000000182b007220 */ /* 0x040fe20000400000 */
[----:B------:R-:W-:Y:S01]  /*a4e0*/  ISETP.NE.AND P1, PT, R84, R2, PT ;  /* 0x000000025400720c */ /* 0x000fe20003f25270 */
[----:B------:R-:W-:Y:S01]  /*a4f0*/  FMUL R2, R43, R25 ;  /* 0x000000192b027220 */ /* 0x000fe20000400000 */
[----:B-1----:R-:W-:Y:S01]  /*a500*/  LOP3.LUT R21, R52, 0xffff0000, RZ, 0xc0, !PT ;  /* 0xffff000034157812 */ /* 0x002fe200078ec0ff */
[----:B------:R-:W-:Y:S01]  /*a510*/  FFMA R0, R45, R3, R0 ;  /* 0x000000032d007223 */ /* 0x000fe20000000000 */
[----:B------:R-:W-:Y:S01]  /*a520*/  SHF.L.U32 R22, R53, 0x10, RZ ;  /* 0x0000001035167819 */ /* 0x000fe200000006ff */
[----:B------:R-:W-:Y:S01]  /*a530*/  FMUL R3, R43, R26 ;  /* 0x0000001a2b037220 */ /* 0x000fe20000400000 */
[----:B------:R-:W-:Y:S01]  /*a540*/  LOP3.LUT R23, R53, 0xffff0000, RZ, 0xc0, !PT ;  /* 0xffff000035177812 */ /* 0x000fe200078ec0ff */
[----:B------:R-:W-:Y:S01]  /*a550*/  FMUL R20, R43, R27 ;  /* 0x0000001b2b147220 */ /* 0x000fe20000400000 */
[----:B--2---:R-:W-:Y:S01]  /*a560*/  SHF.L.U32 R40, R54, 0x10, RZ ;  /* 0x0000001036287819 */ /* 0x004fe200000006ff */
[----:B------:R-:W-:Y:S01]  /*a570*/  FFMA R2, R45, R21, R2 ;  /* 0x000000152d027223 */ /* 0x000fe20000000002 */
[----:B------:R-:W-:Y:S01]  /*a580*/  LOP3.LUT R41, R57, 0xffff0000, RZ, 0xc0, !PT ;  /* 0xffff000039297812 */ /* 0x000fe200078ec0ff */
[C---:B------:R-:W-:Y:S01]  /*a590*/  FFMA R3, R45.reuse, R22, R3 ;  /* 0x000000162d037223 */ /* 0x040fe20000000003 */
[----:B----4-:R-:W-:Y:S01]  /*a5a0*/  LOP3.LUT R42, R66, 0xffff0000, RZ, 0xc0, !PT ;  /* 0xffff0000422a7812 */ /* 0x010fe200078ec0ff */
[----:B------:R-:W-:Y:S01]  /*a5b0*/  FFMA R20, R45, R23, R20 ;  /* 0x000000172d147223 */ /* 0x000fe20000000014 */
[----:B------:R-:W-:Y:S01]  /*a5c0*/  LOP3.LUT R23, R54, 0xffff0000, RZ, 0xc0, !PT ;  /* 0xffff000036177812 */ /* 0x000fe200078ec0ff */
[C---:B------:R-:W-:Y:S01]  /*a5d0*/  FMUL R21, R43.reuse, R28 ;  /* 0x0000001c2b157220 */ /* 0x040fe20000400000 */
[----:B------:R-:W-:Y:S01]  /*a5e0*/  F2FP.BF16.F32.PACK_AB R48, R2, R0 ;  /* 0x000000000230723e */ /* 0x000fe200000010ff */
        /* <DEDUP_REMOVED lines=115> */
[----:B------:R-:W-:Y:S01]  /*ad20*/  ULEA UR5, UR45, UR43, 0xc ;  /* 0x0000002b2d057291 */ /* 0x000fe2000f8e60ff */
[----:B------:R-:W-:Y:S01]  /*ad30*/  UMOV UR54, UR50 ;  /* 0x0000003200367c82 */ /* 0x000fe20008000000 */
[----:B------:R-:W-:Y:S02]  /*ad40*/  UMOV UR55, UR44 ;  /* 0x0000002c00377c82 */ /* 0x000fe40008000000 */
[----:B------:R-:W-:Y:S02]  /*ad50*/  UIADD3 UR52, UPT, UPT, UR5, 0x300, URZ ;  /* 0x0000030005347890 */ /* 0x000fe4000fffe0ff */
[----:B------:R-:W-:Y:S02]  /*ad60*/  UIADD3 UR8, UPT, UPT, UR5, 0xb00, URZ ;  /* 0x00000b0005087890 */ /* 0x000fe4000fffe0ff */
        /* <DEDUP_REMOVED lines=8> */
.L_x_162:
[----:B------:R-:W-:Y:S05]  /*adf0*/  BSYNC.RECONVERGENT B0 ;  /* 0x0000000000007941 */ /* 0x000fea0003800200 */
.L_x_161:
[----:B------:R-:W-:Y:S01]  /*ae00*/  UISETP.NE.AND UP1, UPT, UR51, URZ, UPT ;  /* 0x000000ff3300728c */ /* 0x000fe2000bf25270 */
[----:B------:R-:W-:Y:S01]  /*ae10*/  BSSY.RECONVERGENT B0, `(.L_x_163) ;  /* 0x0000008000007945 */ /* 0x000fe20003800200 */
[----:B------:R-:W-:Y:S04]  /*ae20*/  UIADD3 UR4, UPT, UPT, UR45, 0x1, URZ ;  /* 0x000000012d047890 */ /* 0x000fe8000fffe0ff */
[----:B------:R-:W-:Y:S02]  /*ae30*/  UISETP.NE.AND UP0, UPT, UR4, 0x3, UPT ;  /* 0x000000030400788c */ /* 0x000fe4000bf05270 */
[----:B------:R-:W-:Y:S02]  /*ae40*/  UISETP.EQ.XOR UP1, UPT, UR4, 0x3, UP1 ;  /* 0x000000030400788c */ /* 0x000fe40008f22a70 */
[----:B------:R-:W-:Y:S02]  /*ae50*/  USEL UR46, UR4, URZ, UP0 ;  /* 0x000000ff042e7287 */ /* 0x000fe40008000000 */
[----:B------:R-:W-:Y:S01]  /*ae60*/  UP2UR UR47, UPR, URZ, 0x2 ;  /* 0x00000002ff2f7883 */ /* 0x000fe20008000000 */
[----:B------:R-:W-:Y:S11]  /*ae70*/  @P0 BRA `(.L_x_164) ;  /* 0x0000000000040947 */ /* 0x000ff60003800000 */
[----:B------:R-:W-:Y:S04]  /*ae80*/  DEPBAR.LE SB0, 0x1 ;  /* 0x000080400000791a */ /* 0x000fe80000000000 */
.L_x_164:
[----:B------:R-:W-:Y:S05]  /*ae90*/  BSYNC.RECONVERGENT B0 ;  /* 0x0000000000007941 */ /* 0x000fea0003800200 */
.L_x_163:
[----:B------:R-:W1:Y:S08]  /*aea0*/  S2UR UR54, SR_CgaCtaId ;  /* 0x00000000003679c3 */ /* 0x000e700000008800 */
[----:B------:R-:W-:Y:S01]  /*aeb0*/  BAR.SYNC.DEFER_BLOCKING 0x1, 0x80 ;  /* 0x0042000000007b1d */ /* 0x000fe20000010000 */
[----:B------:R-:W-:Y:S01]  /*aec0*/  ISETP.NE.AND P1, PT, R97, RZ, PT ;  /* 0x000000ff6100720c */ /* 0x000fe20003f25270 */
[----:B------:R-:W-:Y:S01]  /*aed0*/  IMAD.U32 R0, RZ, RZ, UR48 ;  /* 0x00000030ff007e24 */ /* 0x000fe2000f8e00ff */
[----:B------:R-:W-:Y:S04]  /*aee0*/  UIADD3 UR4, UPT, UPT, UR48, 0x1, URZ ;  /* 0x0000000130047890 */ /* 0x000fe8000fffe0ff */
[----:B------:R-:W-:Y:S04]  /*aef0*/  UISETP.NE.AND UP0, UPT, UR4, 0x3, UPT ;  /* 0x000000030400788c */ /* 0x000fe8000bf05270 */
[----:B------:R-:W-:Y:S03]  /*af00*/  USEL UR52, UR4, URZ, UP0 ;  /* 0x000000ff04347287 */ /* 0x000fe60008000000 */
[----:B------:R-:W-:Y:S05]  /*af10*/  @P1 LEA R0, R0, UR43, 0x3 ;  /* 0x0000002b00001c11 */ /* 0x000fea000f8e18ff */
[----:B------:R-:W-:Y:S01]  /*af20*/  @P1 VIADD R2, R0, 0x1f8 ;  /* 0x000001f800021836 */ /* 0x000fe20000000000 */
[----:B------:R-:W-:Y:S04]  /*af30*/  @P1 SHF.L.U32 R0, R112, 0x1f, RZ ;  /* 0x0000001f70001819 */ /* 0x000fe800000006ff */
[----:B------:R-:W-:Y:S01]  /*af40*/  @P1 PRMT R46, R46, 0x654, R2 ;  /* 0x000006542e2e1816 */ /* 0x000fe20000000002 */
[----:B------:R-:W-:Y:S01]  /*af50*/  UMOV UR43, 0x400 ;  /* 0x00000400002b7882 */ /* 0x000fe20000000000 */
[----:B------:R-:W-:Y:S01]  /*af60*/  BSSY B1, `(.L_x_165) ;  /* 0x0000018000017945 */ /* 0x000fe20003800000 */
[----:B-1----:R-:W-:Y:S01]  /*af70*/  ULEA UR43, UR54, UR43, 0x18 ;  /* 0x0000002b362b7291 */ /* 0x002fe2000f8ec0ff */
[----:B------:R1:W-:Y:S05]  /*af80*/  @P1 SYNCS.ARRIVE.TRANS64.RED.A1T0 RZ, [R46+URZ], RZ ;  /* 0x000000ff2eff19a7 */ /* 0x0003ea00081004ff */
[----:B------:R-:W-:Y:S04]  /*af90*/  LEA R2, R106, UR43, 0x3 ;  /* 0x0000002b6a027c11 */ /* 0x000fe8000f8e18ff */
[----:B------:R-:W3:Y:S02]  /*afa0*/  @P1 SYNCS.PHASECHK.TRANS64.TRYWAIT P0, [R2+URZ+0x1e0], R0 ;  /* 0x0001e000020015a7 */ /* 0x000ee400080011ff */
[----:B---3--:R-:W-:Y:S01]  /*afb0*/  @P1 SEL R107, RZ, 0x1, !P0 ;  /* 0x00000001ff6b1807 */ /* 0x008fe20004000000 */
[----:B-1----:R-:W-:Y:S06]  /*afc0*/  @!P1 BRA `(.L_x_166) ;  /* 0x0000000000449947 */ /* 0x002fec0003800000 */
        /* <DEDUP_REMOVED lines=10> */
.L_x_168:
[----:B------:R-:W-:Y:S05]  /*b070*/  BSYNC B0 ;  /* 0x0000000000007941 */ /* 0x000fea0003800000 */
.L_x_167:
[----:B------:R-:W-:Y:S11]  /*b080*/  ISETP.NE.AND P0, PT, R113, RZ, PT ;  /* 0x000000ff7100720c */ /* 0x000ff60003f05270 */
[----:B------:R-:W-:Y:S02]  /*b090*/  @!UPT UIADD3 URZ, UPT, UPT, URZ, URZ, URZ ;  /* 0x000000fffffff290 */ /* 0x000fe4000fffe0ff */
[----:B------:R3:W4:Y:S04]  /*b0a0*/  @P0 LDS.128 R52, [R106+UR43+0x300] ;  /* 0x0003002b6a340984 */ /* 0x0007280008000c00 */
[----:B------:R3:W1:Y:S04]  /*b0b0*/  @P0 LDS.128 R64, [R106+UR43+0xb00] ;  /* 0x000b002b6a400984 */ /* 0x0006680008000c00 */
[----:B------:R3:W1:Y:S04]  /*b0c0*/  @P0 LDS.128 R56, [R0+0x300] ;  /* 0x0003000000380984 */ /* 0x0006680000000c00 */
[----:B------:R3:W1:Y:S02]  /*b0d0*/  @P0 LDS.128 R68, [R0+0xb00] ;  /* 0x000b000000440984 */ /* 0x0006640000000c00 */
.L_x_166:
[----:B------:R-:W-:Y:S05]  /*b0e0*/  BSYNC B1 ;  /* 0x0000000000017941 */ /* 0x000fea0003800000 */
.L_x_165:
[----:B------:R-:W-:Y:S05]  /*b0f0*/  VIADD R105, R105, 0x400010 ;  /* 0x0040001069697836 */ /* 0x000fea0000000000 */
[----:B---3--:R-:W-:Y:S04]  /*b100*/  SHF.R.U32.HI R0, RZ, 0x15, R105 ;  /* 0x00000015ff007819 */ /* 0x008fe80000011669 */
[----:B-1----:R-:W-:Y:S04]  /*b110*/  LOP3.LUT R2, R0, 0x3, RZ, 0xc0, !PT ;  /* 0x0000000300027812 */ /* 0x002fe800078ec0ff */
        /* <DEDUP_REMOVED lines=11> */
[----:B------:R-:W3:Y:S01]  /*b1d0*/  LDCU.64 UR6, c[0x4][0x78] ;  /* 0x01000f00ff0677ac */ /* 0x000ee20008000a00 */
[----:B------:R-:W2:Y:S01]  /*b1e0*/  LDC.64 R14, c[0x4][R15] ;  /* 0x010000000f0e7b82 */ /* 0x000ea20000000a00 */
[----:B------:R-:W5:Y:S01]  /*b1f0*/  LDCU.64 UR4, c[0x4][0x10] ;  /* 0x01000200ff0477ac */ /* 0x000f620008000a00 */
[----:B-1----:R-:W-:Y:S01]  /*b200*/  MOV R5, UR9 ;  /* 0x0000000900057c02 */ /* 0x002fe20008000f00 */
[----:B------:R-:W-:Y:S01]  /*b210*/  IMAD.U32 R4, RZ, RZ, UR8 ;  /* 0x00000008ff047e24 */ /* 0x000fe2000f8e00ff */
[----:B---3--:R-:W-:Y:S01]  /*b220*/  MOV R7, UR7 ;  /* 0x0000000700077c02 */ /* 0x008fe20008000f00 */
[----:B------:R-:W-:Y:S01]  /*b230*/  IMAD.U32 R6, RZ, RZ, UR6 ;  /* 0x00000006ff067e24 */ /* 0x000fe2000f8e00ff */
[----:B-----5:R-:W-:Y:S01]  /*b240*/  MOV R11, UR5 ;  /* 0x00000005000b7c02 */ /* 0x020fe20008000f00 */
[----:B------:R-:W-:Y:S02]  /*b250*/  IMAD.U32 R10, RZ, RZ, UR4 ;  /* 0x00000004ff0a7e24 */ /* 0x000fe4000f8e00ff */
[----:B------:R-:W-:Y:S07]  /*b260*/  LEPC R20, `(.L_x_171) ;  /* 0x000000001014794e */ /* 0x000fee0000000000 */
[----:B--2-4-:R-:W-:Y:S05]  /*b270*/  CALL.ABS.NOINC R14 ;  /* 0x000000000e007343 */ /* 0x014fea0003c00000 */
.L_x_171:
        /* <DEDUP_REMOVED lines=23> */
.L_x_172:
[----:B------:R-:W-:Y:S05]  /*b3f0*/  WARPSYNC.ALL ;  /* 0x0000000000007948 */ /* 0x000fea0003800000 */
[----:B------:R-:W-:Y:S11]  /*b400*/  R2UR UR4, R16 ;  /* 0x00000000100472ca */ /* 0x000ff600000e0000 */
[----:B------:R-:W-:Y:S02]  /*b410*/  @!UPT UIADD3 URZ, UPT, UPT, URZ, URZ, URZ ;  /* 0x000000fffffff290 */ /* 0x000fe4000fffe0ff */
[----:B------:R-:W1:Y:S02]  /*b420*/  LDTM.x16 R4, tmem[UR4+0x20] ;  /* 0x00002004000479ee */ /* 0x000e640008240000 */
[----:B-1----:R-:W-:Y:S01]  /*b430*/  NOP ;  /* 0x0000000000007918 */ /* 0x002fe20000000000 */
.L_x_170:
[----:B------:R-:W-:Y:S01]  /*b440*/  ISETP.NE.AND P1, PT, R84, R2, PT ;  /* 0x000000025400720c */ /* 0x000fe20003f25270 */
[----:B------:R-:W-:Y:S05]  /*b450*/  WARPSYNC.ALL ;  /* 0x0000000000007948 */ /* 0x000fea0003800000 */
[C---:B----4-:R-:W-:Y:S01]  /*b460*/  SHF.L.U32 R3, R52.reuse, 0x10, RZ ;  /* 0x0000001034037819 */ /* 0x050fe200000006ff */
[----:B------:R-:W-:Y:S01]  /*b470*/  NOP ;  /* 0x0000000000007918 */ /* 0x000fe20000000000 */
[----:B--2---:R-:W-:Y:S01]  /*b480*/  LOP3.LUT R40, R52, 0xffff0000, RZ, 0xc0, !PT ;  /* 0xffff000034287812 */ /* 0x004fe200078ec0ff */
[----:B------:R-:W-:Y:S01]  /*b490*/  FMUL R0, R43, R24 ;  /* 0x000000182b007220 */ /* 0x000fe20000400000 */
[----:B------:R-:W-:Y:S01]  /*b4a0*/  SHF.L.U32 R41, R53, 0x10, RZ ;  /* 0x0000001035297819 */ /* 0x000fe200000006ff */
[C---:B------:R-:W-:Y:S01]  /*b4b0*/  FMUL R20, R43.reuse, R4 ;  /* 0x000000042b147220 */ /* 0x040fe20000400000 */
[----:B------:R-:W-:Y:S01]  /*b4c0*/  MOV R4, UR46 ;  /* 0x0000002e00047c02 */ /* 0x000fe20008000f00 */
[----:B------:R-:W-:Y:S01]  /*b4d0*/  FMUL R2, R43, R25 ;  /* 0x000000192b027220 */ /* 0x000fe20000400000 */
[----:B------:R-:W-:Y:S01]  /*b4e0*/  LOP3.LUT R42, R53, 0xffff0000, RZ, 0xc0, !PT ;  /* 0xffff0000352a7812 */ /* 0x000fe200078ec0ff */
[C---:B------:R-:W-:Y:S01]  /*b4f0*/  FFMA R0, R45.reuse, R3, R0 ;  /* 0x000000032d007223 */ /* 0x040fe20000000000 */
[----:B------:R-:W-:Y:S01]  /*b500*/  @!P1 LEA R99, R4, R99, 0xc ;  /* 0x0000006304639211 */ /* 0x000fe200078e60ff */
[----:B------:R-:W-:Y:S01]  /*b510*/  FFMA R2, R45, R40, R2 ;  /* 0x000000282d027223 */ /* 0x000fe20000000002 */
[----:B------:R-:W-:Y:S01]  /*b520*/  R2UR UR4, R104 ;  /* 0x00000000680472ca */ /* 0x000fe200000e0000 */
[C---:B------:R-:W-:Y:S01]  /*b530*/  FMUL R3, R43.reuse, R26 ;  /* 0x0000001a2b037220 */ /* 0x040fe20000400000 */
[----:B------:R-:W-:Y:S01]  /*b540*/  SHF.L.U32 R44, R54, 0x10, RZ ;  /* 0x00000010362c7819 */ /* 0x000fe200000006ff */
[C---:B------:R-:W-:Y:S01]  /*b550*/  FMUL R4, R43.reuse, R27 ;  /* 0x0000001b2b047220 */ /* 0x040fe20000400000 */
[----:B------:R-:W-:Y:S01]  /*b560*/  F2FP.BF16.F32.PACK_AB R100, R2, R0 ;  /* 0x000000000264723e */ /* 0x000fe200000010ff */
[----:B------:R-:W-:Y:S01]  /*b570*/  FMUL R21, R43, R5 ;  /* 0x000000052b157220 */ /* 0x000fe20000400000 */
[----:B------:R-:W-:Y:S01]  /*b580*/  @!P1 IADD3 R5, PT, PT, R99, UR43, RZ ;  /* 0x0000002b63059c10 */ /* 0x000fe2000fffe0ff */
[C---:B------:R-:W-:Y:S01]  /*b590*/  FFMA R3, R45.reuse, R41, R3 ;  /* 0x000000292d037223 */ /* 0x040fe20000000003 */
[----:B------:R-:W-:Y:S01]  /*b5a0*/  LOP3.LUT R46, R54, 0xffff0000, RZ, 0xc0, !PT ;  /* 0xffff0000362e7812 */ /* 0x000fe200078ec0ff */
[----:B------:R-:W-:Y:S01]  /*b5b0*/  FFMA R4, R45, R42, R4 ;  /* 0x0000002a2d047223 */ /* 0x000fe20000000004 */
[----:B------:R-:W-:Y:S01]  /*b5c0*/  SHF.L.U32 R47, R55, 0x10, RZ ;  /* 0x00000010372f7819 */ /* 0x000fe200000006ff */
[C---:B------:R-:W-:Y:S01]  /*b5d0*/  FMUL R0, R43.reuse, R28 ;  /* 0x0000001c2b007220 */ /* 0x040fe20000400000 */
[----:B------:R-:W-:Y:S01]  /*b5e0*/  @!P1 IADD3 R98, PT, PT, R98, R5, RZ ;  /* 0x0000000562629210 */ /* 0x000fe20007ffe0ff */
[----:B------:R-:W-:Y:S01]  /*b5f0*/  FMUL R2, R43, R29 ;  /* 0x0000001d2b027220 */ /* 0x000fe20000400000 */
[----:B------:R-:W-:Y:S01]  /*b600*/  LOP3.LUT R48, R55, 0xffff0000, RZ, 0xc0, !PT ;  /* 0xffff000037307812 */ /* 0x000fe200078ec0ff */
[C---:B------:R-:W-:Y:S01]  /*b610*/  FMUL R5, R43.reuse, R30 ;  /* 0x0000001e2b057220 */ /* 0x040fe20000400000 */
[C---:B------:R-:W-:Y:S01]  /*b620*/  SHF.L.U32 R49, R56.reuse, 0x10, RZ ;  /* 0x0000001038317819 */ /* 0x040fe200000006ff */
[C---:B------:R-:W-:Y:S01]  /*b630*/  FMUL R22, R43.reuse, R6 ;  /* 0x000000062b167220 */ /* 0x040fe20000400000 */
[----:B------:R-:W-:Y:S01]  /*b640*/  LOP3.LUT R50, R56, 0xffff0000, RZ, 0xc0, !PT ;  /* 0xffff000038327812 */ /* 0x000fe200078ec0ff */
[----:B------:R-:W-:Y:S01]  /*b650*/  FMUL R6, R43, R31 ;  /* 0x0000001f2b067220 */ /* 0x000fe20000400000 */
[----:B------:R-:W-:Y:S01]  /*b660*/  F2FP.BF16.F32.PACK_AB R101, R4, R3 ;  /* 0x000000030465723e */ /* 0x000fe200000010ff */
[----:B------:R-:W-:Y:S01]  /*b670*/  FFMA R0, R45, R44, R0 ;  /* 0x0000002c2d007223 */ /* 0x000fe20000000000 */
[----:B------:R-:W-:Y:S01]  /*b680*/  SHF.L.U32 R51, R57, 0x10, RZ ;  /* 0x0000001039337819 */ /* 0x000fe200000006ff */
[----:B------:R-:W-:Y:S01]  /*b690*/  FMUL R23, R43, R7 ;  /* 0x000000072b177220 */ /* 0x000fe20000400000 */
[----:B------:R-:W-:Y:S01]  /*b6a0*/  LOP3.LUT R52, R57, 0xffff0000, RZ, 0xc0, !PT ;  /* 0xffff000039347812 */ /* 0x000fe200078ec0ff */
[----:B------:R-:W-:Y:S01]  /*b6b0*/  FFMA R2, R45, R46, R2 ;  /* 0x0000002e2d027223 */ /* 0x000fe20000000002 */
[C---:B------:R-:W-:Y:S01]  /*b6c0*/  SHF.L.U32 R53, R58.reuse, 0x10, RZ ;  /* 0x000000103a357819 */ /* 0x040fe200000006ff */
[C---:B------:R-:W-:Y:S01]  /*b6d0*/  FMUL R7, R43.reuse, R32 ;  /* 0x000000202b077220 */ /* 0x040fe20000400000 */
[----:B------:R-:W-:Y:S01]  /*b6e0*/  LOP3.LUT R54, R58, 0xffff0000, RZ, 0xc0, !PT ;  /* 0xffff00003a367812 */ /* 0x000fe200078ec0ff */
[----:B------:R-:W-:Y:S01]  /*b6f0*/  FMUL R3, R43, R33 ;  /* 0x000000212b037220 */ /* 0x000fe20000400000 */
[----:B------:R-:W-:Y:S01]  /*b700*/  F2FP.BF16.F32.PACK_AB R102, R2, R0 ;  /* 0x000000000266723e */ /* 0x000fe200000010ff */
[----:B------:R-:W-:Y:S01]  /*b710*/  FFMA R5, R45, R47, R5 ;  /* 0x0000002f2d057223 */ /* 0x000fe20000000005 */
[----:B------:R-:W-:Y:S01]  /*b720*/  SHF.L.U32 R55, R59, 0x10, RZ ;  /* 0x000000103b377819 */ /* 0x000fe200000006ff */
[----:B------:R-:W-:Y:S01]  /*b730*/  FFMA R6, R45, R48, R6 ;  /* 0x000000302d067223 */ /* 0x000fe20000000006 */
[----:B------:R-:W-:Y:S01]  /*b740*/  LOP3.LUT R56, R59, 0xffff0000, RZ, 0xc0, !PT ;  /* 0xffff00003b387812 */ /* 0x000fe200078ec0ff */
[C---:B------:R-:W-:Y:S01]  /*b750*/  FFMA R7, R45.reuse, R49, R7 ;  /* 0x000000312d077223 */ /* 0x040fe20000000007 */
[----:B------:R-:W-:Y:S01]  /*b760*/  SHF.L.U32 R57, R64, 0x10, RZ ;  /* 0x0000001040397819 */ /* 0x000fe200000006ff */
[----:B------:R-:W-:Y:S01]  /*b770*/  UIADD3 UR4, UPT, UPT, UR4, 0x250, URZ ;  /* 0x0000025004047890 */ /* 0x000fe2000fffe0ff */
[----:B------:R-:W-:Y:S01]  /*b780*/  F2FP.BF16.F32.PACK_AB R103, R6, R5 ;  /* 0x000000050667723e */ /* 0x000fe200000010ff */
[----:B------:R-:W-:Y:S01]  /*b790*/  FFMA R3, R45, R50, R3 ;  /* 0x000000322d037223 */ /* 0x000fe20000000003 */
[----:B------:R-:W-:Y:S01]  /*b7a0*/  LOP3.LUT R58, R64, 0xffff0000, RZ, 0xc0, !PT ;  /* 0xffff0000403a7812 */ /* 0x000fe200078ec0ff */
[----:B------:R-:W-:Y:S01]  /*b7b0*/  FMUL R0, R43, R34 ;  /* 0x000000222b007220 */ /* 0x000fe20000400000 */
[----:B------:R-:W-:Y:S01]  /*b7c0*/  SHF.L.U32 R59, R65, 0x10, RZ ;  /* 0x00000010413b7819 */ /* 0x000fe200000006ff */
[----:B------:R-:W-:Y:S01]  /*b7d0*/  FMUL R2, R43, R35 ;  /* 0x000000232b027220 */ /* 0x000fe20000400000 */
[----:B------:R-:W-:Y:S01]  /*b7e0*/  F2FP.BF16.F32.PACK_AB R28, R3, R7 ;  /* 0x00000007031c723e */ /* 0x000fe200000010ff */
[----:B------:R-:W-:Y:S01]  /*b7f0*/  UPRMT UR4, UR54, 0x654, UR4 ;  /* 0x0000065436047896 */ /* 0x000fe20008000004 */
[----:B------:R-:W-:Y:S01]  /*b800*/  LOP3.LUT R60, R65, 0xffff0000, RZ, 0xc0, !PT ;  /* 0xffff0000413c7812 */ /* 0x000fe200078ec0ff */
[C---:B------:R-:W-:Y:S01]  /*b810*/  FMUL R4, R43.reuse, R36 ;  /* 0x000000242b047220 */ /* 0x040fe20000400000 */
[C---:B------:R-:W-:Y:S01]  /*b820*/  SHF.L.U32 R61, R66.reuse, 0x10, RZ ;  /* 0x00000010423d7819 */ /* 0x040fe200000006ff */
[----:B------:R-:W-:Y:S01]  /*b830*/  FMUL R5, R43, R37 ;  /* 0x000000252b057220 */ /* 0x000fe20000400000 */
[----:B------:R-:W-:Y:S01]  /*b840*/  LOP3.LUT R62, R66, 0xffff0000, RZ, 0xc0, !PT ;  /* 0xffff0000423e7812 */ /* 0x000fe200078ec0ff */
[----:B------:R-:W-:Y:S01]  /*b850*/  FFMA R0, R45, R51, R0 ;  /* 0x000000332d007223 */ /* 0x000fe20000000000 */
[----:B------:R-:W-:Y:S01]  /*b860*/  FMUL R6, R43, R38 ;  /* 0x000000262b067220 */ /* 0x000fe20000400000 */
[----:B------:R-:W-:Y:S01]  /*b870*/  FFMA R2, R45, R52, R2 ;  /* 0x000000342d027223 */ /* 0x000fe20000000002 */
[----:B------:R-:W-:Y:S01]  /*b880*/  FMUL R3, R43, R39 ;  /* 0x000000272b037220 */ /* 0x000fe20000400000 */
[C---:B------:R-:W-:Y:S01]  /*b890*/  FFMA R4, R45.reuse, R53, R4 ;  /* 0x000000352d047223 */ /* 0x040fe20000000004 */
[C---:B------:R-:W-:Y:S01]  /*b8a0*/  FFMA R5, R45.reuse, R54, R5 ;  /* 0x000000362d057223 */ /* 0x040fe20000000005 */
[C---:B------:R-:W-:Y:S01]  /*b8b0*/  FFMA R6, R45.reuse, R55, R6 ;  /* 0x000000372d067223 */ /* 0x040fe20000000006 */
[C---:B------:R-:W-:Y:S01]  /*b8c0*/  FFMA R3, R45.reuse, R56, R3 ;  /* 0x000000382d037223 */ /* 0x040fe20000000003 */
[----:B------:R-:W-:Y:S01]  /*b8d0*/  FFMA R20, R45, R57, R20 ;  /* 0x000000392d147223 */ /* 0x000fe20000000014 */
[----:B------:R-:W-:Y:S01]  /*b8e0*/  FMUL R8, R43, R8 ;  /* 0x000000082b087220 */ /* 0x000fe20000400000 */
[----:B------:R-:W-:Y:S01]  /*b8f0*/  SYNCS.ARRIVE.TRANS64.RED.A1T0 RZ, [UR4], RZ ;  /* 0x000000ffffff79a7 */ /* 0x000fe20008100404 */
[----:B------:R1:W-:Y:S01]  /*b900*/  @!P1 STS.128 [R99+UR43+0x300], R100 ;  /* 0x0003006463009988 */ /* 0x0003e20008000c2b */
[----:B------:R-:W-:Y:S01]  /*b910*/  SHF.L.U32 R63, R67, 0x10, RZ ;  /* 0x00000010433f7819 */ /* 0x000fe200000006ff */
[----:B------:R-:W-:Y:S01]  /*b920*/  FFMA R21, R45, R58, R21 ;  /* 0x0000003a2d157223 */ /* 0x000fe20000000015 */
[----:B------:R-:W-:Y:S01]  /*b930*/  LOP3.LUT R64, R67, 0xffff0000, RZ, 0xc0, !PT ;  /* 0xffff000043407812 */ /* 0x000fe200078ec0ff */
[----:B------:R-:W-:Y:S01]  /*b940*/  FMUL R9, R43, R9 ;  /* 0x000000092b097220 */ /* 0x000fe20000400000 */
[C---:B------:R-:W-:Y:S01]  /*b950*/  SHF.L.U32 R24, R68.reuse, 0x10, RZ ;  /* 0x0000001044187819 */ /* 0x040fe200000006ff */
[----:B------:R-:W-:Y:S01]  /*b960*/  FFMA R22, R45, R59, R22 ;  /* 0x0000003b2d167223 */ /* 0x000fe20000000016 */
[----:B------:R-:W-:Y:S01]  /*b970*/  LOP3.LUT R25, R68, 0xffff0000, RZ, 0xc0, !PT ;  /* 0xffff000044197812 */ /* 0x000fe200078ec0ff */
[----:B------:R-:W-:Y:S01]  /*b980*/  FMUL R10, R43, R10 ;  /* 0x0000000a2b0a7220 */ /* 0x000fe20000400000 */
[----:B------:R-:W-:Y:S01]  /*b990*/  FFMA R23, R45, R60, R23 ;  /* 0x0000003c2d177223 */ /* 0x000fe20000000017 */
[----:B------:R-:W-:Y:S01]  /*b9a0*/  FMUL R11, R43, R11 ;  /* 0x0000000b2b0b7220 */ /* 0x000fe20000400000 */
[----:B------:R-:W-:Y:S01]  /*b9b0*/  F2FP.BF16.F32.PACK_AB R29, R2, R0 ;  /* 0x00000000021d723e */ /* 0x000fe200000010ff */
[----:B------:R-:W-:Y:S01]  /*b9c0*/  FFMA R8, R45, R61, R8 ;  /* 0x0000003d2d087223 */ /* 0x000fe20000000008 */
[----:B------:R-:W-:Y:S01]  /*b9d0*/  F2FP.BF16.F32.PACK_AB R30, R5, R4 ;  /* 0x00000004051e723e */ /* 0x000fe200000010ff */
[----:B------:R-:W-:Y:S01]  /*b9e0*/  FMUL R12, R43, R12 ;  /* 0x0000000c2b0c7220 */ /* 0x000fe20000400000 */
[----:B------:R-:W-:Y:S01]  /*b9f0*/  F2FP.BF16.F32.PACK_AB R31, R3, R6 ;  /* 0x00000006031f723e */ /* 0x000fe200000010ff */
[----:B------:R-:W-:Y:S01]  /*ba00*/  FFMA R9, R45, R62, R9 ;  /* 0x0000003e2d097223 */ /* 0x000fe20000000009 */
[----:B------:R-:W-:Y:S01]  /*ba10*/  FMUL R13, R43, R13 ;  /* 0x0000000d2b0d7220 */ /* 0x000fe20000400000 */
[----:B------:R-:W-:Y:S01]  /*ba20*/  SHF.L.U32 R26, R69, 0x10, RZ ;  /* 0x00000010451a7819 */ /* 0x000fe200000006ff */
[----:B------:R-:W-:Y:S01]  /*ba30*/  FFMA R10, R45, R63, R10 ;  /* 0x0000003f2d0a7223 */ /* 0x000fe2000000000a */
[----:B------:R1:W-:Y:S01]  /*ba40*/  @!P1 STS.128 [R98+0x300], R28 ;  /* 0x0003001c62009388 */ /* 0x0003e20000000c00 */
[----:B------:R-:W-:Y:S01]  /*ba50*/  FMUL R14, R43, R14 ;  /* 0x0000000e2b0e7220 */ /* 0x000fe20000400000 */
[----:B------:R-:W-:Y:S01]  /*ba60*/  LOP3.LUT R40, R69, 0xffff0000, RZ, 0xc0, !PT ;  /* 0xffff000045287812 */ /* 0x000fe200078ec0ff */
[----:B------:R-:W-:Y:S01]  /*ba70*/  FFMA R11, R45, R64, R11 ;  /* 0x000000402d0b7223 */ /* 0x000fe2000000000b */
[----:B------:R-:W-:Y:S01]  /*ba80*/  FMUL R15, R43, R15 ;  /* 0x0000000f2b0f7220 */ /* 0x000fe20000400000 */
[C---:B------:R-:W-:Y:S01]  /*ba90*/  SHF.L.U32 R65, R70.reuse, 0x10, RZ ;  /* 0x0000001046417819 */ /* 0x040fe200000006ff */
[----:B------:R-:W-:Y:S01]  /*baa0*/  FFMA R12, R45, R24, R12 ;  /* 0x000000182d0c7223 */ /* 0x000fe2000000000c */
[----:B------:R-:W-:Y:S01]  /*bab0*/  FMUL R16, R43, R16 ;  /* 0x000000102b107220 */ /* 0x000fe20000400000 */
[----:B------:R-:W-:Y:S01]  /*bac0*/  LOP3.LUT R66, R70, 0xffff0000, RZ, 0xc0, !PT ;  /* 0xffff000046427812 */ /* 0x000fe200078ec0ff */
[----:B------:R-:W-:Y:S01]  /*bad0*/  FFMA R13, R45, R25, R13 ;  /* 0x000000192d0d7223 */ /* 0x000fe2000000000d */
[----:B------:R-:W-:Y:S01]  /*bae0*/  FMUL R17, R43, R17 ;  /* 0x000000112b117220 */ /* 0x000fe20000400000 */
[----:B------:R-:W-:Y:S01]  /*baf0*/  SHF.L.U32 R67, R71, 0x10, RZ ;  /* 0x0000001047437819 */ /* 0x000fe200000006ff */
[----:B------:R-:W-:Y:S01]  /*bb00*/  FFMA R14, R45, R26, R14 ;  /* 0x0000001a2d0e7223 */ /* 0x000fe2000000000e */
[----:B------:R-:W-:Y:S01]  /*bb10*/  F2FP.BF16.F32.PACK_AB R20, R21, R20 ;  /* 0x000000141514723e */ /* 0x000fe200000010ff */
[----:B------:R-:W-:Y:S01]  /*bb20*/  FMUL R18, R43, R18 ;  /* 0x000000122b127220 */ /* 0x000fe20000400000 */
[----:B------:R-:W-:Y:S01]  /*bb30*/  LOP3.LUT R68, R71, 0xffff0000, RZ, 0xc0, !PT ;  /* 0xffff000047447812 */ /* 0x000fe200078ec0ff */
[----:B------:R-:W-:Y:S01]  /*bb40*/  FFMA R15, R45, R40, R15 ;  /* 0x000000282d0f7223 */ /* 0x000fe2000000000f */
[----:B------:R-:W-:Y:S01]  /*bb50*/  F2FP.BF16.F32.PACK_AB R21, R23, R22 ;  /* 0x000000161715723e */ /* 0x000fe200000010ff */
[----:B------:R-:W-:Y:S01]  /*bb60*/  FMUL R19, R43, R19 ;  /* 0x000000132b137220 */ /* 0x000fe20000400000 */
[----:B------:R-:W-:Y:S01]  /*bb70*/  F2FP.BF16.F32.PACK_AB R22, R9, R8 ;  /* 0x000000080916723e */ /* 0x000fe200000010ff */
[----:B------:R-:W-:Y:S01]  /*bb80*/  FFMA R16, R45, R65, R16 ;  /* 0x000000412d107223 */ /* 0x000fe20000000010 */
[----:B------:R-:W-:Y:S01]  /*bb90*/  F2FP.BF16.F32.PACK_AB R23, R11, R10 ;  /* 0x0000000a0b17723e */ /* 0x000fe200000010ff */
[C---:B------:R-:W-:Y:S01]  /*bba0*/  FFMA R17, R45.reuse, R66, R17 ;  /* 0x000000422d117223 */ /* 0x040fe20000000011 */
[C---:B------:R-:W-:Y:S01]  /*bbb0*/  FFMA R18, R45.reuse, R67, R18 ;  /* 0x000000432d127223 */ /* 0x040fe20000000012 */
[----:B------:R-:W-:Y:S01]  /*bbc0*/  FFMA R19, R45, R68, R19 ;  /* 0x000000442d137223 */ /* 0x000fe20000000013 */
[----:B------:R-:W-:Y:S01]  /*bbd0*/  F2FP.BF16.F32.PACK_AB R12, R13, R12 ;  /* 0x0000000c0d0c723e */ /* 0x000fe200000010ff */
[----:B------:R1:W-:Y:S01]  /*bbe0*/  @!P1 STS.128 [R99+UR43+0xb00], R20 ;  /* 0x000b001463009988 */ /* 0x0003e20008000c2b */
[----:B------:R-:W-:Y:S01]  /*bbf0*/  F2FP.BF16.F32.PACK_AB R13, R15, R14 ;  /* 0x0000000e0f0d723e */ /* 0x000fe200000010ff */
[----:B------:R-:W-:Y:S01]  /*bc00*/  BSSY.RECONVERGENT B0, `(.L_x_173) ;  /* 0x000001c000007945 */ /* 0x000fe20003800200 */
[----:B------:R-:W-:Y:S02]  /*bc10*/  F2FP.BF16.F32.PACK_AB R14, R17, R16 ;  /* 0x00000010110e723e */ /* 0x000fe400000010ff */
[----:B------:R-:W-:Y:S02]  /*bc20*/  F2FP.BF16.F32.PACK_AB R15, R19, R18 ;  /* 0x00000012130f723e */ /* 0x000fe400000010ff */
[----:B------:R-:W-:Y:S03]  /*bc30*/  ISETP.NE.AND P0, PT, R84, RZ, PT ;  /* 0x000000ff5400720c */ /* 0x000fe60003f05270 */
[----:B------:R1:W-:Y:S01]  /*bc40*/  @!P1 STS.128 [R98+0xb00], R12 ;  /* 0x000b000c62009388 */ /* 0x0003e20000000c00 */
[----:B------:R-:W-:Y:S01]  /*bc50*/  @!PT LDS RZ, [RZ] ;  /* 0x00000000fffff984 */ /* 0x000fe20000000800 */
[----:B------:R-:W-:Y:S01]  /*bc60*/  @!PT LDS RZ, [RZ] ;  /* 0x00000000fffff984 */ /* 0x000fe20000000800 */
[----:B------:R-:W-:Y:S01]  /*bc70*/  @!PT LDS RZ, [RZ] ;  /* 0x00000000fffff984 */ /* 0x000fe20000000800 */
[----:B------:R-:W-:Y:S01]  /*bc80*/  @!PT LDS RZ, [RZ] ;  /* 0x00000000fffff984 */ /* 0x000fe20000000800 */
[----:B------:R2:W-:Y:S07]  /*bc90*/  MEMBAR.ALL.CTA ;  /* 0x0000000000007992 */ /* 0x0005ee0000008000 */
[----:B--2---:R-:W2:Y:S02]  /*bca0*/  FENCE.VIEW.ASYNC.S ;  /* 0x00000000000073c6 */ /* 0x004ea40000000000 */
[----:B--2---:R-:W-:Y:S06]  /*bcb0*/  BAR.SYNC.DEFER_BLOCKING 0x1, 0x80 ;  /* 0x0042000000007b1d */ /* 0x004fec0000010000 */
[----:B------:R-:W-:Y:S05]  /*bcc0*/  @P0 BRA `(.L_x_174) ;  /* 0x00000000003c0947 */ /* 0x000fea0003800000 */
[----:B------:R-:W2:Y:S01]  /*bcd0*/  LDCU.64 UR6, c[0x0][0x348] ;  /* 0x00006900ff0677ac */ /* 0x000ea20008000a00 */
        /* <DEDUP_REMOVED lines=9> */
[----:B--2---:R-:W-:Y:S04]  /*bd70*/  UIADD3 UR4, UP0, UPT, UR6, 0xa80, URZ ;  /* 0x00000a8006047890 */ /* 0x004fe8000ff1e0ff */
[----:B------:R-:W-:Y:S09]  /*bd80*/  UIADD3.X UR5, UPT, UPT, URZ, UR7, URZ, UP0, !UPT ;  /* 0x00000007ff057290 */ /* 0x000ff200087fe4ff */
[----:B------:R2:W-:Y:S01]  /*bd90*/  UTMASTG.3D [UR8], [UR4] ;  /* 0x00000008040073b5 */ /* 0x0005e20008010000 */
[----:B------:R2:W-:Y:S02]  /*bda0*/  UTMASTG.3D [UR12], [UR4] ;  /* 0x0000000c040073b5 */ /* 0x0005e40008010000 */
[----:B--2---:R0:W-:Y:S02]  /*bdb0*/  UTMACMDFLUSH ;  /* 0x00000000000079b7 */ /* 0x0041e40000000000 */
.L_x_174:
[----:B------:R-:W-:Y:S05]  /*bdc0*/  BSYNC.RECONVERGENT B0 ;  /* 0x0000000000007941 */ /* 0x000fea0003800200 */
.L_x_173:
[----:B------:R-:W-:Y:S01]  /*bdd0*/  UISETP.NE.AND UP0, UPT, UR47, URZ, UPT ;  /* 0x000000ff2f00728c */ /* 0x000fe2000bf05270 */
[----:B------:R-:W-:Y:S01]  /*bde0*/  BSSY.RECONVERGENT B0, `(.L_x_175) ;  /* 0x0000009000007945 */ /* 0x000fe20003800200 */
[----:B------:R-:W-:Y:S04]  /*bdf0*/  UIADD3 UR4, UPT, UPT, UR46, 0x1, URZ ;  /* 0x000000012e047890 */ /* 0x000fe8000fffe0ff */
[----:B------:R-:W-:Y:S02]  /*be00*/  UISETP.EQ.XOR UP1, UPT, UR4, 0x3, UP0 ;  /* 0x000000030400788c */ /* 0x000fe40008722a70 */
[----:B------:R-:W-:Y:S02]  /*be10*/  UISETP.NE.AND UP0, UPT, UR4, 0x3, UPT ;  /* 0x000000030400788c */ /* 0x000fe4000bf05270 */
[----:B------:R-:W-:Y:S02]  /*be20*/  USEL UR5, URZ, 0x1, !UP1 ;  /* 0x00000001ff057887 */ /* 0x000fe4000c800000 */
[----:B------:R-:W-:Y:S02]  /*be30*/  USEL UR45, UR4, URZ, UP0 ;  /* 0x000000ff042d7287 */ /* 0x000fe40008000000 */
[----:B------:R-:W-:Y:S01]  /*be40*/  ULOP3.LUT UR57, UR57, UR5, URZ, 0x3c, !UPT ;  /* 0x0000000539397292 */ /* 0x000fe2000f8e3cff */
[----:B------:R-:W-:Y:S11]  /*be50*/  @P0 BRA `(.L_x_176) ;  /* 0x0000000000040947 */ /* 0x000ff60003800000 */
[----:B------:R-:W-:Y:S04]  /*be60*/  DEPBAR.LE SB0, 0x1 ;  /* 0x000080400000791a */ /* 0x000fe80000000000 */
.L_x_176:
[----:B------:R-:W-:Y:S05]  /*be70*/  BSYNC.RECONVERGENT B0 ;  /* 0x0000000000007941 */ /* 0x000fea0003800200 */
.L_x_175:
[----:B------:R-:W-:Y:S01]  /*be80*/  BAR.SYNC.DEFER_BLOCKING 0x1, 0x80 ;  /* 0x0042000000007b1d */ /* 0x000fe20000010000 */
[----:B------:R-:W-:Y:S01]  /*be90*/  UISETP.NE.AND UP0, UPT, UR56, -0x4, UPT ;  /* 0xfffffffc3800788c */ /* 0x000fe2000bf05270 */
[----:B------:R-:W-:Y:S08]  /*bea0*/  IADD3 R80, PT, PT, R80, 0x1, RZ ;  /* 0x0000000150507810 */ /* 0x000ff00007ffe0ff */
[----:B------:R-:W-:Y:S05]  /*beb0*/  BRA.U !UP0, `(.L_x_177) ;  /* 0x0000000108287547 */ /* 0x000fea000b800000 */
[----:B------:R-:W2:Y:S01]  /*bec0*/  S2R R0, SR_CgaCtaId ;  /* 0x0000000000007919 */ /* 0x000ea20000008800 */
[----:B------:R-:W-:Y:S01]  /*bed0*/  ISETP.NE.AND P0, PT, R97, RZ, PT ;  /* 0x000000ff6100720c */ /* 0x000fe20003f05270 */
[----:B------:R-:W-:Y:S01]  /*bee0*/  IMAD.U32 R2, RZ, RZ, UR52 ;  /* 0x00000034ff027e24 */ /* 0x000fe2000f8e00ff */
[----:B------:R-:W-:Y:S04]  /*bef0*/  UIADD3 UR4, UPT, UPT, UR52, 0x1, URZ ;  /* 0x0000000134047890 */ /* 0x000fe8000fffe0ff */
[----:B------:R-:W-:Y:S04]  /*bf00*/  UISETP.NE.AND UP0, UPT, UR4, 0x3, UPT ;  /* 0x000000030400788c */ /* 0x000fe8000bf05270 */
[----:B------:R-:W-:Y:S03]  /*bf10*/  USEL UR52, UR4, URZ, UP0 ;  /* 0x000000ff04347287 */ /* 0x000fe60008000000 */
[----:B------:R-:W-:Y:S05]  /*bf20*/  @P0 LEA R2, R2, UR43, 0x3 ;  /* 0x0000002b02020c11 */ /* 0x000fea000f8e18ff */
[----:B------:R-:W-:Y:S05]  /*bf30*/  @P0 VIADD R2, R2, 0x1f8 ;  /* 0x000001f802020836 */ /* 0x000fea0000000000 */
[----:B--2---:R-:W-:Y:S04]  /*bf40*/  @P0 PRMT R0, R0, 0x654, R2 ;  /* 0x0000065400000816 */ /* 0x004fe80000000002 */
[----:B------:R2:W-:Y:S03]  /*bf50*/  @P0 SYNCS.ARRIVE.TRANS64.RED.A1T0 RZ, [R0+URZ], RZ ;  /* 0x000000ff00ff09a7 */ /* 0x0005e600081004ff */
.L_x_177:
[----:B------:R-:W-:Y:S01]  /*bf60*/  R2UR UR6, R95 ;  /* 0x000000005f0672ca */ /* 0x000fe200000e0000 */
[----:B------:R-:W-:Y:S01]  /*bf70*/  UIADD3 UR56, UPT, UPT, UR56, 0x4, URZ ;  /* 0x0000000438387890 */ /* 0x000fe2000fffe0ff */
[----:B------:R-:W-:Y:S02]  /*bf80*/  R2UR UR5, R91 ;  /* 0x000000005b0572ca */ /* 0x000fe400000e0000 */
[----:B------:R-:W-:Y:S02]  /*bf90*/  R2UR UR4, R92 ;  /* 0x000000005c0472ca */ /* 0x000fe400000e0000 */
[----:B------:R-:W-:Y:S02]  /*bfa0*/  R2UR UR44, R93 ;  /* 0x000000005d2c72ca */ /* 0x000fe400000e0000 */
[----:B------:R-:W-:Y:S02]  /*bfb0*/  ISETP.NE.AND P0, PT, R77, 0x2, PT ;  /* 0x000000024d00780c */ /* 0x000fe40003f05270 */
[----:B------:R-:W-:Y:S02]  /*bfc0*/  ISETP.NE.AND P1, PT, R80, 0x2, PT ;  /* 0x000000025000780c */ /* 0x000fe40003f25270 */
[----:B------:R-:W-:Y:S01]  /*bfd0*/  SEL R2, RZ, 0x1, P0 ;  /* 0x00000001ff027807 */ /* 0x000fe20000000000 */
[----:B------:R-:W-:Y:S01]  /*bfe0*/  UISETP.NE.AND UP0, UPT, UR6, URZ, UPT ;  /* 0x000000ff0600728c */ /* 0x000fe2000bf05270 */
[----:B--2---:R-:W-:Y:S01]  /*bff0*/  SEL R0, RZ, 0x1, P1 ;  /* 0x00000001ff007807 */ /* 0x004fe20000800000 */
[----:B------:R-:W-:Y:S01]  /*c000*/  UIADD3 UR46, UPT, UPT, UR36, UR5, URZ ;  /* 0x00000005242e7290 */ /* 0x000fe2000fffe0ff */
[----:B------:R-:W-:Y:S01]  /*c010*/  LOP3.LUT R78, R78, R2, RZ, 0x3c, !PT ;  /* 0x000000024e4e7212 */ /* 0x000fe200078e3cff */
[----:B------:R-:W-:Y:S01]  /*c020*/  UIADD3 UR27, UPT, UPT, UR37, UR4, URZ ;  /* 0x00000004251b7290 */ /* 0x000fe2000fffe0ff */
[----:B------:R-:W-:Y:S02]  /*c030*/  LOP3.LUT R79, R79, R0, RZ, 0x3c, !PT ;  /* 0x000000004f4f7212 */ /* 0x000fe400078e3cff */
[----:B------:R-:W-:Y:S02]  /*c040*/  SEL R77, R77, RZ, P0 ;  /* 0x000000ff4d4d7207 */ /* 0x000fe40000000000 */
[----:B------:R-:W-:Y:S01]  /*c050*/  SEL R80, R80, RZ, P1 ;  /* 0x000000ff50507207 */ /* 0x000fe20000800000 */
[----:B------:R-:W-:Y:S06]  /*c060*/  BRA.U UP0, `(.L_x_178) ;  /* 0xffffffb1001c7547 */ /* 0x000fec000b83ffff */
[----:B------:R-:W-:-:S13]  /*c070*/  R2UR UR4, R96 ;  /* 0x00000000600472ca */ /* 0x000fda00000e0000 */
[----:B------:R-:W-:-:S09]  /*c080*/  UISETP.NE.AND UP0, UPT, UR4, URZ, UPT ;  /* 0x000000ff0400728c */ /* 0x000fd2000bf05270 */
[----:B------:R-:W-:Y:S05]  /*c090*/  BRA.U !UP0, `(.L_x_179) ;  /* 0x0000000108487547 */ /* 0x000fea000b800000 */
[----:B------:R-:W2:Y:S02]  /*c0a0*/  LDCU.64 UR4, c[0x0][0xc90] ;  /* 0x00019200ff0477ac */ /* 0x000ea40008000a00 */
[----:B--2---:R-:W-:-:S04]  /*c0b0*/  UISETP.NE.U32.AND UP0, UPT, UR4, URZ, UPT ;  /* 0x000000ff0400728c */ /* 0x004fc8000bf05070 */
[----:B------:R-:W-:-:S09]  /*c0c0*/  UISETP.NE.AND.EX UP0, UPT, UR5, URZ, UPT, UP0 ;  /* 0x000000ff0500728c */ /* 0x000fd2000bf05300 */
[----:B------:R-:W-:Y:S05]  /*c0d0*/  BRA.U UP0, `(.L_x_180) ;  /* 0x00000001000c7547 */ /* 0x000fea000b800000 */
[----:B------:R-:W-:-:S13]  /*c0e0*/  FSETP.NEU.AND P0, PT, R45, RZ, PT ;  /* 0x000000ff2d00720b */ /* 0x000fda0003f0d000 */
[----:B------:R-:W-:Y:S05]  /*c0f0*/  @!P0 EXIT ;  /* 0x000000000000894d */ /* 0x000fea0003800000 */
[----:B------:R-:W-:Y:S05]  /*c100*/  BRA `(.L_x_179) ;  /* 0x00000000002c7947 */ /* 0x000fea0003800000 */
.L_x_180:
[----:B------:R-:W-:Y:S01]  /*c110*/  ISETP.NE.AND P0, PT, R76, RZ, PT ;  /* 0x000000ff4c00720c */ /* 0x000fe20003f05270 */
[----:B------:R-:W-:-:S12]  /*c120*/  BSSY.RECONVERGENT B0, `(.L_x_179) ;  /* 0x0000009000007945 */ /* 0x000fd80003800200 */
[----:B------:R-:W-:Y:S05]  /*c130*/  @P0 BRA `(.L_x_181) ;  /* 0x0000000000140947 */ /* 0x000fea0003800000 */
[----:B------:R-:W2:Y:S02]  /*c140*/  LDCU.64 UR4, c[0x0][0xc88] ;  /* 0x00019100ff0477ac */ /* 0x000ea40008000a00 */
[----:B--2---:R-:W-:-:S04]  /*c150*/  ISETP.NE.U32.AND P0, PT, RZ, UR4, PT ;  /* 0x00000004ff007c0c */ /* 0x004fc8000bf05070 */
[----:B------:R-:W-:-:S13]  /*c160*/  ISETP.NE.AND.EX P0, PT, RZ, UR5, PT, P0 ;  /* 0x00000005ff007c0c */ /* 0x000fda000bf05300 */
[----:B------:R-:W-:Y:S05]  /*c170*/  @!P0 EXIT ;  /* 0x000000000000894d */ /* 0x000fea0003800000 */
[----:B------:R-:W-:Y:S05]  /*c180*/  BRA `(.L_x_182) ;  /* 0x0000000000087947 */ /* 0x000fea0003800000 */
.L_x_181:
[----:B------:R-:W-:-:S13]  /*c190*/  FSETP.NEU.AND P0, PT, R45, RZ, PT ;  /* 0x000000ff2d00720b */ /* 0x000fda0003f0d000 */
[----:B------:R-:W-:Y:S05]  /*c1a0*/  @!P0 EXIT ;  /* 0x000000000000894d */ /* 0x000fea0003800000 */
.L_x_182:
[----:B------:R-:W-:Y:S05]  /*c1b0*/  BSYNC.RECONVERGENT B0 ;  /* 0x0000000000007941 */ /* 0x000fea0003800200 */
.L_x_179:
[----:B------:R-:W-:Y:S01]  /*c1c0*/  ULEA UR4, UR52, UR43, 0x3 ;  /* 0x0000002b34047291 */ /* 0x000fe2000f8e18ff */
[----:B------:R-:W-:-:S04]  /*c1d0*/  DEPBAR.LE SB0, 0x0 ;  /* 0x000080000000791a */ /* 0x000fc80000000000 */
[----:B------:R-:W-:-:S04]  /*c1e0*/  UIADD3 UR4, UPT, UPT, UR4, 0x1f8, URZ ;  /* 0x000001f804047890 */ /* 0x000fc8000fffe0ff */
[----:B------:R-:W-:-:S09]  /*c1f0*/  UPRMT UR4, UR54, 0x654, UR4 ;  /* 0x0000065436047896 */ /* 0x000fd20008000004 */
[----:B------:R-:W-:Y:S01]  /*c200*/  SYNCS.ARRIVE.TRANS64.RED.A1T0 RZ, [UR4], RZ ;  /* 0x000000ffffff79a7 */ /* 0x000fe20008100404 */
[----:B------:R-:W-:Y:S05]  /*c210*/  EXIT ;  /* 0x000000000000794d */ /* 0x000fea0003800000 */
.L_x_25:
[----:B--2---:R2:W3:Y:S02]  /*c220*/  SYNCS.PHASECHK.TRANS64.TRYWAIT P0, [R0+URZ+0x270], R2 ;  /* 0x00027002000075a7 */ /* 0x0044e400080011ff */
[----:B---3--:R-:W-:Y:S05]  /*c230*/  @!P0 NANOSLEEP.SYNCS 0x989680 ;  /* 0x009896800000895d */ /* 0x008fea0003900000 */
[----:B------:R-:W3:Y:S02]  /*c240*/  @!P0 SYNCS.PHASECHK.TRANS64 P0, [R0+URZ+0x270], R2 ;  /* 0x00027002000085a7 */ /* 0x000ee400080010ff */
[----:B---3--:R-:W-:Y:S05]  /*c250*/  @!P0 BRA `(.L_x_25) ;  /* 0xfffffffc00f08947 */ /* 0x008fea000383ffff */
[----:B------:R-:W-:Y:S05]  /*c260*/  BRA `(.L_x_183) ;  /* 0xffffff5800907947 */ /* 0x000fea000383ffff */
.L_x_28:
[----:B-1----:R-:W-:-:S07]  /*c270*/  MOV R0, UR41 ;  /* 0x0000002900007c02 */ /* 0x002fce0008000f00 */
.L_x_184:
[----:B-1----:R1:W2:Y:S02]  /*c280*/  SYNCS.PHASECHK.TRANS64.TRYWAIT P0, [R0+URZ+0xf0], R3 ;  /* 0x0000f003000075a7 */ /* 0x0022a400080011ff */
[----:B--2---:R-:W-:Y:S05]  /*c290*/  @!P0 NANOSLEEP.SYNCS 0x989680 ;  /* 0x009896800000895d */ /* 0x004fea0003900000 */
[----:B------:R-:W2:Y:S02]  /*c2a0*/  @!P0 SYNCS.PHASECHK.TRANS64 P0, [R0+URZ+0xf0], R3 ;  /* 0x0000f003000085a7 */ /* 0x000ea400080010ff */
[----:B--2---:R-:W-:Y:S05]  /*c2b0*/  @!P0 BRA `(.L_x_184) ;  /* 0xfffffffc00f08947 */ /* 0x004fea000383ffff */
[----:B------:R-:W-:Y:S05]  /*c2c0*/  BRA `(.L_x_27) ;  /* 0xffffff5800e07947 */ /* 0x000fea000383ffff */
.L_x_37:
[----:B-1----:R-:W-:-:S07]  /*c2d0*/  MOV R0, UR41 ;  /* 0x0000002900007c02 */ /* 0x002fce0008000f00 */
.L_x_185:
[----:B-1----:R1:W2:Y:S02]  /*c2e0*/  SYNCS.PHASECHK.TRANS64.TRYWAIT P0, [R0+URZ+0xf0], R3 ;  /* 0x0000f003000075a7 */ /* 0x0022a400080011ff */
[----:B--2---:R-:W-:Y:S05]  /*c2f0*/  @!P0 NANOSLEEP.SYNCS 0x989680 ;  /* 0x009896800000895d */ /* 0x004fea0003900000 */
[----:B------:R-:W2:Y:S02]  /*c300*/  @!P0 SYNCS.PHASECHK.TRANS64 P0, [R0+URZ+0xf0], R3 ;  /* 0x0000f003000085a7 */ /* 0x000ea400080010ff */
[----:B--2---:R-:W-:Y:S05]  /*c310*/  @!P0 BRA `(.L_x_185) ;  /* 0xfffffffc00f08947 */ /* 0x004fea000383ffff */
[----:B------:R-:W-:Y:S05]  /*c320*/  BRA `(.L_x_36) ;  /* 0xffffff5c00f07947 */ /* 0x000fea000383ffff */
.L_x_44:
[----:B-1----:R1:W4:Y:S02]  /*c330*/  SYNCS.PHASECHK.TRANS64.TRYWAIT P0, [R3+URZ+0x220], R0 ;  /* 0x00022000030075a7 */ /* 0x00232400080011ff */
[----:B----4-:R-:W-:Y:S05]  /*c340*/  @!P0 NANOSLEEP.SYNCS 0x989680 ;  /* 0x009896800000895d */ /* 0x010fea0003900000 */
[----:B------:R-:W4:Y:S02]  /*c350*/  @!P0 SYNCS.PHASECHK.TRANS64 P0, [R3+URZ+0x220], R0 ;  /* 0x00022000030085a7 */ /* 0x000f2400080010ff */
[----:B----4-:R-:W-:Y:S05]  /*c360*/  @!P0 BRA `(.L_x_44) ;  /* 0xfffffffc00f08947 */ /* 0x010fea000383ffff */
[----:B------:R-:W-:Y:S05]  /*c370*/  BRA `(.L_x_186) ;  /* 0xffffff6000e47947 */ /* 0x000fea000383ffff */
.L_x_48:
[----:B------:R-:W-:-:S07]  /*c380*/  MOV R0, UR4 ;  /* 0x0000000400007c02 */ /* 0x000fce0008000f00 */
.L_x_187:
[----:B-1----:R1:W2:Y:S02]  /*c390*/  SYNCS.PHASECHK.TRANS64.TRYWAIT P0, [R0+URZ], R2 ;  /* 0x00000002000075a7 */ /* 0x0022a400080011ff */
[----:B--2---:R-:W-:Y:S05]  /*c3a0*/  @!P0 NANOSLEEP.SYNCS 0x989680 ;  /* 0x009896800000895d */ /* 0x004fea0003900000 */
[----:B------:R-:W2:Y:S02]  /*c3b0*/  @!P0 SYNCS.PHASECHK.TRANS64 P0, [R0+URZ], R2 ;  /* 0x00000002000085a7 */ /* 0x000ea400080010ff */
[----:B--2---:R-:W-:Y:S05]  /*c3c0*/  @!P0 BRA `(.L_x_187) ;  /* 0xfffffffc00f08947 */ /* 0x004fea000383ffff */
[----:B------:R-:W-:Y:S05]  /*c3d0*/  BRA `(.L_x_188) ;  /* 0xffffff6800907947 */ /* 0x000fea000383ffff */
.L_x_49:
[----:B------:R-:W-:-:S07]  /*c3e0*/  MOV R0, UR5 ;  /* 0x0000000500007c02 */ /* 0x000fce0008000f00 */
.L_x_189:
[----:B-1----:R1:W2:Y:S02]  /*c3f0*/  SYNCS.PHASECHK.TRANS64.TRYWAIT P0, [R0+URZ], R3 ;  /* 0x00000003000075a7 */ /* 0x0022a400080011ff */
[----:B--2---:R-:W-:Y:S05]  /*c400*/  @!P0 NANOSLEEP.SYNCS 0x989680 ;  /* 0x009896800000895d */ /* 0x004fea0003900000 */
[----:B------:R-:W2:Y:S02]  /*c410*/  @!P0 SYNCS.PHASECHK.TRANS64 P0, [R0+URZ], R3 ;  /* 0x00000003000085a7 */ /* 0x000ea400080010ff */
[----:B--2---:R-:W-:Y:S05]  /*c420*/  @!P0 BRA `(.L_x_189) ;  /* 0xfffffffc00f08947 */ /* 0x004fea000383ffff */
[----:B------:R-:W-:Y:S05]  /*c430*/  BRA `(.L_x_190) ;  /* 0xffffff68009c7947 */ /* 0x000fea000383ffff */
.L_x_50:
[----:B------:R-:W-:-:S07]  /*c440*/  MOV R0, UR5 ;  /* 0x0000000500007c02 */ /* 0x000fce0008000f00 */
.L_x_191:
[----:B-1----:R1:W2:Y:S02]  /*c450*/  SYNCS.PHASECHK.TRANS64.TRYWAIT P0, [R0+URZ], R3 ;  /* 0x00000003000075a7 */ /* 0x0022a400080011ff */
[----:B--2---:R-:W-:Y:S05]  /*c460*/  @!P0 NANOSLEEP.SYNCS 0x989680 ;  /* 0x009896800000895d */ /* 0x004fea0003900000 */
[----:B------:R-:W2:Y:S02]  /*c470*/  @!P0 SYNCS.PHASECHK.TRANS64 P0, [R0+URZ], R3 ;  /* 0x00000003000085a7 */ /* 0x000ea400080010ff */
[----:B--2---:R-:W-:Y:S05]  /*c480*/  @!P0 BRA `(.L_x_191) ;  /* 0xfffffffc00f08947 */ /* 0x004fea000383ffff */
[----:B------:R-:W-:Y:S05]  /*c490*/  BRA `(.L_x_192) ;  /* 0xffffff6800a87947 */ /* 0x000fea000383ffff */
.L_x_51:
[----:B------:R-:W-:-:S07]  /*c4a0*/  MOV R0, UR5 ;  /* 0x0000000500007c02 */ /* 0x000fce0008000f00 */
.L_x_193:
[----:B-1----:R1:W2:Y:S02]  /*c4b0*/  SYNCS.PHASECHK.TRANS64.TRYWAIT P0, [R0+URZ], R3 ;  /* 0x00000003000075a7 */ /* 0x0022a400080011ff */
[----:B--2---:R-:W-:Y:S05]  /*c4c0*/  @!P0 NANOSLEEP.SYNCS 0x989680 ;  /* 0x009896800000895d */ /* 0x004fea0003900000 */
[----:B------:R-:W2:Y:S02]  /*c4d0*/  @!P0 SYNCS.PHASECHK.TRANS64 P0, [R0+URZ], R3 ;  /* 0x00000003000085a7 */ /* 0x000ea400080010ff */
[----:B--2---:R-:W-:Y:S05]  /*c4e0*/  @!P0 BRA `(.L_x_193) ;  /* 0xfffffffc00f08947 */ /* 0x004fea000383ffff */
[----:B------:R-:W-:Y:S05]  /*c4f0*/  BRA `(.L_x_194) ;  /* 0xffffff6800b47947 */ /* 0x000fea000383ffff */
.L_x_52:
[----:B------:R-:W-:-:S07]  /*c500*/  MOV R0, UR5 ;  /* 0x0000000500007c02 */ /* 0x000fce0008000f00 */
.L_x_195:
[----:B-1----:R1:W2:Y:S02]  /*c510*/  SYNCS.PHASECHK.TRANS64.TRYWAIT P0, [R0+URZ], R3 ;  /* 0x00000003000075a7 */ /* 0x0022a400080011ff */
[----:B--2---:R-:W-:Y:S05]  /*c520*/  @!P0 NANOSLEEP.SYNCS 0x989680 ;  /* 0x009896800000895d */ /* 0x004fea0003900000 */
[----:B------:R-:W2:Y:S02]  /*c530*/  @!P0 SYNCS.PHASECHK.TRANS64 P0, [R0+URZ], R3 ;  /* 0x00000003000085a7 */ /* 0x000ea400080010ff */
[----:B--2---:R-:W-:Y:S05]  /*c540*/  @!P0 BRA `(.L_x_195) ;  /* 0xfffffffc00f08947 */ /* 0x004fea000383ffff */
[----:B------:R-:W-:Y:S05]  /*c550*/  BRA `(.L_x_196) ;  /* 0xffffff6800c07947 */ /* 0x000fea000383ffff */
.L_x_53:
[----:B------:R-:W-:-:S07]  /*c560*/  MOV R0, UR5 ;  /* 0x0000000500007c02 */ /* 0x000fce0008000f00 */
.L_x_197:
[----:B-1----:R1:W2:Y:S02]  /*c570*/  SYNCS.PHASECHK.TRANS64.TRYWAIT P0, [R0+URZ], R3 ;  /* 0x00000003000075a7 */ /* 0x0022a400080011ff */
[----:B--2---:R-:W-:Y:S05]  /*c580*/  @!P0 NANOSLEEP.SYNCS 0x989680 ;  /* 0x009896800000895d */ /* 0x004fea0003900000 */
[----:B------:R-:W2:Y:S02]  /*c590*/  @!P0 SYNCS.PHASECHK.TRANS64 P0, [R0+URZ], R3 ;  /* 0x00000003000085a7 */ /* 0x000ea400080010ff */
[----:B--2---:R-:W-:Y:S05]  /*c5a0*/  @!P0 BRA `(.L_x_197) ;  /* 0xfffffffc00f08947 */ /* 0x004fea000383ffff */
[----:B------:R-:W-:Y:S05]  /*c5b0*/  BRA `(.L_x_198) ;  /* 0xffffff6800cc7947 */ /* 0x000fea000383ffff */
.L_x_54:
[----:B------:R-:W-:-:S07]  /*c5c0*/  MOV R0, UR5 ;  /* 0x0000000500007c02 */ /* 0x000fce0008000f00 */
.L_x_199:
[----:B-1----:R1:W2:Y:S02]  /*c5d0*/  SYNCS.PHASECHK.TRANS64.TRYWAIT P0, [R0+URZ], R3 ;  /* 0x00000003000075a7 */ /* 0x0022a400080011ff */
[----:B--2---:R-:W-:Y:S05]  /*c5e0*/  @!P0 NANOSLEEP.SYNCS 0x989680 ;  /* 0x009896800000895d */ /* 0x004fea0003900000 */
[----:B------:R-:W2:Y:S02]  /*c5f0*/  @!P0 SYNCS.PHASECHK.TRANS64 P0, [R0+URZ], R3 ;  /* 0x00000003000085a7 */ /* 0x000ea400080010ff */
[----:B--2---:R-:W-:Y:S05]  /*c600*/  @!P0 BRA `(.L_x_199) ;  /* 0xfffffffc00f08947 */ /* 0x004fea000383ffff */
[----:B------:R-:W-:Y:S05]  /*c610*/  BRA `(.L_x_200) ;  /* 0xffffff6800d87947 */ /* 0x000fea000383ffff */
.L_x_55:
[----:B------:R-:W-:-:S07]  /*c620*/  MOV R0, UR5 ;  /* 0x0000000500007c02 */ /* 0x000fce0008000f00 */
.L_x_201:
[----:B-1----:R1:W2:Y:S02]  /*c630*/  SYNCS.PHASECHK.TRANS64.TRYWAIT P0, [R0+URZ], R3 ;  /* 0x00000003000075a7 */ /* 0x0022a400080011ff */
[----:B--2---:R-:W-:Y:S05]  /*c640*/  @!P0 NANOSLEEP.SYNCS 0x989680 ;  /* 0x009896800000895d */ /* 0x004fea0003900000 */
[----:B------:R-:W2:Y:S02]  /*c650*/  @!P0 SYNCS.PHASECHK.TRANS64 P0, [R0+URZ], R3 ;  /* 0x00000003000085a7 */ /* 0x000ea400080010ff */
[----:B--2---:R-:W-:Y:S05]  /*c660*/  @!P0 BRA `(.L_x_201) ;  /* 0xfffffffc00f08947 */ /* 0x004fea000383ffff */
[----:B------:R-:W-:Y:S05]  /*c670*/  BRA `(.L_x_202) ;  /* 0xffffff6800e47947 */ /* 0x000fea000383ffff */
.L_x_56:
[----:B------:R-:W-:-:S07]  /*c680*/  MOV R0, UR5 ;  /* 0x0000000500007c02 */ /* 0x000fce0008000f00 */
.L_x_203:
[----:B-1----:R1:W2:Y:S02]  /*c690*/  SYNCS.PHASECHK.TRANS64.TRYWAIT P0, [R0+URZ], R3 ;  /* 0x00000003000075a7 */ /* 0x0022a400080011ff */
[----:B--2---:R-:W-:Y:S05]  /*c6a0*/  @!P0 NANOSLEEP.SYNCS 0x989680 ;  /* 0x009896800000895d */ /* 0x004fea0003900000 */
[----:B------:R-:W2:Y:S02]  /*c6b0*/  @!P0 SYNCS.PHASECHK.TRANS64 P0, [R0+URZ], R3 ;  /* 0x00000003000085a7 */ /* 0x000ea400080010ff */
[----:B--2---:R-:W-:Y:S05]  /*c6c0*/  @!P0 BRA `(.L_x_203) ;  /* 0xfffffffc00f08947 */ /* 0x004fea000383ffff */
[----:B------:R-:W-:Y:S05]  /*c6d0*/  BRA `(.L_x_204) ;  /* 0xffffff6800f07947 */ /* 0x000fea000383ffff */
.L_x_57:
[----:B------:R-:W-:-:S07]  /*c6e0*/  MOV R0, UR5 ;  /* 0x0000000500007c02 */ /* 0x000fce0008000f00 */
.L_x_205:
[----:B-1----:R1:W2:Y:S02]  /*c6f0*/  SYNCS.PHASECHK.TRANS64.TRYWAIT P0, [R0+URZ], R3 ;  /* 0x00000003000075a7 */ /* 0x0022a400080011ff */
[----:B--2---:R-:W-:Y:S05]  /*c700*/  @!P0 NANOSLEEP.SYNCS 0x989680 ;  /* 0x009896800000895d */ /* 0x004fea0003900000 */
[----:B------:R-:W2:Y:S02]  /*c710*/  @!P0 SYNCS.PHASECHK.TRANS64 P0, [R0+URZ], R3 ;  /* 0x00000003000085a7 */ /* 0x000ea400080010ff */
[----:B--2---:R-:W-:Y:S05]  /*c720*/  @!P0 BRA `(.L_x_205) ;  /* 0xfffffffc00f08947 */ /* 0x004fea000383ffff */
[----:B------:R-:W-:Y:S05]  /*c730*/  BRA `(.L_x_206) ;  /* 0xffffff6800fc7947 */ /* 0x000fea000383ffff */
.L_x_58:
[----:B------:R-:W-:-:S07]  /*c740*/  MOV R0, UR5 ;  /* 0x0000000500007c02 */ /* 0x000fce0008000f00 */
.L_x_207:
[----:B-1----:R1:W2:Y:S02]  /*c750*/  SYNCS.PHASECHK.TRANS64.TRYWAIT P0, [R0+URZ], R3 ;  /* 0x00000003000075a7 */ /* 0x0022a400080011ff */
[----:B--2---:R-:W-:Y:S05]  /*c760*/  @!P0 NANOSLEEP.SYNCS 0x989680 ;  /* 0x009896800000895d */ /* 0x004fea0003900000 */
[----:B------:R-:W2:Y:S02]  /*c770*/  @!P0 SYNCS.PHASECHK.TRANS64 P0, [R0+URZ], R3 ;  /* 0x00000003000085a7 */ /* 0x000ea400080010ff */
[----:B--2---:R-:W-:Y:S05]  /*c780*/  @!P0 BRA `(.L_x_207) ;  /* 0xfffffffc00f08947 */ /* 0x004fea000383ffff */
[----:B------:R-:W-:Y:S05]  /*c790*/  BRA `(.L_x_208) ;  /* 0xffffff6c00087947 */ /* 0x000fea000383ffff */
.L_x_59:
[----:B------:R-:W-:-:S07]  /*c7a0*/  MOV R0, UR5 ;  /* 0x0000000500007c02 */ /* 0x000fce0008000f00 */
.L_x_209:
[----:B-1----:R1:W2:Y:S02]  /*c7b0*/  SYNCS.PHASECHK.TRANS64.TRYWAIT P0, [R0+URZ], R3 ;  /* 0x00000003000075a7 */ /* 0x0022a400080011ff */
[----:B--2---:R-:W-:Y:S05]  /*c7c0*/  @!P0 NANOSLEEP.SYNCS 0x989680 ;  /* 0x009896800000895d */ /* 0x004fea0003900000 */
[----:B------:R-:W2:Y:S02]  /*c7d0*/  @!P0 SYNCS.PHASECHK.TRANS64 P0, [R0+URZ], R3 ;  /* 0x00000003000085a7 */ /* 0x000ea400080010ff */
[----:B--2---:R-:W-:Y:S05]  /*c7e0*/  @!P0 BRA `(.L_x_209) ;  /* 0xfffffffc00f08947 */ /* 0x004fea000383ffff */
[----:B------:R-:W-:Y:S05]  /*c7f0*/  BRA `(.L_x_210) ;  /* 0xffffff6c00147947 */ /* 0x000fea000383ffff */
.L_x_60:
[----:B------:R-:W-:-:S07]  /*c800*/  MOV R0, UR5 ;  /* 0x0000000500007c02 */ /* 0x000fce0008000f00 */
.L_x_211:
[----:B-1----:R1:W2:Y:S02]  /*c810*/  SYNCS.PHASECHK.TRANS64.TRYWAIT P0, [R0+URZ], R3 ;  /* 0x00000003000075a7 */ /* 0x0022a400080011ff */
[----:B--2---:R-:W-:Y:S05]  /*c820*/  @!P0 NANOSLEEP.SYNCS 0x989680 ;  /* 0x009896800000895d */ /* 0x004fea0003900000 */
[----:B------:R-:W2:Y:S02]  /*c830*/  @!P0 SYNCS.PHASECHK.TRANS64 P0, [R0+URZ], R3 ;  /* 0x00000003000085a7 */ /* 0x000ea400080010ff */
[----:B--2---:R-:W-:Y:S05]  /*c840*/  @!P0 BRA `(.L_x_211) ;  /* 0xfffffffc00f08947 */ /* 0x004fea000383ffff */
[----:B------:R-:W-:Y:S05]  /*c850*/  BRA `(.L_x_212) ;  /* 0xffffff6c00207947 */ /* 0x000fea000383ffff */
.L_x_61:
[----:B------:R-:W-:-:S07]  /*c860*/  MOV R0, UR5 ;  /* 0x0000000500007c02 */ /* 0x000fce0008000f00 */
.L_x_213:
[----:B-1----:R1:W2:Y:S02]  /*c870*/  SYNCS.PHASECHK.TRANS64.TRYWAIT P0, [R0+URZ], R3 ;  /* 0x00000003000075a7 */ /* 0x0022a400080011ff */
[----:B--2---:R-:W-:Y:S05]  /*c880*/  @!P0 NANOSLEEP.SYNCS 0x989680 ;  /* 0x009896800000895d */ /* 0x004fea0003900000 */
[----:B------:R-:W2:Y:S02]  /*c890*/  @!P0 SYNCS.PHASECHK.TRANS64 P0, [R0+URZ], R3 ;  /* 0x00000003000085a7 */ /* 0x000ea400080010ff */
[----:B--2---:R-:W-:Y:S05]  /*c8a0*/  @!P0 BRA `(.L_x_213) ;  /* 0xfffffffc00f08947 */ /* 0x004fea000383ffff */
[----:B------:R-:W-:Y:S05]  /*c8b0*/  BRA `(.L_x_214) ;  /* 0xffffff6c002c7947 */ /* 0x000fea000383ffff */
.L_x_62:
[----:B------:R-:W-:-:S07]  /*c8c0*/  MOV R0, UR5 ;  /* 0x0000000500007c02 */ /* 0x000fce0008000f00 */
.L_x_215:
[----:B-1----:R1:W2:Y:S02]  /*c8d0*/  SYNCS.PHASECHK.TRANS64.TRYWAIT P0, [R0+URZ], R3 ;  /* 0x00000003000075a7 */ /* 0x0022a400080011ff */
[----:B--2---:R-:W-:Y:S05]  /*c8e0*/  @!P0 NANOSLEEP.SYNCS 0x989680 ;  /* 0x009896800000895d */ /* 0x004fea0003900000 */
[----:B------:R-:W2:Y:S02]  /*c8f0*/  @!P0 SYNCS.PHASECHK.TRANS64 P0, [R0+URZ], R3 ;  /* 0x00000003000085a7 */ /* 0x000ea400080010ff */
[----:B--2---:R-:W-:Y:S05]  /*c900*/  @!P0 BRA `(.L_x_215) ;  /* 0xfffffffc00f08947 */ /* 0x004fea000383ffff */
[----:B------:R-:W-:Y:S05]  /*c910*/  BRA `(.L_x_216) ;  /* 0xffffff6c00387947 */ /* 0x000fea000383ffff */
.L_x_63:
[----:B------:R-:W-:-:S07]  /*c920*/  MOV R0, UR5 ;  /* 0x0000000500007c02 */ /* 0x000fce0008000f00 */
.L_x_217:
[----:B-1----:R1:W2:Y:S02]  /*c930*/  SYNCS.PHASECHK.TRANS64.TRYWAIT P0, [R0+URZ], R3 ;  /* 0x00000003000075a7 */ /* 0x0022a400080011ff */
[----:B--2---:R-:W-:Y:S05]  /*c940*/  @!P0 NANOSLEEP.SYNCS 0x989680 ;  /* 0x009896800000895d */ /* 0x004fea0003900000 */
[----:B------:R-:W2:Y:S02]  /*c950*/  @!P0 SYNCS.PHASECHK.TRANS64 P0, [R0+URZ], R3 ;  /* 0x00000003000085a7 */ /* 0x000ea400080010ff */
[----:B--2---:R-:W-:Y:S05]  /*c960*/  @!P0 BRA `(.L_x_217) ;  /* 0xfffffffc00f08947 */ /* 0x004fea000383ffff */
[----:B------:R-:W-:Y:S05]  /*c970*/  BRA `(.L_x_218) ;  /* 0xffffff6c00447947 */ /* 0x000fea000383ffff */
.L_x_64:
[----:B------:R-:W-:-:S07]  /*c980*/  MOV R0, UR5 ;  /* 0x0000000500007c02 */ /* 0x000fce0008000f00 */
.L_x_219:
[----:B-1----:R1:W2:Y:S02]  /*c990*/  SYNCS.PHASECHK.TRANS64.TRYWAIT P0, [R0+URZ], R3 ;  /* 0x00000003000075a7 */ /* 0x0022a400080011ff */
[----:B--2---:R-:W-:Y:S05]  /*c9a0*/  @!P0 NANOSLEEP.SYNCS 0x989680 ;  /* 0x009896800000895d */ /* 0x004fea0003900000 */
[----:B------:R-:W2:Y:S02]  /*c9b0*/  @!P0 SYNCS.PHASECHK.TRANS64 P0, [R0+URZ], R3 ;  /* 0x00000003000085a7 */ /* 0x000ea400080010ff */
[----:B--2---:R-:W-:Y:S05]  /*c9c0*/  @!P0 BRA `(.L_x_219) ;  /* 0xfffffffc00f08947 */ /* 0x004fea000383ffff */
[----:B------:R-:W-:Y:S05]  /*c9d0*/  BRA `(.L_x_220) ;  /* 0xffffff6c00507947 */ /* 0x000fea000383ffff */
.L_x_65:
[----:B------:R-:W-:-:S07]  /*c9e0*/  MOV R0, UR5 ;  /* 0x0000000500007c02 */ /* 0x000fce0008000f00 */
.L_x_221:
[----:B-1----:R1:W2:Y:S02]  /*c9f0*/  SYNCS.PHASECHK.TRANS64.TRYWAIT P0, [R0+URZ], R3 ;  /* 0x00000003000075a7 */ /* 0x0022a400080011ff */
[----:B--2---:R-:W-:Y:S05]  /*ca00*/  @!P0 NANOSLEEP.SYNCS 0x989680 ;  /* 0x009896800000895d */ /* 0x004fea0003900000 */
[----:B------:R-:W2:Y:S02]  /*ca10*/  @!P0 SYNCS.PHASECHK.TRANS64 P0, [R0+URZ], R3 ;  /* 0x00000003000085a7 */ /* 0x000ea400080010ff */
[----:B--2---:R-:W-:Y:S05]  /*ca20*/  @!P0 BRA `(.L_x_221) ;  /* 0xfffffffc00f08947 */ /* 0x004fea000383ffff */
[----:B------:R-:W-:Y:S05]  /*ca30*/  BRA `(.L_x_222) ;  /* 0xffffff6c005c7947 */ /* 0x000fea000383ffff */
.L_x_66:
[----:B------:R-:W-:-:S07]  /*ca40*/  MOV R0, UR5 ;  /* 0x0000000500007c02 */ /* 0x000fce0008000f00 */
.L_x_223:
[----:B-1----:R1:W2:Y:S02]  /*ca50*/  SYNCS.PHASECHK.TRANS64.TRYWAIT P0, [R0+URZ], R3 ;  /* 0x00000003000075a7 */ /* 0x0022a400080011ff */
[----:B--2---:R-:W-:Y:S05]  /*ca60*/  @!P0 NANOSLEEP.SYNCS 0x989680 ;  /* 0x009896800000895d */ /* 0x004fea0003900000 */
[----:B------:R-:W2:Y:S02]  /*ca70*/  @!P0 SYNCS.PHASECHK.TRANS64 P0, [R0+URZ], R3 ;  /* 0x00000003000085a7 */ /* 0x000ea400080010ff */
[----:B--2---:R-:W-:Y:S05]  /*ca80*/  @!P0 BRA `(.L_x_223) ;  /* 0xfffffffc00f08947 */ /* 0x004fea000383ffff */
[----:B------:R-:W-:Y:S05]  /*ca90*/  BRA `(.L_x_224) ;  /* 0xffffff6c00687947 */ /* 0x000fea000383ffff */
.L_x_67:
[----:B------:R-:W-:-:S07]  /*caa0*/  MOV R0, UR5 ;  /* 0x0000000500007c02 */ /* 0x000fce0008000f00 */
.L_x_225:
[----:B-1----:R1:W2:Y:S02]  /*cab0*/  SYNCS.PHASECHK.TRANS64.TRYWAIT P0, [R0+URZ], R3 ;  /* 0x00000003000075a7 */ /* 0x0022a400080011ff */
[----:B--2---:R-:W-:Y:S05]  /*cac0*/  @!P0 NANOSLEEP.SYNCS 0x989680 ;  /* 0x009896800000895d */ /* 0x004fea0003900000 */
[----:B------:R-:W2:Y:S02]  /*cad0*/  @!P0 SYNCS.PHASECHK.TRANS64 P0, [R0+URZ], R3 ;  /* 0x00000003000085a7 */ /* 0x000ea400080010ff */
[----:B--2---:R-:W-:Y:S05]  /*cae0*/  @!P0 BRA `(.L_x_225) ;  /* 0xfffffffc00f08947 */ /* 0x004fea000383ffff */
[----:B------:R-:W-:Y:S05]  /*caf0*/  BRA `(.L_x_226) ;  /* 0xffffff6c00747947 */ /* 0x000fea000383ffff */
.L_x_68:
[----:B------:R-:W-:-:S07]  /*cb00*/  MOV R0, UR5 ;  /* 0x0000000500007c02 */ /* 0x000fce0008000f00 */
.L_x_227:
[----:B-1----:R1:W2:Y:S02]  /*cb10*/  SYNCS.PHASECHK.TRANS64.TRYWAIT P0, [R0+URZ], R3 ;  /* 0x00000003000075a7 */ /* 0x0022a400080011ff */
[----:B--2---:R-:W-:Y:S05]  /*cb20*/  @!P0 NANOSLEEP.SYNCS 0x989680 ;  /* 0x009896800000895d */ /* 0x004fea0003900000 */
[----:B------:R-:W2:Y:S02]  /*cb30*/  @!P0 SYNCS.PHASECHK.TRANS64 P0, [R0+URZ], R3 ;  /* 0x00000003000085a7 */ /* 0x000ea400080010ff */
[----:B--2---:R-:W-:Y:S05]  /*cb40*/  @!P0 BRA `(.L_x_227) ;  /* 0xfffffffc00f08947 */ /* 0x004fea000383ffff */
[----:B------:R-:W-:Y:S05]  /*cb50*/  BRA `(.L_x_228) ;  /* 0xffffff6c00807947 */ /* 0x000fea000383ffff */
.L_x_69:
[----:B------:R-:W-:-:S07]  /*cb60*/  MOV R0, UR5 ;  /* 0x0000000500007c02 */ /* 0x000fce0008000f00 */
.L_x_229:
[----:B-1----:R1:W2:Y:S02]  /*cb70*/  SYNCS.PHASECHK.TRANS64.TRYWAIT P0, [R0+URZ], R3 ;  /* 0x00000003000075a7 */ /* 0x0022a400080011ff */
[----:B--2---:R-:W-:Y:S05]  /*cb80*/  @!P0 NANOSLEEP.SYNCS 0x989680 ;  /* 0x009896800000895d */ /* 0x004fea0003900000 */
[----:B------:R-:W2:Y:S02]  /*cb90*/  @!P0 SYNCS.PHASECHK.TRANS64 P0, [R0+URZ], R3 ;  /* 0x00000003000085a7 */ /* 0x000ea400080010ff */
[----:B--2---:R-:W-:Y:S05]  /*cba0*/  @!P0 BRA `(.L_x_229) ;  /* 0xfffffffc00f08947 */ /* 0x004fea000383ffff */
[----:B------:R-:W-:Y:S05]  /*cbb0*/  BRA `(.L_x_230) ;  /* 0xffffff6c008c7947 */ /* 0x000fea000383ffff */
.L_x_70:
[----:B------:R-:W-:-:S07]  /*cbc0*/  MOV R0, UR5 ;  /* 0x0000000500007c02 */ /* 0x000fce0008000f00 */
.L_x_231:
[----:B-1----:R1:W2:Y:S02]  /*cbd0*/  SYNCS.PHASECHK.TRANS64.TRYWAIT P0, [R0+URZ], R3 ;  /* 0x00000003000075a7 */ /* 0x0022a400080011ff */
[----:B--2---:R-:W-:Y:S05]  /*cbe0*/  @!P0 NANOSLEEP.SYNCS 0x989680 ;  /* 0x009896800000895d */ /* 0x004fea0003900000 */
[----:B------:R-:W2:Y:S02]  /*cbf0*/  @!P0 SYNCS.PHASECHK.TRANS64 P0, [R0+URZ], R3 ;  /* 0x00000003000085a7 */ /* 0x000ea400080010ff */
[----:B--2---:R-:W-:Y:S05]  /*cc00*/  @!P0 BRA `(.L_x_231) ;  /* 0xfffffffc00f08947 */ /* 0x004fea000383ffff */
[----:B------:R-:W-:Y:S05]  /*cc10*/  BRA `(.L_x_232) ;  /* 0xffffff6c00987947 */ /* 0x000fea000383ffff */
.L_x_71:
[----:B------:R-:W-:-:S07]  /*cc20*/  MOV R0, UR5 ;  /* 0x0000000500007c02 */ /* 0x000fce0008000f00 */
.L_x_233:
[----:B-1----:R1:W2:Y:S02]  /*cc30*/  SYNCS.PHASECHK.TRANS64.TRYWAIT P0, [R0+URZ], R3 ;  /* 0x00000003000075a7 */ /* 0x0022a400080011ff */
[----:B--2---:R-:W-:Y:S05]  /*cc40*/  @!P0 NANOSLEEP.SYNCS 0x989680 ;  /* 0x009896800000895d */ /* 0x004fea0003900000 */
[----:B------:R-:W2:Y:S02]  /*cc50*/  @!P0 SYNCS.PHASECHK.TRANS64 P0, [R0+URZ], R3 ;  /* 0x00000003000085a7 */ /* 0x000ea400080010ff */
[----:B--2---:R-:W-:Y:S05]  /*cc60*/  @!P0 BRA `(.L_x_233) ;  /* 0xfffffffc00f08947 */ /* 0x004fea000383ffff */
[----:B------:R-:W-:Y:S05]  /*cc70*/  BRA `(.L_x_234) ;  /* 0xffffff6c00a47947 */ /* 0x000fea000383ffff */
.L_x_72:
[----:B------:R-:W-:-:S07]  /*cc80*/  MOV R0, UR5 ;  /* 0x0000000500007c02 */ /* 0x000fce0008000f00 */
.L_x_235:
[----:B-1----:R1:W2:Y:S02]  /*cc90*/  SYNCS.PHASECHK.TRANS64.TRYWAIT P0, [R0+URZ], R3 ;  /* 0x00000003000075a7 */ /* 0x0022a400080011ff */
[----:B--2---:R-:W-:Y:S05]  /*cca0*/  @!P0 NANOSLEEP.SYNCS 0x989680 ;  /* 0x009896800000895d */ /* 0x004fea0003900000 */
[----:B------:R-:W2:Y:S02]  /*ccb0*/  @!P0 SYNCS.PHASECHK.TRANS64 P0, [R0+URZ], R3 ;  /* 0x00000003000085a7 */ /* 0x000ea400080010ff */
[----:B--2---:R-:W-:Y:S05]  /*ccc0*/  @!P0 BRA `(.L_x_235) ;  /* 0xfffffffc00f08947 */ /* 0x004fea000383ffff */
[----:B------:R-:W-:Y:S05]  /*ccd0*/  BRA `(.L_x_236) ;  /* 0xffffff6c00b07947 */ /* 0x000fea000383ffff */
.L_x_73:
[----:B------:R-:W-:-:S07]  /*cce0*/  MOV R0, UR5 ;  /* 0x0000000500007c02 */ /* 0x000fce0008000f00 */
.L_x_237:
[----:B-1----:R1:W2:Y:S02]  /*ccf0*/  SYNCS.PHASECHK.TRANS64.TRYWAIT P0, [R0+URZ], R3 ;  /* 0x00000003000075a7 */ /* 0x0022a400080011ff */
[----:B--2---:R-:W-:Y:S05]  /*cd00*/  @!P0 NANOSLEEP.SYNCS 0x989680 ;  /* 0x009896800000895d */ /* 0x004fea0003900000 */
[----:B------:R-:W2:Y:S02]  /*cd10*/  @!P0 SYNCS.PHASECHK.TRANS64 P0, [R0+URZ], R3 ;  /* 0x00000003000085a7 */ /* 0x000ea400080010ff */
[----:B--2---:R-:W-:Y:S05]  /*cd20*/  @!P0 BRA `(.L_x_237) ;  /* 0xfffffffc00f08947 */ /* 0x004fea000383ffff */
[----:B------:R-:W-:Y:S05]  /*cd30*/  BRA `(.L_x_238) ;  /* 0xffffff6c00bc7947 */ /* 0x000fea000383ffff */
.L_x_74:
[----:B------:R-:W-:-:S07]  /*cd40*/  MOV R0, UR5 ;  /* 0x0000000500007c02 */ /* 0x000fce0008000f00 */
.L_x_239:
[----:B-1----:R1:W2:Y:S02]  /*cd50*/  SYNCS.PHASECHK.TRANS64.TRYWAIT P0, [R0+URZ], R3 ;  /* 0x00000003000075a7 */ /* 0x0022a400080011ff */
[----:B--2---:R-:W-:Y:S05]  /*cd60*/  @!P0 NANOSLEEP.SYNCS 0x989680 ;  /* 0x009896800000895d */ /* 0x004fea0003900000 */
[----:B------:R-:W2:Y:S02]  /*cd70*/  @!P0 SYNCS.PHASECHK.TRANS64 P0, [R0+URZ], R3 ;  /* 0x00000003000085a7 */ /* 0x000ea400080010ff */
[----:B--2---:R-:W-:Y:S05]  /*cd80*/  @!P0 BRA `(.L_x_239) ;  /* 0xfffffffc00f08947 */ /* 0x004fea000383ffff */
[----:B------:R-:W-:Y:S05]  /*cd90*/  BRA `(.L_x_240) ;  /* 0xffffff6c00c87947 */ /* 0x000fea000383ffff */
.L_x_75:
[----:B------:R-:W-:-:S07]  /*cda0*/  MOV R0, UR5 ;  /* 0x0000000500007c02 */ /* 0x000fce0008000f00 */
.L_x_241:
[----:B-1----:R1:W2:Y:S02]  /*cdb0*/  SYNCS.PHASECHK.TRANS64.TRYWAIT P0, [R0+URZ], R3 ;  /* 0x00000003000075a7 */ /* 0x0022a400080011ff */
[----:B--2---:R-:W-:Y:S05]  /*cdc0*/  @!P0 NANOSLEEP.SYNCS 0x989680 ;  /* 0x009896800000895d */ /* 0x004fea0003900000 */
[----:B------:R-:W2:Y:S02]  /*cdd0*/  @!P0 SYNCS.PHASECHK.TRANS64 P0, [R0+URZ], R3 ;  /* 0x00000003000085a7 */ /* 0x000ea400080010ff */
[----:B--2---:R-:W-:Y:S05]  /*cde0*/  @!P0 BRA `(.L_x_241) ;  /* 0xfffffffc00f08947 */ /* 0x004fea000383ffff */
[----:B------:R-:W-:Y:S05]  /*cdf0*/  BRA `(.L_x_242) ;  /* 0xffffff6c00d47947 */ /* 0x000fea000383ffff */
.L_x_76:
[----:B------:R-:W-:-:S07]  /*ce00*/  MOV R0, UR5 ;  /* 0x0000000500007c02 */ /* 0x000fce0008000f00 */
.L_x_243:
[----:B-1----:R1:W2:Y:S02]  /*ce10*/  SYNCS.PHASECHK.TRANS64.TRYWAIT P0, [R0+URZ], R3 ;  /* 0x00000003000075a7 */ /* 0x0022a400080011ff */
[----:B--2---:R-:W-:Y:S05]  /*ce20*/  @!P0 NANOSLEEP.SYNCS 0x989680 ;  /* 0x009896800000895d */ /* 0x004fea0003900000 */
[----:B------:R-:W2:Y:S02]  /*ce30*/  @!P0 SYNCS.PHASECHK.TRANS64 P0, [R0+URZ], R3 ;  /* 0x00000003000085a7 */ /* 0x000ea400080010ff */
[----:B--2---:R-:W-:Y:S05]  /*ce40*/  @!P0 BRA `(.L_x_243) ;  /* 0xfffffffc00f08947 */ /* 0x004fea000383ffff */
[----:B------:R-:W-:Y:S05]  /*ce50*/  BRA `(.L_x_244) ;  /* 0xffffff6c00e07947 */ /* 0x000fea000383ffff */
.L_x_79:
[----:B--2---:R2:W3:Y:S02]  /*ce60*/  SYNCS.PHASECHK.TRANS64.TRYWAIT P0, [R2+URZ+0x260], R4 ;  /* 0x00026004020075a7 */ /* 0x0044e400080011ff */
[----:B---3--:R-:W-:Y:S05]  /*ce70*/  @!P0 NANOSLEEP.SYNCS 0x989680 ;  /* 0x009896800000895d */ /* 0x008fea0003900000 */
[----:B------:R-:W3:Y:S02]  /*ce80*/  @!P0 SYNCS.PHASECHK.TRANS64 P0, [R2+URZ+0x260], R4 ;  /* 0x00026004020085a7 */ /* 0x000ee400080010ff */
[----:B---3--:R-:W-:Y:S05]  /*ce90*/  @!P0 BRA `(.L_x_79) ;  /* 0xfffffffc00f08947 */ /* 0x008fea000383ffff */
[----:B------:R-:W-:Y:S05]  /*cea0*/  BRA `(.L_x_245) ;  /* 0xffffff70003c7947 */ /* 0x000fea000383ffff */
.L_x_80:
[----:B------:R-:W-:-:S07]  /*ceb0*/  MOV R2, UR4 ;  /* 0x0000000400027c02 */ /* 0x000fce0008000f00 */
.L_x_246:
[----:B--2---:R2:W3:Y:S02]  /*cec0*/  SYNCS.PHASECHK.TRANS64.TRYWAIT P0, [R2+URZ+0x230], R5 ;  /* 0x00023005020075a7 */ /* 0x0044e400080011ff */
[----:B---3--:R-:W-:Y:S05]  /*ced0*/  @!P0 NANOSLEEP.SYNCS 0x989680 ;  /* 0x009896800000895d */ /* 0x008fea0003900000 */
[----:B------:R-:W3:Y:S02]  /*cee0*/  @!P0 SYNCS.PHASECHK.TRANS64 P0, [R2+URZ+0x230], R5 ;  /* 0x00023005020085a7 */ /* 0x000ee400080010ff */
[----:B---3--:R-:W-:Y:S05]  /*cef0*/  @!P0 BRA `(.L_x_246) ;  /* 0xfffffffc00f08947 */ /* 0x008fea000383ffff */
[----:B------:R-:W-:Y:S05]  /*cf00*/  BRA `(.L_x_247) ;  /* 0xffffff70004c7947 */ /* 0x000fea000383ffff */
.L_x_81:
[----:B--2---:R2:W3:Y:S02]  /*cf10*/  SYNCS.PHASECHK.TRANS64.TRYWAIT P1, [R2+URZ+0x220], R4 ;  /* 0x00022004020075a7 */ /* 0x0044e400080211ff */
[----:B---3--:R-:W-:Y:S05]  /*cf20*/  @!P1 NANOSLEEP.SYNCS 0x989680 ;  /* 0x009896800000995d */ /* 0x008fea0003900000 */
[----:B------:R-:W3:Y:S02]  /*cf30*/  @!P1 SYNCS.PHASECHK.TRANS64 P1, [R2+URZ+0x220], R4 ;  /* 0x00022004020095a7 */ /* 0x000ee400080210ff */
[----:B---3--:R-:W-:Y:S05]  /*cf40*/  @!P1 BRA `(.L_x_81) ;  /* 0xfffffffc00f09947 */ /* 0x008fea000383ffff */
[----:B------:R-:W-:Y:S05]  /*cf50*/  BRA `(.L_x_248) ;  /* 0xffffff70007c7947 */ /* 0x000fea000383ffff */
.L_x_84:
[----:B------:R-:W-:-:S07]  /*cf60*/  MOV R0, UR4 ;  /* 0x0000000400007c02 */ /* 0x000fce0008000f00 */
.L_x_249:
[----:B--2---:R2:W3:Y:S02]  /*cf70*/  SYNCS.PHASECHK.TRANS64.TRYWAIT P0, [R0+URZ+0x230], R2 ;  /* 0x00023002000075a7 */ /* 0x0044e400080011ff */
[----:B---3--:R-:W-:Y:S05]  /*cf80*/  @!P0 NANOSLEEP.SYNCS 0x989680 ;  /* 0x009896800000895d */ /* 0x008fea0003900000 */
[----:B------:R-:W3:Y:S02]  /*cf90*/  @!P0 SYNCS.PHASECHK.TRANS64 P0, [R0+URZ+0x230], R2 ;  /* 0x00023002000085a7 */ /* 0x000ee400080010ff */
[----:B---3--:R-:W-:Y:S05]  /*cfa0*/  @!P0 BRA `(.L_x_249) ;  /* 0xfffffffc00f08947 */ /* 0x008fea000383ffff */
[----:B------:R-:W-:Y:S05]  /*cfb0*/  BRA `(.L_x_83) ;  /* 0xffffff7000d07947 */ /* 0x000fea000383ffff */
.L_x_91:
[----:B-1----:R1:W2:Y:S02]  /*cfc0*/  SYNCS.PHASECHK.TRANS64.TRYWAIT P0, [R2+URZ+0x220], R0 ;  /* 0x00022000020075a7 */ /* 0x0022a400080011ff */
[----:B--2---:R-:W-:Y:S05]  /*cfd0*/  @!P0 NANOSLEEP.SYNCS 0x989680 ;  /* 0x009896800000895d */ /* 0x004fea0003900000 */
[----:B------:R-:W2:Y:S02]  /*cfe0*/  @!P0 SYNCS.PHASECHK.TRANS64 P0, [R2+URZ+0x220], R0 ;  /* 0x00022000020085a7 */ /* 0x000ea400080010ff */
[----:B--2---:R-:W-:Y:S05]  /*cff0*/  @!P0 BRA `(.L_x_91) ;  /* 0xfffffffc00f08947 */ /* 0x004fea000383ffff */
[----:B------:R-:W-:Y:S05]  /*d000*/  BRA `(.L_x_250) ;  /* 0xffffff78005c7947 */ /* 0x000fea000383ffff */
.L_x_94:
[----:B------:R-:W-:-:S07]  /*d010*/  MOV R0, UR31 ;  /* 0x0000001f00007c02 */ /* 0x000fce0008000f00 */
.L_x_251:
[----:B-1----:R1:W2:Y:S02]  /*d020*/  SYNCS.PHASECHK.TRANS64.TRYWAIT P0, [R0+URZ+0x250], R2 ;  /* 0x00025002000075a7 */ /* 0x0022a400080011ff */
[----:B--2---:R-:W-:Y:S05]  /*d030*/  @!P0 NANOSLEEP.SYNCS 0x989680 ;  /* 0x009896800000895d */ /* 0x004fea0003900000 */
[----:B------:R-:W2:Y:S02]  /*d040*/  @!P0 SYNCS.PHASECHK.TRANS64 P0, [R0+URZ+0x250], R2 ;  /* 0x00025002000085a7 */ /* 0x000ea400080010ff */
[----:B--2---:R-:W-:Y:S05]  /*d050*/  @!P0 BRA `(.L_x_251) ;  /* 0xfffffffc00f08947 */ /* 0x004fea000383ffff */
[----:B------:R-:W-:Y:S05]  /*d060*/  BRA `(.L_x_252) ;  /* 0xffffff7c00e87947 */ /* 0x000fea000383ffff */
.L_x_97:
[----:B------:R-:W-:Y:S07]  /*d070*/  MOV R0, UR7 ;  /* 0x0000000700007c02 */ /* 0x000fee0008000f00 */
.L_x_253:
[----:B-1----:R1:W2:Y:S02]  /*d080*/  SYNCS.PHASECHK.TRANS64.TRYWAIT P0, [R0+URZ], R2 ;  /* 0x00000002000075a7 */ /* 0x0022a400080011ff */
[----:B--2---:R-:W-:Y:S05]  /*d090*/  @!P0 NANOSLEEP.SYNCS 0x989680 ;  /* 0x009896800000895d */ /* 0x004fea0003900000 */
[----:B------:R-:W2:Y:S02]  /*d0a0*/  @!P0 SYNCS.PHASECHK.TRANS64 P0, [R0+URZ], R2 ;  /* 0x00000002000085a7 */ /* 0x000ea400080010ff */
[----:B--2---:R-:W-:Y:S05]  /*d0b0*/  @!P0 BRA `(.L_x_253) ;  /* 0xfffffffc00f08947 */ /* 0x004fea000383ffff */
[----:B------:R-:W-:Y:S05]  /*d0c0*/  BRA `(.L_x_96) ;  /* 0xffffff80001c7947 */ /* 0x000fea000383ffff */
.L_x_100:
[----:B------:R-:W-:-:S07]  /*d0d0*/  MOV R0, UR4 ;  /* 0x0000000400007c02 */ /* 0x000fce0008000f00 */
.L_x_254:
[----:B--2---:R2:W4:Y:S02]  /*d0e0*/  SYNCS.PHASECHK.TRANS64.TRYWAIT P0, [R0+URZ], R2 ;  /* 0x00000002000075a7 */ /* 0x00452400080011ff */
[----:B----4-:R-:W-:Y:S05]  /*d0f0*/  @!P0 NANOSLEEP.SYNCS 0x989680 ;  /* 0x009896800000895d */ /* 0x010fea0003900000 */
[----:B------:R-:W4:Y:S02]  /*d100*/  @!P0 SYNCS.PHASECHK.TRANS64 P0, [R0+URZ], R2 ;  /* 0x00000002000085a7 */ /* 0x000f2400080010ff */
[----:B----4-:R-:W-:Y:S05]  /*d110*/  @!P0 BRA `(.L_x_254) ;  /* 0xfffffffc00f08947 */ /* 0x010fea000383ffff */
[----:B------:R-:W-:Y:S05]  /*d120*/  BRA `(.L_x_255) ;  /* 0xffffff8000e07947 */ /* 0x000fea000383ffff */
.L_x_101:
[----:B------:R-:W-:-:S07]  /*d130*/  MOV R0, UR4 ;  /* 0x0000000400007c02 */ /* 0x000fce0008000f00 */
.L_x_256:
[----:B-1----:R1:W2:Y:S02]  /*d140*/  SYNCS.PHASECHK.TRANS64.TRYWAIT P0, [R0+URZ], R2 ;  /* 0x00000002000075a7 */ /* 0x0022a400080011ff */
[----:B--2---:R-:W-:Y:S05]  /*d150*/  @!P0 NANOSLEEP.SYNCS 0x989680 ;  /* 0x009896800000895d */ /* 0x004fea0003900000 */
[----:B------:R-:W2:Y:S02]  /*d160*/  @!P0 SYNCS.PHASECHK.TRANS64 P0, [R0+URZ], R2 ;  /* 0x00000002000085a7 */ /* 0x000ea400080010ff */
[----:B--2---:R-:W-:Y:S05]  /*d170*/  @!P0 BRA `(.L_x_256) ;  /* 0xfffffffc00f08947 */ /* 0x004fea000383ffff */
[----:B------:R-:W-:Y:S05]  /*d180*/  BRA `(.L_x_257) ;  /* 0xffffff8000ec7947 */ /* 0x000fea000383ffff */
.L_x_106:
[----:B--2---:R2:W3:Y:S02]  /*d190*/  SYNCS.PHASECHK.TRANS64.TRYWAIT P0, [R8+URZ+0x220], R0 ;  /* 0x00022000080075a7 */ /* 0x0044e400080011ff */
[----:B---3--:R-:W-:Y:S05]  /*d1a0*/  @!P0 NANOSLEEP.SYNCS 0x989680 ;  /* 0x009896800000895d */ /* 0x008fea0003900000 */
[----:B------:R-:W3:Y:S02]  /*d1b0*/  @!P0 SYNCS.PHASECHK.TRANS64 P0, [R8+URZ+0x220], R0 ;  /* 0x00022000080085a7 */ /* 0x000ee400080010ff */
[----:B---3--:R-:W-:Y:S05]  /*d1c0*/  @!P0 BRA `(.L_x_106) ;  /* 0xfffffffc00f08947 */ /* 0x008fea000383ffff */
[----:B------:R-:W-:Y:S05]  /*d1d0*/  BRA `(.L_x_258) ;  /* 0xffffff8800107947 */ /* 0x000fea000383ffff */
.L_x_109:
[----:B--2---:R-:W-:Y:S07]  /*d1e0*/  MOV R0, UR21 ;  /* 0x0000001500007c02 */ /* 0x004fee0008000f00 */
.L_x_259:
[----:B--2---:R2:W3:Y:S02]  /*d1f0*/  SYNCS.PHASECHK.TRANS64.TRYWAIT P1, [R0+URZ+0x218], R2 ;  /* 0x00021802000075a7 */ /* 0x0044e400080211ff */
[----:B---3--:R-:W-:Y:S05]  /*d200*/  @!P1 NANOSLEEP.SYNCS 0x989680 ;  /* 0x009896800000995d */ /* 0x008fea0003900000 */
[----:B------:R-:W3:Y:S02]  /*d210*/  @!P1 SYNCS.PHASECHK.TRANS64 P1, [R0+URZ+0x218], R2 ;  /* 0x00021802000095a7 */ /* 0x000ee400080210ff */
[----:B---3--:R-:W-:Y:S05]  /*d220*/  @!P1 BRA `(.L_x_259) ;  /* 0xfffffffc00f09947 */ /* 0x008fea000383ffff */
[----:B------:R-:W-:Y:S05]  /*d230*/  BRA `(.L_x_108) ;  /* 0xffffff8c00887947 */ /* 0x000fea000383ffff */
.L_x_112:
[----:B------:R-:W-:Y:S07]  /*d240*/  MOV R0, UR4 ;  /* 0x0000000400007c02 */ /* 0x000fee0008000f00 */
.L_x_260:
[----:B--2---:R2:W3:Y:S02]  /*d250*/  SYNCS.PHASECHK.TRANS64.TRYWAIT P0, [R0+URZ+0x1f8], R2 ;  /* 0x0001f802000075a7 */ /* 0x0044e400080011ff */
[----:B---3--:R-:W-:Y:S05]  /*d260*/  @!P0 NANOSLEEP.SYNCS 0x989680 ;  /* 0x009896800000895d */ /* 0x008fea0003900000 */
[----:B------:R-:W3:Y:S02]  /*d270*/  @!P0 SYNCS.PHASECHK.TRANS64 P0, [R0+URZ+0x1f8], R2 ;  /* 0x0001f802000085a7 */ /* 0x000ee400080010ff */
[----:B---3--:R-:W-:Y:S05]  /*d280*/  @!P0 BRA `(.L_x_260) ;  /* 0xfffffffc00f08947 */ /* 0x008fea000383ffff */
[----:B------:R-:W-:Y:S05]  /*d290*/  BRA `(.L_x_261) ;  /* 0xffffff8c00e47947 */ /* 0x000fea000383ffff */
.L_x_113:
[----:B------:R-:W-:Y:S07]  /*d2a0*/  MOV R0, UR5 ;  /* 0x0000000500007c02 */ /* 0x000fee0008000f00 */
.L_x_262:
[----:B--2---:R2:W3:Y:S02]  /*d2b0*/  SYNCS.PHASECHK.TRANS64.TRYWAIT P0, [R0+URZ+0x1f8], R2 ;  /* 0x0001f802000075a7 */ /* 0x0044e400080011ff */
[----:B---3--:R-:W-:Y:S05]  /*d2c0*/  @!P0 NANOSLEEP.SYNCS 0x989680 ;  /* 0x009896800000895d */ /* 0x008fea0003900000 */
[----:B------:R-:W3:Y:S02]  /*d2d0*/  @!P0 SYNCS.PHASECHK.TRANS64 P0, [R0+URZ+0x1f8], R2 ;  /* 0x0001f802000085a7 */ /* 0x000ee400080010ff */
[----:B---3--:R-:W-:Y:S05]  /*d2e0*/  @!P0 BRA `(.L_x_262) ;  /* 0xfffffffc00f08947 */ /* 0x008fea000383ffff */
[----:B------:R-:W-:Y:S05]  /*d2f0*/  BRA `(.L_x_263) ;  /* 0xffffff9000647947 */ /* 0x000fea000383ffff */
.L_x_114:
[----:B------:R-:W-:Y:S07]  /*d300*/  MOV R0, UR4 ;  /* 0x0000000400007c02 */ /* 0x000fee0008000f00 */
.L_x_264:
[----:B--2---:R2:W3:Y:S02]  /*d310*/  SYNCS.PHASECHK.TRANS64.TRYWAIT P0, [R0+URZ+0x1f8], R2 ;  /* 0x0001f802000075a7 */ /* 0x0044e400080011ff */
[----:B---3--:R-:W-:Y:S05]  /*d320*/  @!P0 NANOSLEEP.SYNCS 0x989680 ;  /* 0x009896800000895d */ /* 0x008fea0003900000 */
[----:B------:R-:W3:Y:S02]  /*d330*/  @!P0 SYNCS.PHASECHK.TRANS64 P0, [R0+URZ+0x1f8], R2 ;  /* 0x0001f802000085a7 */ /* 0x000ee400080010ff */
[----:B---3--:R-:W-:Y:S05]  /*d340*/  @!P0 BRA `(.L_x_264) ;  /* 0xfffffffc00f08947 */ /* 0x008fea000383ffff */
[----:B------:R-:W-:Y:S05]  /*d350*/  BRA `(.L_x_265) ;  /* 0xffffff9000ec7947 */ /* 0x000fea000383ffff */
.L_x_115:
[----:B------:R-:W-:Y:S07]  /*d360*/  MOV R2, UR5 ;  /* 0x0000000500027c02 */ /* 0x000fee0008000f00 */
.L_x_266:
[----:B--2---:R2:W3:Y:S02]  /*d370*/  SYNCS.PHASECHK.TRANS64.TRYWAIT P0, [R2+URZ+0x1f8], R0 ;  /* 0x0001f800020075a7 */ /* 0x0044e400080011ff */
[----:B---3--:R-:W-:Y:S05]  /*d380*/  @!P0 NANOSLEEP.SYNCS 0x989680 ;  /* 0x009896800000895d */ /* 0x008fea0003900000 */
[----:B------:R-:W3:Y:S02]  /*d390*/  @!P0 SYNCS.PHASECHK.TRANS64 P0, [R2+URZ+0x1f8], R0 ;  /* 0x0001f800020085a7 */ /* 0x000ee400080010ff */
[----:B---3--:R-:W-:Y:S05]  /*d3a0*/  @!P0 BRA `(.L_x_266) ;  /* 0xfffffffc00f08947 */ /* 0x008fea000383ffff */
[----:B------:R-:W-:Y:S05]  /*d3b0*/  BRA `(.L_x_267) ;  /* 0xffffff9400787947 */ /* 0x000fea000383ffff */
.L_x_117:
[----:B------:R-:W-:-:S07]  /*d3c0*/  MOV R0, UR4 ;  /* 0x0000000400007c02 */ /* 0x000fce0008000f00 */
.L_x_268:
[----:B--2---:R2:W4:Y:S02]  /*d3d0*/  SYNCS.PHASECHK.TRANS64.TRYWAIT P0, [R0+URZ], R2 ;  /* 0x00000002000075a7 */ /* 0x00452400080011ff */
[----:B----4-:R-:W-:Y:S05]  /*d3e0*/  @!P0 NANOSLEEP.SYNCS 0x989680 ;  /* 0x009896800000895d */ /* 0x010fea0003900000 */
[----:B------:R-:W4:Y:S02]  /*d3f0*/  @!P0 SYNCS.PHASECHK.TRANS64 P0, [R0+URZ], R2 ;  /* 0x00000002000085a7 */ /* 0x000f2400080010ff */
[----:B----4-:R-:W-:Y:S05]  /*d400*/  @!P0 BRA `(.L_x_268) ;  /* 0xfffffffc00f08947 */ /* 0x010fea000383ffff */
[----:B------:R-:W-:Y:S05]  /*d410*/  BRA `(.L_x_269) ;  /* 0xffffff9800287947 */ /* 0x000fea000383ffff */
.L_x_118:
[----:B------:R-:W-:-:S07]  /*d420*/  MOV R0, UR5 ;  /* 0x0000000500007c02 */ /* 0x000fce0008000f00 */
.L_x_270:
[----:B--2---:R2:W4:Y:S02]  /*d430*/  SYNCS.PHASECHK.TRANS64.TRYWAIT P0, [R0+URZ], R2 ;  /* 0x00000002000075a7 */ /* 0x00452400080011ff */
[----:B----4-:R-:W-:Y:S05]  /*d440*/  @!P0 NANOSLEEP.SYNCS 0x989680 ;  /* 0x009896800000895d */ /* 0x010fea0003900000 */
[----:B------:R-:W4:Y:S02]  /*d450*/  @!P0 SYNCS.PHASECHK.TRANS64 P0, [R0+URZ], R2 ;  /* 0x00000002000085a7 */ /* 0x000f2400080010ff */
[----:B----4-:R-:W-:Y:S05]  /*d460*/  @!P0 BRA `(.L_x_270) ;  /* 0xfffffffc00f08947 */ /* 0x010fea000383ffff */
[----:B------:R-:W-:Y:S05]  /*d470*/  BRA `(.L_x_271) ;  /* 0xffffff9800347947 */ /* 0x000fea000383ffff */
.L_x_120:
[----:B-1----:R1:W2:Y:S02]  /*d480*/  SYNCS.PHASECHK.TRANS64.TRYWAIT P0, [R0+URZ+0x220], R2 ;  /* 0x00022002000075a7 */ /* 0x0022a400080011ff */
[----:B--2---:R-:W-:Y:S05]  /*d490*/  @!P0 NANOSLEEP.SYNCS 0x989680 ;  /* 0x009896800000895d */ /* 0x004fea0003900000 */
[----:B------:R-:W2:Y:S02]  /*d4a0*/  @!P0 SYNCS.PHASECHK.TRANS64 P0, [R0+URZ+0x220], R2 ;  /* 0x00022002000085a7 */ /* 0x000ea400080010ff */
[----:B--2---:R-:W-:Y:S05]  /*d4b0*/  @!P0 BRA `(.L_x_120) ;  /* 0xfffffffc00f08947 */ /* 0x004fea000383ffff */
[----:B------:R-:W-:Y:S05]  /*d4c0*/  BRA `(.L_x_272) ;  /* 0xffffff9c00247947 */ /* 0x000fea000383ffff */
.L_x_130:
[----:B-1----:R1:W3:Y:S02]  /*d4d0*/  SYNCS.PHASECHK.TRANS64.TRYWAIT P1, [R0+URZ+0x1e0], R3 ;  /* 0x0001e003000075a7 */ /* 0x0022e400080211ff */
[----:B---3--:R-:W-:Y:S05]  /*d4e0*/  @!P1 NANOSLEEP.SYNCS 0x989680 ;  /* 0x009896800000995d */ /* 0x008fea0003900000 */
[----:B------:R-:W3:Y:S02]  /*d4f0*/  @!P1 SYNCS.PHASECHK.TRANS64 P1, [R0+URZ+0x1e0], R3 ;  /* 0x0001e003000095a7 */ /* 0x000ee400080210ff */
[----:B---3--:R-:W-:Y:S05]  /*d500*/  @!P1 BRA `(.L_x_130) ;  /* 0xfffffffc00f09947 */ /* 0x008fea000383ffff */
[----:B------:R-:W-:Y:S05]  /*d510*/  BRA `(.L_x_129) ;  /* 0xffffffa800cc7947 */ /* 0x000fea000383ffff */
.L_x_132:
[----:B-1----:R1:W4:Y:S02]  /*d520*/  SYNCS.PHASECHK.TRANS64.TRYWAIT P0, [R104+URZ+0x240], R2 ;  /* 0x00024002680075a7 */ /* 0x00232400080011ff */
[----:B----4-:R-:W-:Y:S05]  /*d530*/  @!P0 NANOSLEEP.SYNCS 0x989680 ;  /* 0x009896800000895d */ /* 0x010fea0003900000 */
[----:B------:R-:W4:Y:S02]  /*d540*/  @!P0 SYNCS.PHASECHK.TRANS64 P0, [R104+URZ+0x240], R2 ;  /* 0x00024002680085a7 */ /* 0x000f2400080010ff */
[----:B----4-:R-:W-:Y:S05]  /*d550*/  @!P0 BRA `(.L_x_132) ;  /* 0xfffffffc00f08947 */ /* 0x010fea000383ffff */
[----:B------:R-:W-:Y:S05]  /*d560*/  BRA `(.L_x_131) ;  /* 0xffffffac00007947 */ /* 0x000fea000383ffff */
.L_x_145:
[----:B-1----:R1:W2:Y:S02]  /*d570*/  SYNCS.PHASECHK.TRANS64.TRYWAIT P0, [R20+URZ+0x1e0], R0 ;  /* 0x0001e000140075a7 */ /* 0x0022a400080011ff */
[----:B--2---:R-:W-:Y:S05]  /*d580*/  @!P0 NANOSLEEP.SYNCS 0x989680 ;  /* 0x009896800000895d */ /* 0x004fea0003900000 */
[----:B------:R-:W2:Y:S02]  /*d590*/  @!P0 SYNCS.PHASECHK.TRANS64 P0, [R20+URZ+0x1e0], R0 ;  /* 0x0001e000140085a7 */ /* 0x000ea400080010ff */
[----:B--2---:R-:W-:Y:S05]  /*d5a0*/  @!P0 BRA `(.L_x_145) ;  /* 0xfffffffc00f08947 */ /* 0x004fea000383ffff */
[----:B------:R-:W-:Y:S05]  /*d5b0*/  BRA `(.L_x_144) ;  /* 0xffffffb800c07947 */ /* 0x000fea000383ffff */
.L_x_157:
[----:B-1----:R1:W3:Y:S02]  /*d5c0*/  SYNCS.PHASECHK.TRANS64.TRYWAIT P0, [R21+URZ+0x1e0], R20 ;  /* 0x0001e014150075a7 */ /* 0x0022e400080011ff */
[----:B---3--:R-:W-:Y:S05]  /*d5d0*/  @!P0 NANOSLEEP.SYNCS 0x989680 ;  /* 0x009896800000895d */ /* 0x008fea0003900000 */
[----:B------:R-:W3:Y:S02]  /*d5e0*/  @!P0 SYNCS.PHASECHK.TRANS64 P0, [R21+URZ+0x1e0], R20 ;  /* 0x0001e014150085a7 */ /* 0x000ee400080010ff */
[----:B---3--:R-:W-:Y:S05]  /*d5f0*/  @!P0 BRA `(.L_x_157) ;  /* 0xfffffffc00f08947 */ /* 0x008fea000383ffff */
[----:B------:R-:W-:Y:S05]  /*d600*/  BRA `(.L_x_156) ;  /* 0xffffffc800a87947 */ /* 0x000fea000383ffff */
.L_x_169:
[----:B-1----:R1:W3:Y:S02]  /*d610*/  SYNCS.PHASECHK.TRANS64.TRYWAIT P0, [R2+URZ+0x1e0], R112 ;  /* 0x0001e070020075a7 */ /* 0x0022e400080011ff */
[----:B---3--:R-:W-:Y:S05]  /*d620*/  @!P0 NANOSLEEP.SYNCS 0x989680 ;  /* 0x009896800000895d */ /* 0x008fea0003900000 */
[----:B------:R-:W3:Y:S02]  /*d630*/  @!P0 SYNCS.PHASECHK.TRANS64 P0, [R2+URZ+0x1e0], R112 ;  /* 0x0001e070020085a7 */ /* 0x000ee400080010ff */
[----:B---3--:R-:W-:Y:S05]  /*d640*/  @!P0 BRA `(.L_x_169) ;  /* 0xfffffffc00f08947 */ /* 0x008fea000383ffff */
[----:B------:R-:W-:Y:S05]  /*d650*/  BRA `(.L_x_168) ;  /* 0xffffffd800847947 */ /* 0x000fea000383ffff */
        .weak           $__internal_0_$__cuda_sm10x_tcgen05_guardrail_trap_col_being_dealloced_not_returned_by_alloc
        .type           $__internal_0_$__cuda_sm10x_tcgen05_guardrail_trap_col_being_dealloced_not_returned_by_alloc,@function
        .size           $__internal_0_$__cuda_sm10x_tcgen05_guardrail_trap_col_being_dealloced_not_returned_by_alloc,($__internal_1_$__cuda_sm10x_tcgen05_guardrail_trap_phase_invalid_during_alloc - $__internal_0_$__cuda_sm10x_tcgen05_guardrail_trap_col_being_dealloced_not_returned_by_alloc)
$__internal_0_$__cuda_sm10x_tcgen05_guardrail_trap_col_being_dealloced_not_returned_by_alloc:
[----:B------:R-:W-:Y:S05]  /*d660*/  BPT.TRAP 0x1 ;  /* 0x000000040000795c */ /* 0x000fea0000300000 */
[----:B------:R-:W-:-:S04]  /*d670*/  HFMA2 R3, -RZ, RZ, 0, 0 ;  /* 0x00000000ff037431 */ /* 0x000fc800000001ff */
[----:B------:R-:W-:Y:S05]  /*d680*/  RET.REL.NODEC R2 `(_ZN7cutlass13device_kernelINS_4gemm6kernel13GemmUniversalIN4cute5tupleIJiiiiEEENS1_10collective13CollectiveMmaINS1_46MainloopSm100TmaUmmaWarpSpecializedBlockScaledILi30ELi2ELi2ENS5_IJNS4_1CILi4EEENSA_ILi1EEESC_EEEEENS5_IJNSA_ILi128EEENSA_ILi64EEESG_EEENS5_IJNS_12float_e2m1_tENS_13float_ue4m3_tEEEENS5_IJNS5_IJlSC_lEEENS4_6LayoutINS5_IJNS5_IJNS5_IJNSA_ILi32EEESB_EEEiEEENS5_IJNS5_IJNSA_ILi16EEESB_EEEiEEENS5_IJSC_iEEEEEENS5_IJSS_NS5_IJNS5_IJNSA_ILi0EEESC_EEENSA_ILi512EEEEEENS5_IJSV_iEEEEEEEEEEESK_S12_NS4_8TiledMMAINS4_8MMA_AtomIJNS4_17SM100_MMA_MXF4_SSISI_SI_fSJ_Li128ELi64ELi16ELNS4_4UMMA5MajorE0ELS17_0ELNS16_7ScaleInE0ELS18_0EEEEEENSM_INS5_IJSC_SC_SC_EEENS5_IJSV_SV_SV_EEEEENS5_IJNS4_10UnderscoreES1E_S1E_EEEEENS5_IJNS4_13SM90_TMA_LOADES1H_EEENS5_IJNS4_14ComposedLayoutINS4_7SwizzleILi1ELi4ELi3EEENS4_18smem_ptr_flag_bitsILi4EEENSM_INS5_IJNSA_ILi8EEESG_EEENS5_IJSG_SC_EEEEEEENSM_INS5_IJNS5_IJNS5_IJSO_SC_EEESR_EEESC_NS5_IJSC_SC_EEEEEENS5_IJNS5_IJNS5_IJSR_SX_EEESW_EEESV_NS5_IJSB_SX_EEEEEEEEEEEvNS4_8identityENS5_IJNS4_23SM90_TMA_LOAD_MULTICASTES24_EEES22_vS23_EENS_8epilogue10collective18CollectiveEpilogueINS27_23Sm100TmaWarpSpecializedILi3ELi2ELi16ELb1ELb0EEEJNS5_IJSG_SG_SG_EEENS5_IJNSM_ISG_SC_EENSM_INS5_IJSQ_NSA_ILi2EEEEEENS5_IJSC_SN_EEEEEEEENS_10bfloat16_tESL_S2J_SL_NS27_6fusion15FusionCallbacksIS2B_NS2K_17LinearCombinationIS2J_fS2J_fLNS_15FloatRoundStyleE2EEES2C_S2I_JEEENS4_5SM1004TMEM4LOAD26SM100_TMEM_LOAD_32dp32b16xES1H_NS1J_IS1L_NS1M_ILi16EEENSM_INS5_IJS1O_SQ_EEENS5_IJSQ_SC_EEEEEEENS4_39AutoVectorizingCopyWithAssumedAlignmentILi128EEENS4_14SM90_TMA_STOREES2Y_S30_S30_EEEvvEEEEvNT_6ParamsE) ;  /* 0xffffff28025c7950 */ /* 0x000fea0003c3ffff */
        .weak           $__internal_1_$__cuda_sm10x_tcgen05_guardrail_trap_phase_invalid_during_alloc
        .type           $__internal_1_$__cuda_sm10x_tcgen05_guardrail_trap_phase_invalid_during_alloc,@function
        .size           $__internal_1_$__cuda_sm10x_tcgen05_guardrail_trap_phase_invalid_during_alloc,($__internal_2_$__cuda_sm10x_tcgen05_guardrail_trap_unallocated_columns_being_dealloced - $__internal_1_$__cuda_sm10x_tcgen05_guardrail_trap_phase_invalid_during_alloc)
$__internal_1_$__cuda_sm10x_tcgen05_guardrail_trap_phase_invalid_during_alloc:
[----:B------:R-:W-:Y:S05]  /*d690*/  BPT.TRAP 0x1 ;  /* 0x000000040000795c */ /* 0x000fea0000300000 */
[----:B------:R-:W-:-:S04]  /*d6a0*/  MOV R5, 0x0 ;  /* 0x0000000000057802 */ /* 0x000fc80000000f00 */
[----:B------:R-:W-:Y:S05]  /*d6b0*/  RET.REL.NODEC R4 `(_ZN7cutlass13device_kernelINS_4gemm6kernel13GemmUniversalIN4cute5tupleIJiiiiEEENS1_10collective13CollectiveMmaINS1_46MainloopSm100TmaUmmaWarpSpecializedBlockScaledILi30ELi2ELi2ENS5_IJNS4_1CILi4EEENSA_ILi1EEESC_EEEEENS5_IJNSA_ILi128EEENSA_ILi64EEESG_EEENS5_IJNS_12float_e2m1_tENS_13float_ue4m3_tEEEENS5_IJNS5_IJlSC_lEEENS4_6LayoutINS5_IJNS5_IJNS5_IJNSA_ILi32EEESB_EEEiEEENS5_IJNS5_IJNSA_ILi16EEESB_EEEiEEENS5_IJSC_iEEEEEENS5_IJSS_NS5_IJNS5_IJNSA_ILi0EEESC_EEENSA_ILi512EEEEEENS5_IJSV_iEEEEEEEEEEESK_S12_NS4_8TiledMMAINS4_8MMA_AtomIJNS4_17SM100_MMA_MXF4_SSISI_SI_fSJ_Li128ELi64ELi16ELNS4_4UMMA5MajorE0ELS17_0ELNS16_7ScaleInE0ELS18_0EEEEEENSM_INS5_IJSC_SC_SC_EEENS5_IJSV_SV_SV_EEEEENS5_IJNS4_10UnderscoreES1E_S1E_EEEEENS5_IJNS4_13SM90_TMA_LOADES1H_EEENS5_IJNS4_14ComposedLayoutINS4_7SwizzleILi1ELi4ELi3EEENS4_18smem_ptr_flag_bitsILi4EEENSM_INS5_IJNSA_ILi8EEESG_EEENS5_IJSG_SC_EEEEEEENSM_INS5_IJNS5_IJNS5_IJSO_SC_EEESR_EEESC_NS5_IJSC_SC_EEEEEENS5_IJNS5_IJNS5_IJSR_SX_EEESW_EEESV_NS5_IJSB_SX_EEEEEEEEEEEvNS4_8identityENS5_IJNS4_23SM90_TMA_LOAD_MULTICASTES24_EEES22_vS23_EENS_8epilogue10collective18CollectiveEpilogueINS27_23Sm100TmaWarpSpecializedILi3ELi2ELi16ELb1ELb0EEEJNS5_IJSG_SG_SG_EEENS5_IJNSM_ISG_SC_EENSM_INS5_IJSQ_NSA_ILi2EEEEEENS5_IJSC_SN_EEEEEEEENS_10bfloat16_tESL_S2J_SL_NS27_6fusion15FusionCallbacksIS2B_NS2K_17LinearCombinationIS2J_fS2J_fLNS_15FloatRoundStyleE2EEES2C_S2I_JEEENS4_5SM1004TMEM4LOAD26SM100_TMEM_LOAD_32dp32b16xES1H_NS1J_IS1L_NS1M_ILi16EEENSM_INS5_IJS1O_SQ_EEENS5_IJSQ_SC_EEEEEEENS4_39AutoVectorizingCopyWithAssumedAlignmentILi128EEENS4_14SM90_TMA_STOREES2Y_S30_S30_EEEvvEEEEvNT_6ParamsE) ;  /* 0xffffff2804507950 */ /* 0x000fea0003c3ffff */
        .weak           $__internal_2_$__cuda_sm10x_tcgen05_guardrail_trap_unallocated_columns_being_dealloced
        .type           $__internal_2_$__cuda_sm10x_tcgen05_guardrail_trap_unallocated_columns_being_dealloced,@function
        .size           $__internal_2_$__cuda_sm10x_tcgen05_guardrail_trap_unallocated_columns_being_dealloced,(.L_x_274 - $__internal_2_$__cuda_sm10x_tcgen05_guardrail_trap_unallocated_columns_being_dealloced)
$__internal_2_$__cuda_sm10x_tcgen05_guardrail_trap_unallocated_columns_being_dealloced:
[----:B------:R-:W-:Y:S05]  /*d6c0*/  BPT.TRAP 0x1 ;  /* 0x000000040000795c */ /* 0x000fea0000300000 */
[----:B------:R-:W-:-:S04]  /*d6d0*/  HFMA2 R3, -RZ, RZ, 0, 0 ;  /* 0x00000000ff037431 */ /* 0x000fc800000001ff */
[----:B------:R-:W-:Y:S05]  /*d6e0*/  RET.REL.NODEC R2 `(_ZN7cutlass13device_kernelINS_4gemm6kernel13GemmUniversalIN4cute5tupleIJiiiiEEENS1_10collective13CollectiveMmaINS1_46MainloopSm100TmaUmmaWarpSpecializedBlockScaledILi30ELi2ELi2ENS5_IJNS4_1CILi4EEENSA_ILi1EEESC_EEEEENS5_IJNSA_ILi128EEENSA_ILi64EEESG_EEENS5_IJNS_12float_e2m1_tENS_13float_ue4m3_tEEEENS5_IJNS5_IJlSC_lEEENS4_6LayoutINS5_IJNS5_IJNS5_IJNSA_ILi32EEESB_EEEiEEENS5_IJNS5_IJNSA_ILi16EEESB_EEEiEEENS5_IJSC_iEEEEEENS5_IJSS_NS5_IJNS5_IJNSA_ILi0EEESC_EEENSA_ILi512EEEEEENS5_IJSV_iEEEEEEEEEEESK_S12_NS4_8TiledMMAINS4_8MMA_AtomIJNS4_17SM100_MMA_MXF4_SSISI_SI_fSJ_Li128ELi64ELi16ELNS4_4UMMA5MajorE0ELS17_0ELNS16_7ScaleInE0ELS18_0EEEEEENSM_INS5_IJSC_SC_SC_EEENS5_IJSV_SV_SV_EEEEENS5_IJNS4_10UnderscoreES1E_S1E_EEEEENS5_IJNS4_13SM90_TMA_LOADES1H_EEENS5_IJNS4_14ComposedLayoutINS4_7SwizzleILi1ELi4ELi3EEENS4_18smem_ptr_flag_bitsILi4EEENSM_INS5_IJNSA_ILi8EEESG_EEENS5_IJSG_SC_EEEEEEENSM_INS5_IJNS5_IJNS5_IJSO_SC_EEESR_EEESC_NS5_IJSC_SC_EEEEEENS5_IJNS5_IJNS5_IJSR_SX_EEESW_EEESV_NS5_IJSB_SX_EEEEEEEEEEEvNS4_8identityENS5_IJNS4_23SM90_TMA_LOAD_MULTICASTES24_EEES22_vS23_EENS_8epilogue10collective18CollectiveEpilogueINS27_23Sm100TmaWarpSpecializedILi3ELi2ELi16ELb1ELb0EEEJNS5_IJSG_SG_SG_EEENS5_IJNSM_ISG_SC_EENSM_INS5_IJSQ_NSA_ILi2EEEEEENS5_IJSC_SN_EEEEEEEENS_10bfloat16_tESL_S2J_SL_NS27_6fusion15FusionCallbacksIS2B_NS2K_17LinearCombinationIS2J_fS2J_fLNS_15FloatRoundStyleE2EEES2C_S2I_JEEENS4_5SM1004TMEM4LOAD26SM100_TMEM_LOAD_32dp32b16xES1H_NS1J_IS1L_NS1M_ILi16EEENSM_INS5_IJS1O_SQ_EEENS5_IJSQ_SC_EEEEEEENS4_39AutoVectorizingCopyWithAssumedAlignmentILi128EEENS4_14SM90_TMA_STOREES2Y_S30_S30_EEEvvEEEEvNT_6ParamsE) ;  /* 0xffffff2802447950 */ /* 0x000fea0003c3ffff */
.L_x_273:
[----:B------:R-:W-:-:S00]  /*d6f0*/  BRA `(.L_x_273) ;  /* 0xfffffffc00fc7947 */ /* 0x000fc0000383ffff */
[----:B------:R-:W-:-:S00]  /*d700*/  NOP ;  /* 0x0000000000007918 */ /* 0x000fc00000000000 */
[----:B------:R-:W-:-:S00]  /*d710*/  NOP ;  /* 0x0000000000007918 */ /* 0x000fc00000000000 */
[----:B------:R-:W-:-:S00]  /*d720*/  NOP ;  /* 0x0000000000007918 */ /* 0x000fc00000000000 */
[----:B------:R-:W-:-:S00]  /*d730*/  NOP ;  /* 0x0000000000007918 */ /* 0x000fc00000000000 */
[----:B------:R-:W-:-:S00]  /*d740*/  NOP ;  /* 0x0000000000007918 */ /* 0x000fc00000000000 */
[----:B------:R-:W-:-:S00]  /*d750*/  NOP ;  /* 0x0000000000007918 */ /* 0x000fc00000000000 */
[----:B------:R-:W-:-:S00]  /*d760*/  NOP ;  /* 0x0000000000007918 */ /* 0x000fc00000000000 */
[----:B------:R-:W-:-:S00]  /*d770*/  NOP ;  /* 0x0000000000007918 */ /* 0x000fc00000000000 */
.L_x_274:


//--------------------- .nv.global.init           --------------------------
	.section	.nv.global.init,"aw",@progbits
.nv.global.init:
	.type		$str$29,@object
	.size		$str$29,($str$30 - $str$29)
$str$29:
        /*0000*/ 	.byte	0x28, 0x61, 0x64, 0x64, 0x72, 0x65, 0x73, 0x73, 0x20, 0x26, 0x20, 0x6d, 0x61, 0x73, 0x6b, 0x29
        /*0010*/ 	.byte	0x20, 0x3d, 0x3d, 0x20, 0x30, 0x00
	.type		$str$30,@object
	.size		$str$30,($str$26 - $str$30)
$str$30:
        /*0016*/ 	.byte	0x2f, 0x74, 0x6d, 0x70, 0x2f, 0x63, 0x75, 0x74, 0x6c, 0x61, 0x73, 0x73, 0x5f, 0x73, 0x77, 0x65
        /*0026*/ 	.byte	0x65, 0x70, 0x5f, 0x73, 0x72, 0x63, 0x2f, 0x69, 0x6e, 0x63, 0x6c, 0x75, 0x64, 0x65, 0x2f, 0x63
        /*0036*/ 	.byte	0x75, 0x74, 0x65, 0x2f, 0x70, 0x6f, 0x69, 0x6e, 0x74, 0x65, 0x72, 0x5f, 0x66, 0x6c, 0x61, 0x67
        /*0046*/ 	.byte	0x67, 0x65, 0x64, 0x2e, 0x68, 0x70, 0x70, 0x00
	.type		$str$26,@object
	.size		$str$26,($str$25 - $str$26)
$str$26:
        /*004e*/ 	.byte	0x2f, 0x74, 0x6d, 0x70, 0x2f, 0x63, 0x75, 0x74, 0x6c, 0x61, 0x73, 0x73, 0x5f, 0x73, 0x77, 0x65
        /*005e*/ 	.byte	0x65, 0x70, 0x5f, 0x73, 0x72, 0x63, 0x2f, 0x69, 0x6e, 0x63, 0x6c, 0x75, 0x64, 0x65, 0x2f, 0x63
        /*006e*/ 	.byte	0x75, 0x74, 0x65, 0x2f, 0x61, 0x74, 0x6f, 0x6d, 0x2f, 0x63, 0x6f, 0x70, 0x79, 0x5f, 0x74, 0x72
        /*007e*/ 	.byte	0x61, 0x69, 0x74, 0x73, 0x5f, 0x73, 0x6d, 0x31, 0x30, 0x30, 0x2e, 0x68, 0x70, 0x70, 0x00
	.type		$str$25,@object
	.size		$str$25,(__unnamed_1 - $str$25)
$str$25:
        /*008d*/ 	.byte	0x28, 0x28, 0x75, 0x69, 0x6e, 0x74, 0x33, 0x32, 0x5f, 0x74, 0x28, 0x74, 0x68, 0x72, 0x65, 0x61
        /*009d*/ 	.byte	0x64, 0x49, 0x64, 0x78, 0x2e, 0x78, 0x29, 0x20, 0x2f, 0x20, 0x33, 0x32, 0x29, 0x20, 0x25, 0x20
        /*00ad*/ 	.byte	0x34, 0x29, 0x20, 0x3d, 0x3d, 0x20, 0x28, 0x28, 0x28, 0x74, 0x6d, 0x65, 0x6d, 0x5f, 0x61, 0x64
        /*00bd*/ 	.byte	0x64, 0x72, 0x20, 0x3e, 0x3e, 0x20, 0x31, 0x36, 0x29, 0x20, 0x2f, 0x20, 0x33, 0x32, 0x29, 0x20
        /*00cd*/ 	.byte	0x25, 0x20, 0x34, 0x29, 0x00
	.type		__unnamed_1,@object
	.size		__unnamed_1,(__unnamed_2 - __unnamed_1)
__unnamed_1:
        /*00d2*/ 	.byte	0x61, 0x75, 0x74, 0x6f, 0x20, 0x63, 0x75, 0x74, 0x65, 0x3a, 0x3a, 0x61, 0x73, 0x5f, 0x70, 0x6f
        /* <DEDUP_REMOVED lines=24> */
        /*0262*/ 	.byte	0x43, 0x3c, 0x32, 0x30, 0x34, 0x38, 0x3e, 0x3e, 0x3e, 0x3e, 0x5d, 0x00
	.type		__unnamed_2,@object
	.size		__unnamed_2,(.L_2 - __unnamed_2)
__unnamed_2:
        /* <DEDUP_REMOVED lines=40> */
        /*04ee*/ 	.byte	0x3a, 0x3a, 0x43, 0x3c, 0x30, 0x3e, 0x3e, 0x3e, 0x3e, 0x5d, 0x00
.L_2:


//--------------------- .nv.shared._ZN7cutlass13device_kernelINS_4gemm6kernel13GemmUniversalIN4cute5tupleIJiiiiEEENS1_10collective13CollectiveMmaINS1_46MainloopSm100TmaUmmaWarpSpecializedBlockScaledILi30ELi2ELi2ENS5_IJNS4_1CILi4EEENSA_ILi1EEESC_EEEEENS5_IJNSA_ILi128EEENSA_ILi64EEESG_EEENS5_IJNS_12float_e2m1_tENS_13float_ue4m3_tEEEENS5_IJNS5_IJlSC_lEEENS4_6LayoutINS5_IJNS5_IJNS5_IJNSA_ILi32EEESB_EEEiEEENS5_IJNS5_IJNSA_ILi16EEESB_EEEiEEENS5_IJSC_iEEEEEENS5_IJSS_NS5_IJNS5_IJNSA_ILi0EEESC_EEENSA_ILi512EEEEEENS5_IJSV_iEEEEEEEEEEESK_S12_NS4_8TiledMMAINS4_8MMA_AtomIJNS4_17SM100_MMA_MXF4_SSISI_SI_fSJ_Li128ELi64ELi16ELNS4_4UMMA5MajorE0ELS17_0ELNS16_7ScaleInE0ELS18_0EEEEEENSM_INS5_IJSC_SC_SC_EEENS5_IJSV_SV_SV_EEEEENS5_IJNS4_10UnderscoreES1E_S1E_EEEEENS5_IJNS4_13SM90_TMA_LOADES1H_EEENS5_IJNS4_14ComposedLayoutINS4_7SwizzleILi1ELi4ELi3EEENS4_18smem_ptr_flag_bitsILi4EEENSM_INS5_IJNSA_ILi8EEESG_EEENS5_IJSG_SC_EEEEEEENSM_INS5_IJNS5_IJNS5_IJSO_SC_EEESR_EEESC_NS5_IJSC_SC_EEEEEENS5_IJNS5_IJNS5_IJSR_SX_EEESW_EEESV_NS5_IJSB_SX_EEEEEEEEEEEvNS4_8identityENS5_IJNS4_23SM90_TMA_LOAD_MULTICASTES24_EEES22_vS23_EENS_8epilogue10collective18CollectiveEpilogueINS27_23Sm100TmaWarpSpecializedILi3ELi2ELi16ELb1ELb0EEEJNS5_IJSG_SG_SG_EEENS5_IJNSM_ISG_SC_EENSM_INS5_IJSQ_NSA_ILi2EEEEEENS5_IJSC_SN_EEEEEEEENS_10bfloat16_tESL_S2J_SL_NS27_6fusion15FusionCallbacksIS2B_NS2K_17LinearCombinationIS2J_fS2J_fLNS_15FloatRoundStyleE2EEES2C_S2I_JEEENS4_5SM1004TMEM4LOAD26SM100_TMEM_LOAD_32dp32b16xES1H_NS1J_IS1L_NS1M_ILi16EEENSM_INS5_IJS1O_SQ_EEENS5_IJSQ_SC_EEEEEEENS4_39AutoVectorizingCopyWithAssumedAlignmentILi128EEENS4_14SM90_TMA_STOREES2Y_S30_S30_EEEvvEEEEvNT_6ParamsE --------------------------
	.section	.nv.shared._ZN7cutlass13device_kernelINS_4gemm6kernel13GemmUniversalIN4cute5tupleIJiiiiEEENS1_10collective13CollectiveMmaINS1_46MainloopSm100TmaUmmaWarpSpecializedBlockScaledILi30ELi2ELi2ENS5_IJNS4_1CILi4EEENSA_ILi1EEESC_EEEEENS5_IJNSA_ILi128EEENSA_ILi64EEESG_EEENS5_IJNS_12float_e2m1_tENS_13float_ue4m3_tEEEENS5_IJNS5_IJlSC_lEEENS4_6LayoutINS5_IJNS5_IJNS5_IJNSA_ILi32EEESB_EEEiEEENS5_IJNS5_IJNSA_ILi16EEESB_EEEiEEENS5_IJSC_iEEEEEENS5_IJSS_NS5_IJNS5_IJNSA_ILi0EEESC_EEENSA_ILi512EEEEEENS5_IJSV_iEEEEEEEEEEESK_S12_NS4_8TiledMMAINS4_8MMA_AtomIJNS4_17SM100_MMA_MXF4_SSISI_SI_fSJ_Li128ELi64ELi16ELNS4_4UMMA5MajorE0ELS17_0ELNS16_7ScaleInE0ELS18_0EEEEEENSM_INS5_IJSC_SC_SC_EEENS5_IJSV_SV_SV_EEEEENS5_IJNS4_10UnderscoreES1E_S1E_EEEEENS5_IJNS4_13SM90_TMA_LOADES1H_EEENS5_IJNS4_14ComposedLayoutINS4_7SwizzleILi1ELi4ELi3EEENS4_18smem_ptr_flag_bitsILi4EEENSM_INS5_IJNSA_ILi8EEESG_EEENS5_IJSG_SC_EEEEEEENSM_INS5_IJNS5_IJNS5_IJSO_SC_EEESR_EEESC_NS5_IJSC_SC_EEEEEENS5_IJNS5_IJNS5_IJSR_SX_EEESW_EEESV_NS5_IJSB_SX_EEEEEEEEEEEvNS4_8identityENS5_IJNS4_23SM90_TMA_LOAD_MULTICASTES24_EEES22_vS23_EENS_8epilogue10collective18CollectiveEpilogueINS27_23Sm100TmaWarpSpecializedILi3ELi2ELi16ELb1ELb0EEEJNS5_IJSG_SG_SG_EEENS5_IJNSM_ISG_SC_EENSM_INS5_IJSQ_NSA_ILi2EEEEEENS5_IJSC_SN_EEEEEEEENS_10bfloat16_tESL_S2J_SL_NS27_6fusion15FusionCallbacksIS2B_NS2K_17LinearCombinationIS2J_fS2J_fLNS_15FloatRoundStyleE2EEES2C_S2I_JEEENS4_5SM1004TMEM4LOAD26SM100_TMEM_LOAD_32dp32b16xES1H_NS1J_IS1L_NS1M_ILi16EEENSM_INS5_IJS1O_SQ_EEENS5_IJSQ_SC_EEEEEEENS4_39AutoVectorizingCopyWithAssumedAlignmentILi128EEENS4_14SM90_TMA_STOREES2Y_S30_S30_EEEvvEEEEvNT_6ParamsE,"aw",@nobits
	.sectionflags	@""
	.align	16
	.zero		1024


//--------------------- .nv.shared.reserved.0     --------------------------
	.section	.nv.shared.reserved.0,"aw",@nobits
	.weak		__nv_reservedSMEM_offset_0_alias
	.size		__nv_reservedSMEM_offset_0_alias, 0, 64
	.other		__nv_reservedSMEM_offset_0_alias,@"STO_CUDA_RESERVED_SHARED STV_DEFAULT"
__nv_reservedSMEM_offset_0_alias:
	.zero		0
.nv.shared.reserved.0:
	.zero		64
	.weak		__nv_reservedSMEM_tcgen05_partition
	.type		__nv_reservedSMEM_tcgen05_partition,@object
	.size		__nv_reservedSMEM_tcgen05_partition,(.L_0 - __nv_reservedSMEM_tcgen05_partition)
__nv_reservedSMEM_tcgen05_partition:
	.zero		32
.L_0:


//--------------------- .nv.global                --------------------------
	.section	.nv.global,"aw",@nobits
.nv.global:
	.type		_ZN40_INTERNAL_ba1a569d_4_k_cu_d1c1a06f_350004cute1_E,@object
	.size		_ZN40_INTERNAL_ba1a569d_4_k_cu_d1c1a06f_350004cute1_E,(_ZN40_INTERNAL_ba1a569d_4_k_cu_d1c1a06f_350004cuda3std3__45__cpo6cbeginE - _ZN40_INTERNAL_ba1a569d_4_k_cu_d1c1a06f_350004cute1_E)
_ZN40_INTERNAL_ba1a569d_4_k_cu_d1c1a06f_350004cute1_E:
	.zero		1
	.type		_ZN40_INTERNAL_ba1a569d_4_k_cu_d1c1a06f_350004cuda3std3__45__cpo6cbeginE,@object
	.size		_ZN40_INTERNAL_ba1a569d_4_k_cu_d1c1a06f_350004cuda3std3__45__cpo6cbeginE,(_ZN40_INTERNAL_ba1a569d_4_k_cu_d1c1a06f_350004cuda3std3__48in_placeE - _ZN40_INTERNAL_ba1a569d_4_k_cu_d1c1a06f_350004cuda3std3__45__cpo6cbeginE)
_ZN40_INTERNAL_ba1a569d_4_k_cu_d1c1a06f_350004cuda3std3__45__cpo6cbeginE:
	.zero		1
	.type		_ZN40_INTERNAL_ba1a569d_4_k_cu_d1c1a06f_350004cuda3std3__48in_placeE,@object
	.size		_ZN40_INTERNAL_ba1a569d_4_k_cu_d1c1a06f_350004cuda3std3__48in_placeE,(_ZN40_INTERNAL_ba1a569d_4_k_cu_d1c1a06f_350004cuda3std6ranges3__45__cpo9iter_moveE - _ZN40_INTERNAL_ba1a569d_4_k_cu_d1c1a06f_350004cuda3std3__48in_placeE)
_ZN40_INTERNAL_ba1a569d_4_k_cu_d1c1a06f_350004cuda3std3__48in_placeE:
	.zero		1
	.type		_ZN40_INTERNAL_ba1a569d_4_k_cu_d1c1a06f_350004cuda3std6ranges3__45__cpo9iter_moveE,@object
	.size		_ZN40_INTERNAL_ba1a569d_4_k_cu_d1c1a06f_350004cuda3std6ranges3__45__cpo9iter_moveE,(_ZN40_INTERNAL_ba1a569d_4_k_cu_d1c1a06f_350004cuda3std3__45__cpo5beginE - _ZN40_INTERNAL_ba1a569d_4_k_cu_d1c1a06f_350004cuda3std6ranges3__45__cpo9iter_moveE)
_ZN40_INTERNAL_ba1a569d_4_k_cu_d1c1a06f_350004cuda3std6ranges3__45__cpo9iter_moveE:
	.zero		1
	.type		_ZN40_INTERNAL_ba1a569d_4_k_cu_d1c1a06f_350004cuda3std3__45__cpo5beginE,@object
	.size		_ZN40_INTERNAL_ba1a569d_4_k_cu_d1c1a06f_350004cuda3std3__45__cpo5beginE,(_ZN40_INTERNAL_ba1a569d_4_k_cu_d1c1a06f_350004cuda3std3__442_GLOBAL__N__ba1a569d_4_k_cu_d1c1a06f_350006ignoreE - _ZN40_INTERNAL_ba1a569d_4_k_cu_d1c1a06f_350004cuda3std3__45__cpo5beginE)
_ZN40_INTERNAL_ba1a569d_4_k_cu_d1c1a06f_350004cuda3std3__45__cpo5beginE:
	.zero		1
	.type		_ZN40_INTERNAL_ba1a569d_4_k_cu_d1c1a06f_350004cuda3std3__442_GLOBAL__N__ba1a569d_4_k_cu_d1c1a06f_350006ignoreE,@object
	.size		_ZN40_INTERNAL_ba1a569d_4_k_cu_d1c1a06f_350004cuda3std3__442_GLOBAL__N__ba1a569d_4_k_cu_d1c1a06f_350006ignoreE,(_ZN40_INTERNAL_ba1a569d_4_k_cu_d1c1a06f_350004cute7productE - _ZN40_INTERNAL_ba1a569d_4_k_cu_d1c1a06f_350004cuda3std3__442_GLOBAL__N__ba1a569d_4_k_cu_d1c1a06f_350006ignoreE)
_ZN40_INTERNAL_ba1a569d_4_k_cu_d1c1a06f_350004cuda3std3__442_GLOBAL__N__ba1a569d_4_k_cu_d1c1a06f_350006ignoreE:
	.zero		1
	.type		_ZN40_INTERNAL_ba1a569d_4_k_cu_d1c1a06f_350004cute7productE,@object
	.size		_ZN40_INTERNAL_ba1a569d_4_k_cu_d1c1a06f_350004cute7productE,(_ZN40_INTERNAL_ba1a569d_4_k_cu_d1c1a06f_350004cuda3std3__45__cpo3endE - _ZN40_INTERNAL_ba1a569d_4_k_cu_d1c1a06f_350004cute7productE)
_ZN40_INTERNAL_ba1a569d_4_k_cu_d1c1a06f_350004cute7productE:
	.zero		1
	.type		_ZN40_INTERNAL_ba1a569d_4_k_cu_d1c1a06f_350004cuda3std3__45__cpo3endE,@object
	.size		_ZN40_INTERNAL_ba1a569d_4_k_cu_d1c1a06f_350004cuda3std3__45__cpo3endE,(_ZN40_INTERNAL_ba1a569d_4_k_cu_d1c1a06f_350004cuda3std3__419piecewise_constructE - _ZN40_INTERNAL_ba1a569d_4_k_cu_d1c1a06f_350004cuda3std3__45__cpo3endE)
_ZN40_INTERNAL_ba1a569d_4_k_cu_d1c1a06f_350004cuda3std3__45__cpo3endE:
	.zero		1
	.type		_ZN40_INTERNAL_ba1a569d_4_k_cu_d1c1a06f_350004cuda3std3__419piecewise_constructE,@object
	.size		_ZN40_INTERNAL_ba1a569d_4_k_cu_d1c1a06f_350004cuda3std3__419piecewise_constructE,(_ZN40_INTERNAL_ba1a569d_4_k_cu_d1c1a06f_350004cuda3std3__45__cpo4cendE - _ZN40_INTERNAL_ba1a569d_4_k_cu_d1c1a06f_350004cuda3std3__419piecewise_constructE)
_ZN40_INTERNAL_ba1a569d_4_k_cu_d1c1a06f_350004cuda3std3__419piecewise_constructE:
	.zero		1
	.type		_ZN40_INTERNAL_ba1a569d_4_k_cu_d1c1a06f_350004cuda3std3__45__cpo4cendE,@object
	.size		_ZN40_INTERNAL_ba1a569d_4_k_cu_d1c1a06f_350004cuda3std3__45__cpo4cendE,(_ZN40_INTERNAL_ba1a569d_4_k_cu_d1c1a06f_350004cuda3std6ranges3__45__cpo4swapE - _ZN40_INTERNAL_ba1a569d_4_k_cu_d1c1a06f_350004cuda3std3__45__cpo4cendE)
_ZN40_INTERNAL_ba1a569d_4_k_cu_d1c1a06f_350004cuda3std3__45__cpo4cendE:
	.zero		1
	.type		_ZN40_INTERNAL_ba1a569d_4_k_cu_d1c1a06f_350004cuda3std6ranges3__45__cpo4swapE,@object
	.size		_ZN40_INTERNAL_ba1a569d_4_k_cu_d1c1a06f_350004cuda3std6ranges3__45__cpo4swapE,(.L_10 - _ZN40_INTERNAL_ba1a569d_4_k_cu_d1c1a06f_350004cuda3std6ranges3__45__cpo4swapE)
_ZN40_INTERNAL_ba1a569d_4_k_cu_d1c1a06f_350004cuda3std6ranges3__45__cpo4swapE:
	.zero		1
.L_10:


//--------------------- .nv.constant0._ZN7cutlass13device_kernelINS_4gemm6kernel13GemmUniversalIN4cute5tupleIJiiiiEEENS1_10collective13CollectiveMmaINS1_46MainloopSm100TmaUmmaWarpSpecializedBlockScaledILi30ELi2ELi2ENS5_IJNS4_1CILi4EEENSA_ILi1EEESC_EEEEENS5_IJNSA_ILi128EEENSA_ILi64EEESG_EEENS5_IJNS_12float_e2m1_tENS_13float_ue4m3_tEEEENS5_IJNS5_IJlSC_lEEENS4_6LayoutINS5_IJNS5_IJNS5_IJNSA_ILi32EEESB_EEEiEEENS5_IJNS5_IJNSA_ILi16EEESB_EEEiEEENS5_IJSC_iEEEEEENS5_IJSS_NS5_IJNS5_IJNSA_ILi0EEESC_EEENSA_ILi512EEEEEENS5_IJSV_iEEEEEEEEEEESK_S12_NS4_8TiledMMAINS4_8MMA_AtomIJNS4_17SM100_MMA_MXF4_SSISI_SI_fSJ_Li128ELi64ELi16ELNS4_4UMMA5MajorE0ELS17_0ELNS16_7ScaleInE0ELS18_0EEEEEENSM_INS5_IJSC_SC_SC_EEENS5_IJSV_SV_SV_EEEEENS5_IJNS4_10UnderscoreES1E_S1E_EEEEENS5_IJNS4_13SM90_TMA_LOADES1H_EEENS5_IJNS4_14ComposedLayoutINS4_7SwizzleILi1ELi4ELi3EEENS4_18smem_ptr_flag_bitsILi4EEENSM_INS5_IJNSA_ILi8EEESG_EEENS5_IJSG_SC_EEEEEEENSM_INS5_IJNS5_IJNS5_IJSO_SC_EEESR_EEESC_NS5_IJSC_SC_EEEEEENS5_IJNS5_IJNS5_IJSR_SX_EEESW_EEESV_NS5_IJSB_SX_EEEEEEEEEEEvNS4_8identityENS5_IJNS4_23SM90_TMA_LOAD_MULTICASTES24_EEES22_vS23_EENS_8epilogue10collective18CollectiveEpilogueINS27_23Sm100TmaWarpSpecializedILi3ELi2ELi16ELb1ELb0EEEJNS5_IJSG_SG_SG_EEENS5_IJNSM_ISG_SC_EENSM_INS5_IJSQ_NSA_ILi2EEEEEENS5_IJSC_SN_EEEEEEEENS_10bfloat16_tESL_S2J_SL_NS27_6fusion15FusionCallbacksIS2B_NS2K_17LinearCombinationIS2J_fS2J_fLNS_15FloatRoundStyleE2EEES2C_S2I_JEEENS4_5SM1004TMEM4LOAD26SM100_TMEM_LOAD_32dp32b16xES1H_NS1J_IS1L_NS1M_ILi16EEENSM_INS5_IJS1O_SQ_EEENS5_IJSQ_SC_EEEEEEENS4_39AutoVectorizingCopyWithAssumedAlignmentILi128EEENS4_14SM90_TMA_STOREES2Y_S30_S30_EEEvvEEEEvNT_6ParamsE --------------------------
	.section	.nv.constant0._ZN7cutlass13device_kernelINS_4gemm6kernel13GemmUniversalIN4cute5tupleIJiiiiEEENS1_10collective13CollectiveMmaINS1_46MainloopSm100TmaUmmaWarpSpecializedBlockScaledILi30ELi2ELi2ENS5_IJNS4_1CILi4EEENSA_ILi1EEESC_EEEEENS5_IJNSA_ILi128EEENSA_ILi64EEESG_EEENS5_IJNS_12float_e2m1_tENS_13float_ue4m3_tEEEENS5_IJNS5_IJlSC_lEEENS4_6LayoutINS5_IJNS5_IJNS5_IJNSA_ILi32EEESB_EEEiEEENS5_IJNS5_IJNSA_ILi16EEESB_EEEiEEENS5_IJSC_iEEEEEENS5_IJSS_NS5_IJNS5_IJNSA_ILi0EEESC_EEENSA_ILi512EEEEEENS5_IJSV_iEEEEEEEEEEESK_S12_NS4_8TiledMMAINS4_8MMA_AtomIJNS4_17SM100_MMA_MXF4_SSISI_SI_fSJ_Li128ELi64ELi16ELNS4_4UMMA5MajorE0ELS17_0ELNS16_7ScaleInE0ELS18_0EEEEEENSM_INS5_IJSC_SC_SC_EEENS5_IJSV_SV_SV_EEEEENS5_IJNS4_10UnderscoreES1E_S1E_EEEEENS5_IJNS4_13SM90_TMA_LOADES1H_EEENS5_IJNS4_14ComposedLayoutINS4_7SwizzleILi1ELi4ELi3EEENS4_18smem_ptr_flag_bitsILi4EEENSM_INS5_IJNSA_ILi8EEESG_EEENS5_IJSG_SC_EEEEEEENSM_INS5_IJNS5_IJNS5_IJSO_SC_EEESR_EEESC_NS5_IJSC_SC_EEEEEENS5_IJNS5_IJNS5_IJSR_SX_EEESW_EEESV_NS5_IJSB_SX_EEEEEEEEEEEvNS4_8identityENS5_IJNS4_23SM90_TMA_LOAD_MULTICASTES24_EEES22_vS23_EENS_8epilogue10collective18CollectiveEpilogueINS27_23Sm100TmaWarpSpecializedILi3ELi2ELi16ELb1ELb0EEEJNS5_IJSG_SG_SG_EEENS5_IJNSM_ISG_SC_EENSM_INS5_IJSQ_NSA_ILi2EEEEEENS5_IJSC_SN_EEEEEEEENS_10bfloat16_tESL_S2J_SL_NS27_6fusion15FusionCallbacksIS2B_NS2K_17LinearCombinationIS2J_fS2J_fLNS_15FloatRoundStyleE2EEES2C_S2I_JEEENS4_5SM1004TMEM4LOAD26SM100_TMEM_LOAD_32dp32b16xES1H_NS1J_IS1L_NS1M_ILi16EEENSM_INS5_IJS1O_SQ_EEENS5_IJSQ_SC_EEEEEEENS4_39AutoVectorizingCopyWithAssumedAlignmentILi128EEENS4_14SM90_TMA_STOREES2Y_S30_S30_EEEvvEEEEvNT_6ParamsE,"a",@progbits
	.sectionflags	@""
	.align	4
.nv.constant0._ZN7cutlass13device_kernelINS_4gemm6kernel13GemmUniversalIN4cute5tupleIJiiiiEEENS1_10collective13CollectiveMmaINS1_46MainloopSm100TmaUmmaWarpSpecializedBlockScaledILi30ELi2ELi2ENS5_IJNS4_1CILi4EEENSA_ILi1EEESC_EEEEENS5_IJNSA_ILi128EEENSA_ILi64EEESG_EEENS5_IJNS_12float_e2m1_tENS_13float_ue4m3_tEEEENS5_IJNS5_IJlSC_lEEENS4_6LayoutINS5_IJNS5_IJNS5_IJNSA_ILi32EEESB_EEEiEEENS5_IJNS5_IJNSA_ILi16EEESB_EEEiEEENS5_IJSC_iEEEEEENS5_IJSS_NS5_IJNS5_IJNSA_ILi0EEESC_EEENSA_ILi512EEEEEENS5_IJSV_iEEEEEEEEEEESK_S12_NS4_8TiledMMAINS4_8MMA_AtomIJNS4_17SM100_MMA_MXF4_SSISI_SI_fSJ_Li128ELi64ELi16ELNS4_4UMMA5MajorE0ELS17_0ELNS16_7ScaleInE0ELS18_0EEEEEENSM_INS5_IJSC_SC_SC_EEENS5_IJSV_SV_SV_EEEEENS5_IJNS4_10UnderscoreES1E_S1E_EEEEENS5_IJNS4_13SM90_TMA_LOADES1H_EEENS5_IJNS4_14ComposedLayoutINS4_7SwizzleILi1ELi4ELi3EEENS4_18smem_ptr_flag_bitsILi4EEENSM_INS5_IJNSA_ILi8EEESG_EEENS5_IJSG_SC_EEEEEEENSM_INS5_IJNS5_IJNS5_IJSO_SC_EEESR_EEESC_NS5_IJSC_SC_EEEEEENS5_IJNS5_IJNS5_IJSR_SX_EEESW_EEESV_NS5_IJSB_SX_EEEEEEEEEEEvNS4_8identityENS5_IJNS4_23SM90_TMA_LOAD_MULTICASTES24_EEES22_vS23_EENS_8epilogue10collective18CollectiveEpilogueINS27_23Sm100TmaWarpSpecializedILi3ELi2ELi16ELb1ELb0EEEJNS5_IJSG_SG_SG_EEENS5_IJNSM_ISG_SC_EENSM_INS5_IJSQ_NSA_ILi2EEEEEENS5_IJSC_SN_EEEEEEEENS_10bfloat16_tESL_S2J_SL_NS27_6fusion15FusionCallbacksIS2B_NS2K_17LinearCombinationIS2J_fS2J_fLNS_15FloatRoundStyleE2EEES2C_S2I_JEEENS4_5SM1004TMEM4LOAD26SM100_TMEM_LOAD_32dp32b16xES1H_NS1J_IS1L_NS1M_ILi16EEENSM_INS5_IJS1O_SQ_EEENS5_IJSQ_SC_EEEEEEENS4_39AutoVectorizingCopyWithAssumedAlignmentILi128EEENS4_14SM90_TMA_STOREES2Y_S30_S30_EEEvvEEEEvNT_6ParamsE:
	.zero		3968


//--------------------- SYMBOLS --------------------------

	.type		.nv.reservedSmem.offset0,@object
	.size		.nv.reservedSmem.offset0,0x4
	.type		.nv.reservedSmem.cap,@object
	.size		.nv.reservedSmem.cap,0x4
	.type		__assertfail,@function
